	.target	sm_100a

	.elftype	@"ET_EXEC"


//--------------------- .note.nv.tkinfo           --------------------------
	.section	.note.nv.tkinfo,"",@"SHT_NOTE"
	.sectionflags	@"SHF_NOTE_NV_TKINFO"
	.tkinfo
        /*0018*/ 	.word	0x00000002
        /*0030*/ 	.string	""
        /*0030*/ 	.string	"ptxas"
        /*0030*/ 	.string	"Cuda compilation tools, release 13.0, V13.0.88"
        /*0030*/ 	.string	"Build cuda_13.0.r13.0/compiler.36424714_0"
        /*0030*/ 	.string	"-arch sm_100a -m 64 "



//--------------------- .note.nv.cuinfo           --------------------------
	.section	.note.nv.cuinfo,"",@"SHT_NOTE"
	.sectionflags	@"SHF_NOTE_NV_CUINFO"
        /*0018*/ 	.short	0x0002
        /*001a*/ 	.short	0x0064
        /*001c*/ 	.short	0x0082
	.zero		2


//--------------------- .nv.info                  --------------------------
	.section	.nv.info,"",@"SHT_CUDA_INFO"
	.align	4


	//----- nvinfo : EIATTR_REGCOUNT
	.align		4
        /*0000*/ 	.byte	0x04, 0x2f
        /*0002*/ 	.short	(.L_19 - .L_18)
	.align		4
.L_18:
        /*0004*/ 	.word	index@(_ZN7cutlass13device_kernelINS_4gemm6kernel13GemmUniversalIN4cute5tupleIJiiiiEEENS1_10collective13CollectiveMmaINS1_46MainloopSm100TmaUmmaWarpSpecializedBlockScaledILi12ELi2ELi2ENS5_IJNS4_1CILi2EEENSA_ILi4EEENSA_ILi1EEEEEEEENS5_IJNSA_ILi128EEESG_SG_EEENS5_IJNS_12float_e2m1_tENS_13float_ue8m0_tEEEENS5_IJNS5_IJlSD_lEEENS4_6LayoutINS5_IJNS5_IJNS5_IJNSA_ILi32EEESC_EEEiEEESP_NS5_IJSD_iEEEEEENS5_IJNS5_IJNS5_IJNSA_ILi16EEESC_EEEiEEENS5_IJNS5_IJNSA_ILi0EEESD_EEENSA_ILi512EEEEEENS5_IJSV_iEEEEEEEEEEESK_S12_NS4_8TiledMMAINS4_8MMA_AtomIJNS4_17SM100_MMA_MXF4_SSISI_SI_fSJ_Li128ELi128ELi32ELNS4_4UMMA5MajorE0ELS17_0ELNS16_7ScaleInE0ELS18_0EEEEEENSM_INS5_IJSD_SD_SD_EEENS5_IJSV_SV_SV_EEEEENS5_IJNS4_10UnderscoreES1E_S1E_EEEEENS5_IJNS4_23SM90_TMA_LOAD_MULTICASTES1H_EEENS5_IJNS4_14ComposedLayoutINS4_7SwizzleILi2ELi4ELi3EEENS4_18smem_ptr_flag_bitsILi4EEENSM_INS5_IJNSA_ILi8EEESG_EEENS5_IJSG_SD_EEEEEEENSM_INS5_IJNS5_IJNS5_IJSO_SD_EEENS5_IJSN_SB_EEEEEESD_NS5_IJSB_SD_EEEEEENS5_IJNS5_IJNS5_IJST_SX_EEESW_EEESV_NS5_IJSB_SX_EEEEEEEEEEEvNS4_8identityES1I_S23_vS24_EENS_8epilogue10collective18CollectiveEpilogueINS26_23Sm100TmaWarpSpecializedILi4ELi2ELi16ELb1ELb0EEEJNS5_IJNSA_ILi64EEESG_SG_EEENS5_IJNSM_IS2B_SD_EENSM_INS5_IJSS_SB_EEENS5_IJSD_S2B_EEEEEEEENS_10bfloat16_tESL_S2I_SL_NS26_6fusion15FusionCallbacksIS2A_NS2J_17LinearCombinationIS2I_fS2I_fLNS_15FloatRoundStyleE2EEES2C_S2H_JEEENS4_5SM1004TMEM4LOAD26SM100_TMEM_LOAD_32dp32b16xENS4_13SM90_TMA_LOADENS1J_INS1K_ILi1ELi4ELi3EEENS1M_ILi16EEENSM_INS5_IJS1O_SS_EEENS5_IJSS_SD_EEEEEEENS4_39AutoVectorizingCopyWithAssumedAlignmentILi128EEENS4_14SM90_TMA_STOREES2Z_S31_S31_EEEvvEEEEvNT_6ParamsE)
        /*0008*/ 	.word	0x0000007e


	//----- nvinfo : EIATTR_FRAME_SIZE
	.align		4
.L_19:
        /*000c*/ 	.byte	0x04, 0x11
        /*000e*/ 	.short	(.L_21 - .L_20)
	.align		4
.L_20:
        /*0010*/ 	.word	index@($__internal_2_$__cuda_sm10x_tcgen05_guardrail_trap_unallocated_columns_being_dealloced)
        /*0014*/ 	.word	0x00000000


	//----- nvinfo : EIATTR_FRAME_SIZE
	.align		4
.L_21:
        /*0018*/ 	.byte	0x04, 0x11
        /*001a*/ 	.short	(.L_23 - .L_22)
	.align		4
.L_22:
        /*001c*/ 	.word	index@($__internal_1_$__cuda_sm10x_tcgen05_guardrail_trap_phase_invalid_during_alloc)
        /*0020*/ 	.word	0x00000000


	//----- nvinfo : EIATTR_FRAME_SIZE
	.align		4
.L_23:
        /*0024*/ 	.byte	0x04, 0x11
        /*0026*/ 	.short	(.L_25 - .L_24)
	.align		4
.L_24:
        /*0028*/ 	.word	index@($__internal_0_$__cuda_sm10x_tcgen05_guardrail_trap_col_being_dealloced_not_returned_by_alloc)
        /*002c*/ 	.word	0x00000000


	//----- nvinfo : EIATTR_FRAME_SIZE
	.align		4
.L_25:
        /*0030*/ 	.byte	0x04, 0x11
        /*0032*/ 	.short	(.L_27 - .L_26)
	.align		4
.L_26:
        /*0034*/ 	.word	index@(_ZN7cutlass13device_kernelINS_4gemm6kernel13GemmUniversalIN4cute5tupleIJiiiiEEENS1_10collective13CollectiveMmaINS1_46MainloopSm100TmaUmmaWarpSpecializedBlockScaledILi12ELi2ELi2ENS5_IJNS4_1CILi2EEENSA_ILi4EEENSA_ILi1EEEEEEEENS5_IJNSA_ILi128EEESG_SG_EEENS5_IJNS_12float_e2m1_tENS_13float_ue8m0_tEEEENS5_IJNS5_IJlSD_lEEENS4_6LayoutINS5_IJNS5_IJNS5_IJNSA_ILi32EEESC_EEEiEEESP_NS5_IJSD_iEEEEEENS5_IJNS5_IJNS5_IJNSA_ILi16EEESC_EEEiEEENS5_IJNS5_IJNSA_ILi0EEESD_EEENSA_ILi512EEEEEENS5_IJSV_iEEEEEEEEEEESK_S12_NS4_8TiledMMAINS4_8MMA_AtomIJNS4_17SM100_MMA_MXF4_SSISI_SI_fSJ_Li128ELi128ELi32ELNS4_4UMMA5MajorE0ELS17_0ELNS16_7ScaleInE0ELS18_0EEEEEENSM_INS5_IJSD_SD_SD_EEENS5_IJSV_SV_SV_EEEEENS5_IJNS4_10UnderscoreES1E_S1E_EEEEENS5_IJNS4_23SM90_TMA_LOAD_MULTICASTES1H_EEENS5_IJNS4_14ComposedLayoutINS4_7SwizzleILi2ELi4ELi3EEENS4_18smem_ptr_flag_bitsILi4EEENSM_INS5_IJNSA_ILi8EEESG_EEENS5_IJSG_SD_EEEEEEENSM_INS5_IJNS5_IJNS5_IJSO_SD_EEENS5_IJSN_SB_EEEEEESD_NS5_IJSB_SD_EEEEEENS5_IJNS5_IJNS5_IJST_SX_EEESW_EEESV_NS5_IJSB_SX_EEEEEEEEEEEvNS4_8identityES1I_S23_vS24_EENS_8epilogue10collective18CollectiveEpilogueINS26_23Sm100TmaWarpSpecializedILi4ELi2ELi16ELb1ELb0EEEJNS5_IJNSA_ILi64EEESG_SG_EEENS5_IJNSM_IS2B_SD_EENSM_INS5_IJSS_SB_EEENS5_IJSD_S2B_EEEEEEEENS_10bfloat16_tESL_S2I_SL_NS26_6fusion15FusionCallbacksIS2A_NS2J_17LinearCombinationIS2I_fS2I_fLNS_15FloatRoundStyleE2EEES2C_S2H_JEEENS4_5SM1004TMEM4LOAD26SM100_TMEM_LOAD_32dp32b16xENS4_13SM90_TMA_LOADENS1J_INS1K_ILi1ELi4ELi3EEENS1M_ILi16EEENSM_INS5_IJS1O_SS_EEENS5_IJSS_SD_EEEEEEENS4_39AutoVectorizingCopyWithAssumedAlignmentILi128EEENS4_14SM90_TMA_STOREES2Z_S31_S31_EEEvvEEEEvNT_6ParamsE)
        /*0038*/ 	.word	0x00000000


	//----- nvinfo : EIATTR_MIN_STACK_SIZE
	.align		4
.L_27:
        /*003c*/ 	.byte	0x04, 0x12
        /*003e*/ 	.short	(.L_29 - .L_28)
	.align		4
.L_28:
        /*0040*/ 	.word	index@(_ZN7cutlass13device_kernelINS_4gemm6kernel13GemmUniversalIN4cute5tupleIJiiiiEEENS1_10collective13CollectiveMmaINS1_46MainloopSm100TmaUmmaWarpSpecializedBlockScaledILi12ELi2ELi2ENS5_IJNS4_1CILi2EEENSA_ILi4EEENSA_ILi1EEEEEEEENS5_IJNSA_ILi128EEESG_SG_EEENS5_IJNS_12float_e2m1_tENS_13float_ue8m0_tEEEENS5_IJNS5_IJlSD_lEEENS4_6LayoutINS5_IJNS5_IJNS5_IJNSA_ILi32EEESC_EEEiEEESP_NS5_IJSD_iEEEEEENS5_IJNS5_IJNS5_IJNSA_ILi16EEESC_EEEiEEENS5_IJNS5_IJNSA_ILi0EEESD_EEENSA_ILi512EEEEEENS5_IJSV_iEEEEEEEEEEESK_S12_NS4_8TiledMMAINS4_8MMA_AtomIJNS4_17SM100_MMA_MXF4_SSISI_SI_fSJ_Li128ELi128ELi32ELNS4_4UMMA5MajorE0ELS17_0ELNS16_7ScaleInE0ELS18_0EEEEEENSM_INS5_IJSD_SD_SD_EEENS5_IJSV_SV_SV_EEEEENS5_IJNS4_10UnderscoreES1E_S1E_EEEEENS5_IJNS4_23SM90_TMA_LOAD_MULTICASTES1H_EEENS5_IJNS4_14ComposedLayoutINS4_7SwizzleILi2ELi4ELi3EEENS4_18smem_ptr_flag_bitsILi4EEENSM_INS5_IJNSA_ILi8EEESG_EEENS5_IJSG_SD_EEEEEEENSM_INS5_IJNS5_IJNS5_IJSO_SD_EEENS5_IJSN_SB_EEEEEESD_NS5_IJSB_SD_EEEEEENS5_IJNS5_IJNS5_IJST_SX_EEESW_EEESV_NS5_IJSB_SX_EEEEEEEEEEEvNS4_8identityES1I_S23_vS24_EENS_8epilogue10collective18CollectiveEpilogueINS26_23Sm100TmaWarpSpecializedILi4ELi2ELi16ELb1ELb0EEEJNS5_IJNSA_ILi64EEESG_SG_EEENS5_IJNSM_IS2B_SD_EENSM_INS5_IJSS_SB_EEENS5_IJSD_S2B_EEEEEEEENS_10bfloat16_tESL_S2I_SL_NS26_6fusion15FusionCallbacksIS2A_NS2J_17LinearCombinationIS2I_fS2I_fLNS_15FloatRoundStyleE2EEES2C_S2H_JEEENS4_5SM1004TMEM4LOAD26SM100_TMEM_LOAD_32dp32b16xENS4_13SM90_TMA_LOADENS1J_INS1K_ILi1ELi4ELi3EEENS1M_ILi16EEENSM_INS5_IJS1O_SS_EEENS5_IJSS_SD_EEEEEEENS4_39AutoVectorizingCopyWithAssumedAlignmentILi128EEENS4_14SM90_TMA_STOREES2Z_S31_S31_EEEvvEEEEvNT_6ParamsE)
        /*0044*/ 	.word	0x00000000
.L_29:


//--------------------- .nv.compat                --------------------------
	.section	.nv.compat,"",@"SHT_CUDA_COMPAT_INFO"
	.align	4
        /*0000*/ 	.byte	0x02, 0x09, 0x01, 0x00, 0x02, 0x02, 0x02, 0x00, 0x02, 0x05, 0x05, 0x00, 0x03, 0x07, 0x01, 0x01
        /*0010*/ 	.byte	0x02, 0x03, 0x01, 0x00, 0x02, 0x06, 0x01, 0x00, 0x04, 0x0b, 0x08, 0x00, 0x09, 0x00, 0x00, 0x00
        /*0020*/ 	.byte	0x00, 0x00, 0x00, 0x00


//--------------------- .nv.info._ZN7cutlass13device_kernelINS_4gemm6kernel13GemmUniversalIN4cute5tupleIJiiiiEEENS1_10collective13CollectiveMmaINS1_46MainloopSm100TmaUmmaWarpSpecializedBlockScaledILi12ELi2ELi2ENS5_IJNS4_1CILi2EEENSA_ILi4EEENSA_ILi1EEEEEEEENS5_IJNSA_ILi128EEESG_SG_EEENS5_IJNS_12float_e2m1_tENS_13float_ue8m0_tEEEENS5_IJNS5_IJlSD_lEEENS4_6LayoutINS5_IJNS5_IJNS5_IJNSA_ILi32EEESC_EEEiEEESP_NS5_IJSD_iEEEEEENS5_IJNS5_IJNS5_IJNSA_ILi16EEESC_EEEiEEENS5_IJNS5_IJNSA_ILi0EEESD_EEENSA_ILi512EEEEEENS5_IJSV_iEEEEEEEEEEESK_S12_NS4_8TiledMMAINS4_8MMA_AtomIJNS4_17SM100_MMA_MXF4_SSISI_SI_fSJ_Li128ELi128ELi32ELNS4_4UMMA5MajorE0ELS17_0ELNS16_7ScaleInE0ELS18_0EEEEEENSM_INS5_IJSD_SD_SD_EEENS5_IJSV_SV_SV_EEEEENS5_IJNS4_10UnderscoreES1E_S1E_EEEEENS5_IJNS4_23SM90_TMA_LOAD_MULTICASTES1H_EEENS5_IJNS4_14ComposedLayoutINS4_7SwizzleILi2ELi4ELi3EEENS4_18smem_ptr_flag_bitsILi4EEENSM_INS5_IJNSA_ILi8EEESG_EEENS5_IJSG_SD_EEEEEEENSM_INS5_IJNS5_IJNS5_IJSO_SD_EEENS5_IJSN_SB_EEEEEESD_NS5_IJSB_SD_EEEEEENS5_IJNS5_IJNS5_IJST_SX_EEESW_EEESV_NS5_IJSB_SX_EEEEEEEEEEEvNS4_8identityES1I_S23_vS24_EENS_8epilogue10collective18CollectiveEpilogueINS26_23Sm100TmaWarpSpecializedILi4ELi2ELi16ELb1ELb0EEEJNS5_IJNSA_ILi64EEESG_SG_EEENS5_IJNSM_IS2B_SD_EENSM_INS5_IJSS_SB_EEENS5_IJSD_S2B_EEEEEEEENS_10bfloat16_tESL_S2I_SL_NS26_6fusion15FusionCallbacksIS2A_NS2J_17LinearCombinationIS2I_fS2I_fLNS_15FloatRoundStyleE2EEES2C_S2H_JEEENS4_5SM1004TMEM4LOAD26SM100_TMEM_LOAD_32dp32b16xENS4_13SM90_TMA_LOADENS1J_INS1K_ILi1ELi4ELi3EEENS1M_ILi16EEENSM_INS5_IJS1O_SS_EEENS5_IJSS_SD_EEEEEEENS4_39AutoVectorizingCopyWithAssumedAlignmentILi128EEENS4_14SM90_TMA_STOREES2Z_S31_S31_EEEvvEEEEvNT_6ParamsE --------------------------
	.section	.nv.info._ZN7cutlass13device_kernelINS_4gemm6kernel13GemmUniversalIN4cute5tupleIJiiiiEEENS1_10collective13CollectiveMmaINS1_46MainloopSm100TmaUmmaWarpSpecializedBlockScaledILi12ELi2ELi2ENS5_IJNS4_1CILi2EEENSA_ILi4EEENSA_ILi1EEEEEEEENS5_IJNSA_ILi128EEESG_SG_EEENS5_IJNS_12float_e2m1_tENS_13float_ue8m0_tEEEENS5_IJNS5_IJlSD_lEEENS4_6LayoutINS5_IJNS5_IJNS5_IJNSA_ILi32EEESC_EEEiEEESP_NS5_IJSD_iEEEEEENS5_IJNS5_IJNS5_IJNSA_ILi16EEESC_EEEiEEENS5_IJNS5_IJNSA_ILi0EEESD_EEENSA_ILi512EEEEEENS5_IJSV_iEEEEEEEEEEESK_S12_NS4_8TiledMMAINS4_8MMA_AtomIJNS4_17SM100_MMA_MXF4_SSISI_SI_fSJ_Li128ELi128ELi32ELNS4_4UMMA5MajorE0ELS17_0ELNS16_7ScaleInE0ELS18_0EEEEEENSM_INS5_IJSD_SD_SD_EEENS5_IJSV_SV_SV_EEEEENS5_IJNS4_10UnderscoreES1E_S1E_EEEEENS5_IJNS4_23SM90_TMA_LOAD_MULTICASTES1H_EEENS5_IJNS4_14ComposedLayoutINS4_7SwizzleILi2ELi4ELi3EEENS4_18smem_ptr_flag_bitsILi4EEENSM_INS5_IJNSA_ILi8EEESG_EEENS5_IJSG_SD_EEEEEEENSM_INS5_IJNS5_IJNS5_IJSO_SD_EEENS5_IJSN_SB_EEEEEESD_NS5_IJSB_SD_EEEEEENS5_IJNS5_IJNS5_IJST_SX_EEESW_EEESV_NS5_IJSB_SX_EEEEEEEEEEEvNS4_8identityES1I_S23_vS24_EENS_8epilogue10collective18CollectiveEpilogueINS26_23Sm100TmaWarpSpecializedILi4ELi2ELi16ELb1ELb0EEEJNS5_IJNSA_ILi64EEESG_SG_EEENS5_IJNSM_IS2B_SD_EENSM_INS5_IJSS_SB_EEENS5_IJSD_S2B_EEEEEEEENS_10bfloat16_tESL_S2I_SL_NS26_6fusion15FusionCallbacksIS2A_NS2J_17LinearCombinationIS2I_fS2I_fLNS_15FloatRoundStyleE2EEES2C_S2H_JEEENS4_5SM1004TMEM4LOAD26SM100_TMEM_LOAD_32dp32b16xENS4_13SM90_TMA_LOADENS1J_INS1K_ILi1ELi4ELi3EEENS1M_ILi16EEENSM_INS5_IJS1O_SS_EEENS5_IJSS_SD_EEEEEEENS4_39AutoVectorizingCopyWithAssumedAlignmentILi128EEENS4_14SM90_TMA_STOREES2Z_S31_S31_EEEvvEEEEvNT_6ParamsE,"",@"SHT_CUDA_INFO"
	.sectionflags	@""
	.align	4


	//----- nvinfo : EIATTR_CUDA_API_VERSION
	.align		4
        /*0000*/ 	.byte	0x04, 0x37
        /*0002*/ 	.short	(.L_31 - .L_30)
.L_30:
        /*0004*/ 	.word	0x00000082


	//----- nvinfo : EIATTR_KPARAM_INFO
	.align		4
.L_31:
        /*0008*/ 	.byte	0x04, 0x17
        /*000a*/ 	.short	(.L_33 - .L_32)
.L_32:
        /*000c*/ 	.word	0x00000000
        /*0010*/ 	.short	0x0000
        /*0012*/ 	.short	0x0000
        /*0014*/ 	.byte	0x00, 0xf0, 0x01, 0x30


	//----- nvinfo : EIATTR_AT_ENTRY_FRAGMENTS
	.align		4
.L_33:
        /*0018*/ 	.byte	0x04, 0x4f
        /*001a*/ 	.short	(.L_35 - .L_34)


	//   ....[0]....
.L_34:
        /*001c*/ 	.word	0x00000006


	//----- nvinfo : EIATTR_RESERVED_SMEM_USED
	.align		4
.L_35:
        /*0020*/ 	.byte	0x01, 0x41
	.zero		2


	//----- nvinfo : EIATTR_SPARSE_MMA_MASK
	.align		4
        /*0024*/ 	.byte	0x03, 0x50
        /*0026*/ 	.short	0x0000


	//----- nvinfo : EIATTR_TCGEN05_1CTA_USED
	.align		4
        /*0028*/ 	.byte	0x01, 0x51
	.zero		2


	//----- nvinfo : EIATTR_MAXREG_COUNT
	.align		4
        /*002c*/ 	.byte	0x03, 0x1b
        /*002e*/ 	.short	0x00ff


	//----- nvinfo : EIATTR_NUM_BARRIERS
	.align		4
        /*0030*/ 	.byte	0x02, 0x4c
        /*0032*/ 	.byte	0x07
	.zero		1


	//----- nvinfo : EIATTR_EXTERNS
	.align		4
        /*0034*/ 	.byte	0x04, 0x0f
        /*0036*/ 	.short	(.L_37 - .L_36)


	//   ....[0]....
	.align		4
.L_36:
        /*0038*/ 	.word	index@(__assertfail)


	//----- nvinfo : EIATTR_MERCURY_ISA_VERSION
	.align		4
.L_37:
        /*003c*/ 	.byte	0x03, 0x5f
        /*003e*/ 	.short	0x0101


	//----- nvinfo : EIATTR_INT_WARP_WIDE_INSTR_OFFSETS
	.align		4
        /*0040*/ 	.byte	0x04, 0x31
        /*0042*/ 	.short	(.L_39 - .L_38)


	//   ....[0]....
.L_38:
        /*0044*/ 	.word	0x00002720


	//   ....[1]....
        /*0048*/ 	.word	0x00004600


	//   ....[2]....
        /*004c*/ 	.word	0x00004630


	//   ....[3]....
        /*0050*/ 	.word	0x00004680


	//   ....[4]....
        /*0054*/ 	.word	0x00004f30


	//   ....[5]....
        /*0058*/ 	.word	0x00004f50


	//   ....[6]....
        /*005c*/ 	.word	0x00004fb0


	//   ....[7]....
        /*0060*/ 	.word	0x000050f0


	//   ....[8]....
        /*0064*/ 	.word	0x00005110


	//   ....[9]....
        /*0068*/ 	.word	0x000051d0


	//   ....[10]....
        /*006c*/ 	.word	0x000052d0


	//   ....[11]....
        /*0070*/ 	.word	0x00005310


	//   ....[12]....
        /*0074*/ 	.word	0x000053a0


	//   ....[13]....
        /*0078*/ 	.word	0x000054a0


	//   ....[14]....
        /*007c*/ 	.word	0x000054c0


	//   ....[15]....
        /*0080*/ 	.word	0x00005590


	//   ....[16]....
        /*0084*/ 	.word	0x00005690


	//   ....[17]....
        /*0088*/ 	.word	0x000056d0


	//   ....[18]....
        /*008c*/ 	.word	0x00005790


	//   ....[19]....
        /*0090*/ 	.word	0x00005870


	//   ....[20]....
        /*0094*/ 	.word	0x00005890


	//   ....[21]....
        /*0098*/ 	.word	0x00005970


	//   ....[22]....
        /*009c*/ 	.word	0x00005a50


	//   ....[23]....
        /*00a0*/ 	.word	0x00005ac0


	//   ....[24]....
        /*00a4*/ 	.word	0x00005b90


	//   ....[25]....
        /*00a8*/ 	.word	0x00005d20


	//   ....[26]....
        /*00ac*/ 	.word	0x00005d30


	//   ....[27]....
        /*00b0*/ 	.word	0x00005e40


	//----- nvinfo : EIATTR_COOP_GROUP_MASK_REGIDS
	.align		4
.L_39:
        /*00b4*/ 	.byte	0x04, 0x29
        /*00b6*/ 	.short	(.L_41 - .L_40)


	//   ....[0]....
.L_40:
        /*00b8*/ 	.word	0xffffffff


	//   ....[1]....
        /*00bc*/ 	.word	0xffffffff


	//   ....[2]....
        /*00c0*/ 	.word	0xffffffff


	//   ....[3]....
        /*00c4*/ 	.word	0xffffffff


	//   ....[4]....
        /*00c8*/ 	.word	0xffffffff


	//   ....[5]....
        /*00cc*/ 	.word	0xffffffff


	//   ....[6]....
        /*00d0*/ 	.word	0xffffffff


	//   ....[7]....
        /*00d4*/ 	.word	0xffffffff


	//   ....[8]....
        /*00d8*/ 	.word	0xffffffff


	//   ....[9]....
        /*00dc*/ 	.word	0xffffffff


	//   ....[10]....
        /*00e0*/ 	.word	0xffffffff


	//   ....[11]....
        /*00e4*/ 	.word	0xffffffff


	//   ....[12]....
        /*00e8*/ 	.word	0xffffffff


	//   ....[13]....
        /*00ec*/ 	.word	0xffffffff


	//----- nvinfo : EIATTR_COOP_GROUP_INSTR_OFFSETS
	.align		4
.L_41:
        /*00f0*/ 	.byte	0x04, 0x28
        /*00f2*/ 	.short	(.L_43 - .L_42)


	//   ....[0]....
.L_42:
        /*00f4*/ 	.word	0x00000090


	//   ....[1]....
        /*00f8*/ 	.word	0x00000530


	//   ....[2]....
        /*00fc*/ 	.word	0x00000810


	//   ....[3]....
        /*0100*/ 	.word	0x000009b0


	//   ....[4]....
        /*0104*/ 	.word	0x00000ab0


	//   ....[5]....
        /*0108*/ 	.word	0x00000c20


	//   ....[6]....
        /*010c*/ 	.word	0x00000d80


	//   ....[7]....
        /*0110*/ 	.word	0x00000f30


	//   ....[8]....
        /*0114*/ 	.word	0x00002600


	//   ....[9]....
        /*0118*/ 	.word	0x00003870


	//   ....[10]....
        /*011c*/ 	.word	0x00003a80


	//   ....[11]....
        /*0120*/ 	.word	0x00003ab0


	//   ....[12]....
        /*0124*/ 	.word	0x000044f0


	//   ....[13]....
        /*0128*/ 	.word	0x00004720


	//----- nvinfo : EIATTR_VRC_CTA_INIT_COUNT
	.align		4
.L_43:
        /*012c*/ 	.byte	0x02, 0x4a
        /*012e*/ 	.byte	0x80
	.zero		1


	//----- nvinfo : EIATTR_SYSCALL_OFFSETS
	.align		4
        /*0130*/ 	.byte	0x04, 0x46
        /*0132*/ 	.short	(.L_45 - .L_44)


	//   ....[0]....
.L_44:
        /*0134*/ 	.word	0x00006930


	//   ....[1]....
        /*0138*/ 	.word	0x00006a20


	//   ....[2]....
        /*013c*/ 	.word	0x000072d0


	//   ....[3]....
        /*0140*/ 	.word	0x00007440


	//   ....[4]....
        /*0144*/ 	.word	0x00008160


	//   ....[5]....
        /*0148*/ 	.word	0x000082d0


	//   ....[6]....
        /*014c*/ 	.word	0x00008fe0


	//   ....[7]....
        /*0150*/ 	.word	0x00009150


	//   ....[8]....
        /*0154*/ 	.word	0x00009e90


	//   ....[9]....
        /*0158*/ 	.word	0x0000a000


	//   ....[10]....
        /*015c*/ 	.word	0x0000ad50


	//   ....[11]....
        /*0160*/ 	.word	0x0000aec0


	//   ....[12]....
        /*0164*/ 	.word	0x0000bc20


	//   ....[13]....
        /*0168*/ 	.word	0x0000bd90


	//   ....[14]....
        /*016c*/ 	.word	0x0000cae0


	//   ....[15]....
        /*0170*/ 	.word	0x0000cc50


	//   ....[16]....
        /*0174*/ 	.word	0x0000d940


	//   ....[17]....
        /*0178*/ 	.word	0x0000dab0


	//----- nvinfo : EIATTR_MBARRIER_INSTR_OFFSETS
	.align		4
.L_45:
        /*017c*/ 	.byte	0x04, 0x39
        /*017e*/ 	.short	(.L_47 - .L_46)


	//   ....[0]....
.L_46:
        /*0180*/ 	.word	0x00000670
        /*0184*/ 	.word	0x000000ff
        /*0188*/ 	.word	0x00000000
        /*018c*/ 	.short	0x0100
        /*018e*/ 	.byte	0x07
	.zero		1


	//   ....[1]....
        /*0190*/ 	.word	0x00000680
        /*0194*/ 	.word	0x000000ff
        /*0198*/ 	.word	0x00000060
        /*019c*/ 	.short	0x0100
        /*019e*/ 	.byte	0x07
	.zero		1


	//   ....[2]....
        /*01a0*/ 	.word	0x00000690
        /*01a4*/ 	.word	0x000000ff
        /*01a8*/ 	.word	0x00000008
        /*01ac*/ 	.short	0x0100
        /*01ae*/ 	.byte	0x07
	.zero		1


	//   ....[3]....
        /*01b0*/ 	.word	0x000006a0
        /*01b4*/ 	.word	0x000000ff
        /*01b8*/ 	.word	0x00000068
        /*01bc*/ 	.short	0x0100
        /*01be*/ 	.byte	0x07
	.zero		1


	//   ....[4]....
        /*01c0*/ 	.word	0x000006b0
        /*01c4*/ 	.word	0x000000ff
        /*01c8*/ 	.word	0x00000010
        /*01cc*/ 	.short	0x0100
        /*01ce*/ 	.byte	0x07
	.zero		1


	//   ....[5]....
        /*01d0*/ 	.word	0x000006c0
        /*01d4*/ 	.word	0x000000ff
        /*01d8*/ 	.word	0x00000070
        /*01dc*/ 	.short	0x0100
        /*01de*/ 	.byte	0x07
	.zero		1


	//   ....[6]....
        /*01e0*/ 	.word	0x000006d0
        /*01e4*/ 	.word	0x000000ff
        /*01e8*/ 	.word	0x00000018
        /*01ec*/ 	.short	0x0100
        /*01ee*/ 	.byte	0x07
	.zero		1


	//   ....[7]....
        /*01f0*/ 	.word	0x000006e0
        /*01f4*/ 	.word	0x000000ff
        /*01f8*/ 	.word	0x00000078
        /*01fc*/ 	.short	0x0100
        /*01fe*/ 	.byte	0x07
	.zero		1


	//   ....[8]....
        /*0200*/ 	.word	0x000006f0
        /*0204*/ 	.word	0x000000ff
        /*0208*/ 	.word	0x00000020
        /*020c*/ 	.short	0x0100
        /*020e*/ 	.byte	0x07
	.zero		1


	//   ....[9]....
        /*0210*/ 	.word	0x00000700
        /*0214*/ 	.word	0x000000ff
        /*0218*/ 	.word	0x00000080
        /*021c*/ 	.short	0x0100
        /*021e*/ 	.byte	0x07
	.zero		1


	//   ....[10]....
        /*0220*/ 	.word	0x00000710
        /*0224*/ 	.word	0x000000ff
        /*0228*/ 	.word	0x00000028
        /*022c*/ 	.short	0x0100
        /*022e*/ 	.byte	0x07
	.zero		1


	//   ....[11]....
        /*0230*/ 	.word	0x00000720
        /*0234*/ 	.word	0x000000ff
        /*0238*/ 	.word	0x00000088
        /*023c*/ 	.short	0x0100
        /*023e*/ 	.byte	0x07
	.zero		1


	//   ....[12]....
        /*0240*/ 	.word	0x00000730
        /*0244*/ 	.word	0x000000ff
        /*0248*/ 	.word	0x00000030
        /*024c*/ 	.short	0x0100
        /*024e*/ 	.byte	0x07
	.zero		1


	//   ....[13]....
        /*0250*/ 	.word	0x00000740
        /*0254*/ 	.word	0x000000ff
        /*0258*/ 	.word	0x00000090
        /*025c*/ 	.short	0x0100
        /*025e*/ 	.byte	0x07
	.zero		1


	//   ....[14]....
        /*0260*/ 	.word	0x00000750
        /*0264*/ 	.word	0x000000ff
        /*0268*/ 	.word	0x00000038
        /*026c*/ 	.short	0x0100
        /*026e*/ 	.byte	0x07
	.zero		1


	//   ....[15]....
        /*0270*/ 	.word	0x00000760
        /*0274*/ 	.word	0x000000ff
        /*0278*/ 	.word	0x00000098
        /*027c*/ 	.short	0x0100
        /*027e*/ 	.byte	0x07
	.zero		1


	//   ....[16]....
        /*0280*/ 	.word	0x00000770
        /*0284*/ 	.word	0x000000ff
        /*0288*/ 	.word	0x00000040
        /*028c*/ 	.short	0x0100
        /*028e*/ 	.byte	0x07
	.zero		1


	//   ....[17]....
        /*0290*/ 	.word	0x00000780
        /*0294*/ 	.word	0x000000ff
        /*0298*/ 	.word	0x000000a0
        /*029c*/ 	.short	0x0100
        /*029e*/ 	.byte	0x07
	.zero		1


	//   ....[18]....
        /*02a0*/ 	.word	0x00000790
        /*02a4*/ 	.word	0x000000ff
        /*02a8*/ 	.word	0x00000048
        /*02ac*/ 	.short	0x0100
        /*02ae*/ 	.byte	0x07
	.zero		1


	//   ....[19]....
        /*02b0*/ 	.word	0x000007a0
        /*02b4*/ 	.word	0x000000ff
        /*02b8*/ 	.word	0x000000a8
        /*02bc*/ 	.short	0x0100
        /*02be*/ 	.byte	0x07
	.zero		1


	//   ....[20]....
        /*02c0*/ 	.word	0x000007b0
        /*02c4*/ 	.word	0x000000ff
        /*02c8*/ 	.word	0x00000050
        /*02cc*/ 	.short	0x0100
        /*02ce*/ 	.byte	0x07
	.zero		1


	//   ....[21]....
        /*02d0*/ 	.word	0x000007c0
        /*02d4*/ 	.word	0x000000ff
        /*02d8*/ 	.word	0x000000b0
        /*02dc*/ 	.short	0x0100
        /*02de*/ 	.byte	0x07
	.zero		1


	//   ....[22]....
        /*02e0*/ 	.word	0x000007d0
        /*02e4*/ 	.word	0x000000ff
        /*02e8*/ 	.word	0x00000058
        /*02ec*/ 	.short	0x0100
        /*02ee*/ 	.byte	0x07
	.zero		1


	//   ....[23]....
        /*02f0*/ 	.word	0x000007e0
        /*02f4*/ 	.word	0x000000ff
        /*02f8*/ 	.word	0x000000b8
        /*02fc*/ 	.short	0x0100
        /*02fe*/ 	.byte	0x07
	.zero		1


	//   ....[24]....
        /*0300*/ 	.word	0x00000920
        /*0304*/ 	.word	0x000000ff
        /*0308*/ 	.word	0x000000c0
        /*030c*/ 	.short	0x0100
        /*030e*/ 	.byte	0x07
	.zero		1


	//   ....[25]....
        /*0310*/ 	.word	0x00000930
        /*0314*/ 	.word	0x000000ff
        /*0318*/ 	.word	0x000000e0
        /*031c*/ 	.short	0x0100
        /*031e*/ 	.byte	0x07
	.zero		1


	//   ....[26]....
        /*0320*/ 	.word	0x00000940
        /*0324*/ 	.word	0x000000ff
        /*0328*/ 	.word	0x000000c8
        /*032c*/ 	.short	0x0100
        /*032e*/ 	.byte	0x07
	.zero		1


	//   ....[27]....
        /*0330*/ 	.word	0x00000950
        /*0334*/ 	.word	0x000000ff
        /*0338*/ 	.word	0x000000e8
        /*033c*/ 	.short	0x0100
        /*033e*/ 	.byte	0x07
	.zero		1


	//   ....[28]....
        /*0340*/ 	.word	0x00000960
        /*0344*/ 	.word	0x000000ff
        /*0348*/ 	.word	0x000000d0
        /*034c*/ 	.short	0x0100
        /*034e*/ 	.byte	0x07
	.zero		1


	//   ....[29]....
        /*0350*/ 	.word	0x00000970
        /*0354*/ 	.word	0x000000ff
        /*0358*/ 	.word	0x000000f0
        /*035c*/ 	.short	0x0100
        /*035e*/ 	.byte	0x07
	.zero		1


	//   ....[30]....
        /*0360*/ 	.word	0x00000980
        /*0364*/ 	.word	0x000000ff
        /*0368*/ 	.word	0x000000d8
        /*036c*/ 	.short	0x0100
        /*036e*/ 	.byte	0x07
	.zero		1


	//   ....[31]....
        /*0370*/ 	.word	0x00000990
        /*0374*/ 	.word	0x000000ff
        /*0378*/ 	.word	0x000000f8
        /*037c*/ 	.short	0x0100
        /*037e*/ 	.byte	0x07
	.zero		1


	//   ....[32]....
        /*0380*/ 	.word	0x00000a80
        /*0384*/ 	.word	0x000000ff
        /*0388*/ 	.word	0x00000100
        /*038c*/ 	.short	0x0100
        /*038e*/ 	.byte	0x06
	.zero		1


	//   ....[33]....
        /*0390*/ 	.word	0x00000a90
        /*0394*/ 	.word	0x000000ff
        /*0398*/ 	.word	0x00000108
        /*039c*/ 	.short	0x0100
        /*039e*/ 	.byte	0x06
	.zero		1


	//   ....[34]....
        /*03a0*/ 	.word	0x00000bd0
        /*03a4*/ 	.word	0x000000ff
        /*03a8*/ 	.word	0x00000110
        /*03ac*/ 	.short	0x0100
        /*03ae*/ 	.byte	0x06
	.zero		1


	//   ....[35]....
        /*03b0*/ 	.word	0x00000be0
        /*03b4*/ 	.word	0x000000ff
        /*03b8*/ 	.word	0x00000120
        /*03bc*/ 	.short	0x0100
        /*03be*/ 	.byte	0x06
	.zero		1


	//   ....[36]....
        /*03c0*/ 	.word	0x00000bf0
        /*03c4*/ 	.word	0x000000ff
        /*03c8*/ 	.word	0x00000118
        /*03cc*/ 	.short	0x0100
        /*03ce*/ 	.byte	0x06
	.zero		1


	//   ....[37]....
        /*03d0*/ 	.word	0x00000c00
        /*03d4*/ 	.word	0x000000ff
        /*03d8*/ 	.word	0x00000128
        /*03dc*/ 	.short	0x0100
        /*03de*/ 	.byte	0x06
	.zero		1


	//   ....[38]....
        /*03e0*/ 	.word	0x00000d30
        /*03e4*/ 	.word	0x000000ff
        /*03e8*/ 	.word	0x00000130
        /*03ec*/ 	.short	0x0100
        /*03ee*/ 	.byte	0x07
	.zero		1


	//   ....[39]....
        /*03f0*/ 	.word	0x00000d40
        /*03f4*/ 	.word	0x000000ff
        /*03f8*/ 	.word	0x00000140
        /*03fc*/ 	.short	0x0100
        /*03fe*/ 	.byte	0x07
	.zero		1


	//   ....[40]....
        /*0400*/ 	.word	0x00000d50
        /*0404*/ 	.word	0x000000ff
        /*0408*/ 	.word	0x00000138
        /*040c*/ 	.short	0x0100
        /*040e*/ 	.byte	0x07
	.zero		1


	//   ....[41]....
        /*0410*/ 	.word	0x00000d60
        /*0414*/ 	.word	0x000000ff
        /*0418*/ 	.word	0x00000148
        /*041c*/ 	.short	0x0100
        /*041e*/ 	.byte	0x07
	.zero		1


	//   ....[42]....
        /*0420*/ 	.word	0x00000e50
        /*0424*/ 	.word	0x000000ff
        /*0428*/ 	.word	0x00000150
        /*042c*/ 	.short	0x0100
        /*042e*/ 	.byte	0x06
	.zero		1


	//   ....[43]....
        /*0430*/ 	.word	0x00000e60
        /*0434*/ 	.word	0x000000ff
        /*0438*/ 	.word	0x00000160
        /*043c*/ 	.short	0x0100
        /*043e*/ 	.byte	0x06
	.zero		1


	//   ....[44]....
        /*0440*/ 	.word	0x00000e70
        /*0444*/ 	.word	0x000000ff
        /*0448*/ 	.word	0x00000158
        /*044c*/ 	.short	0x0100
        /*044e*/ 	.byte	0x06
	.zero		1


	//   ....[45]....
        /*0450*/ 	.word	0x00000e80
        /*0454*/ 	.word	0x000000ff
        /*0458*/ 	.word	0x00000168
        /*045c*/ 	.short	0x0100
        /*045e*/ 	.byte	0x06
	.zero		1


	//   ....[46]....
        /*0460*/ 	.word	0x00001b90
        /*0464*/ 	.word	0x00000002
        /*0468*/ 	.word	0x00000160
        /*046c*/ 	.short	0x010a
        /*046e*/ 	.byte	0xff
	.zero		1


	//   ....[47]....
        /*0470*/ 	.word	0x00001bc0
        /*0474*/ 	.word	0x00000002
        /*0478*/ 	.word	0x00000150
        /*047c*/ 	.short	0x0101
        /*047e*/ 	.byte	0xff
	.zero		1


	//   ....[48]....
        /*0480*/ 	.word	0x00001ca0
        /*0484*/ 	.word	0x000000ff
        /*0488*/ 	.word	0x00000060
        /*048c*/ 	.short	0x010a
        /*048e*/ 	.byte	0x08
	.zero		1


	//   ....[49]....
        /*0490*/ 	.word	0x00001d20
        /*0494*/ 	.word	0x000000ff
        /*0498*/ 	.word	0x00000060
        /*049c*/ 	.short	0x010a
        /*049e*/ 	.byte	0x29
	.zero		1


	//   ....[50]....
        /*04a0*/ 	.word	0x00001e60
        /*04a4*/ 	.word	0x000000ff
        /*04a8*/ 	.word	0x00000060
        /*04ac*/ 	.short	0x010a
        /*04ae*/ 	.byte	0x08
	.zero		1


	//   ....[51]....
        /*04b0*/ 	.word	0x00002140
        /*04b4*/ 	.word	0x000000ff
        /*04b8*/ 	.word	0x00000108
        /*04bc*/ 	.short	0x0101
        /*04be*/ 	.byte	0x04
	.zero		1


	//   ....[52]....
        /*04c0*/ 	.word	0x00002160
        /*04c4*/ 	.word	0x000000ff
        /*04c8*/ 	.word	0x00000060
        /*04cc*/ 	.short	0x010a
        /*04ce*/ 	.byte	0x08
	.zero		1


	//   ....[53]....
        /*04d0*/ 	.word	0x000021e0
        /*04d4*/ 	.word	0x000000ff
        /*04d8*/ 	.word	0x00000060
        /*04dc*/ 	.short	0x010a
        /*04de*/ 	.byte	0x29
	.zero		1


	//   ....[54]....
        /*04e0*/ 	.word	0x00002320
        /*04e4*/ 	.word	0x000000ff
        /*04e8*/ 	.word	0x00000060
        /*04ec*/ 	.short	0x010a
        /*04ee*/ 	.byte	0x08
	.zero		1


	//   ....[55]....
        /*04f0*/ 	.word	0x00002630
        /*04f4*/ 	.word	0x00000002
        /*04f8*/ 	.word	0x00000110
        /*04fc*/ 	.short	0x010a
        /*04fe*/ 	.byte	0xff
	.zero		1


	//   ....[56]....
        /*0500*/ 	.word	0x000026f0
        /*0504*/ 	.word	0x00000002
        /*0508*/ 	.word	0x00000000
        /*050c*/ 	.short	0x0101
        /*050e*/ 	.byte	0xff
	.zero		1


	//   ....[57]....
        /*0510*/ 	.word	0x00002c70
        /*0514*/ 	.word	0x000000ff
        /*0518*/ 	.word	0x00000000
        /*051c*/ 	.short	0x010a
        /*051e*/ 	.byte	0x05
	.zero		1


	//   ....[58]....
        /*0520*/ 	.word	0x00002d00
        /*0524*/ 	.word	0x000000ff
        /*0528*/ 	.word	0x00000000
        /*052c*/ 	.short	0x010a
        /*052e*/ 	.byte	0x05
	.zero		1


	//   ....[59]....
        /*0530*/ 	.word	0x00002d90
        /*0534*/ 	.word	0x000000ff
        /*0538*/ 	.word	0x00000000
        /*053c*/ 	.short	0x010a
        /*053e*/ 	.byte	0x05
	.zero		1


	//   ....[60]....
        /*0540*/ 	.word	0x00002e20
        /*0544*/ 	.word	0x000000ff
        /*0548*/ 	.word	0x00000000
        /*054c*/ 	.short	0x010a
        /*054e*/ 	.byte	0x05
	.zero		1


	//   ....[61]....
        /*0550*/ 	.word	0x00002eb0
        /*0554*/ 	.word	0x000000ff
        /*0558*/ 	.word	0x00000000
        /*055c*/ 	.short	0x010a
        /*055e*/ 	.byte	0x05
	.zero		1


	//   ....[62]....
        /*0560*/ 	.word	0x00002f40
        /*0564*/ 	.word	0x000000ff
        /*0568*/ 	.word	0x00000000
        /*056c*/ 	.short	0x010a
        /*056e*/ 	.byte	0x05
	.zero		1


	//   ....[63]....
        /*0570*/ 	.word	0x00002fd0
        /*0574*/ 	.word	0x000000ff
        /*0578*/ 	.word	0x00000000
        /*057c*/ 	.short	0x010a
        /*057e*/ 	.byte	0x05
	.zero		1


	//   ....[64]....
        /*0580*/ 	.word	0x00003060
        /*0584*/ 	.word	0x000000ff
        /*0588*/ 	.word	0x00000000
        /*058c*/ 	.short	0x010a
        /*058e*/ 	.byte	0x05
	.zero		1


	//   ....[65]....
        /*0590*/ 	.word	0x000030f0
        /*0594*/ 	.word	0x000000ff
        /*0598*/ 	.word	0x00000000
        /*059c*/ 	.short	0x010a
        /*059e*/ 	.byte	0x05
	.zero		1


	//   ....[66]....
        /*05a0*/ 	.word	0x00003180
        /*05a4*/ 	.word	0x000000ff
        /*05a8*/ 	.word	0x00000000
        /*05ac*/ 	.short	0x010a
        /*05ae*/ 	.byte	0x05
	.zero		1


	//   ....[67]....
        /*05b0*/ 	.word	0x00003210
        /*05b4*/ 	.word	0x000000ff
        /*05b8*/ 	.word	0x00000000
        /*05bc*/ 	.short	0x010a
        /*05be*/ 	.byte	0x05
	.zero		1


	//   ....[68]....
        /*05c0*/ 	.word	0x000032b0
        /*05c4*/ 	.word	0x00000000
        /*05c8*/ 	.word	0x00000000
        /*05cc*/ 	.short	0x010a
        /*05ce*/ 	.byte	0xff
	.zero		1


	//   ....[69]....
        /*05d0*/ 	.word	0x000033d0
        /*05d4*/ 	.word	0x00000000
        /*05d8*/ 	.word	0x00000150
        /*05dc*/ 	.short	0x010a
        /*05de*/ 	.byte	0xff
	.zero		1


	//   ....[70]....
        /*05e0*/ 	.word	0x00003440
        /*05e4*/ 	.word	0x00000000
        /*05e8*/ 	.word	0x00000000
        /*05ec*/ 	.short	0x0101
        /*05ee*/ 	.byte	0xff
	.zero		1


	//   ....[71]....
        /*05f0*/ 	.word	0x00003460
        /*05f4*/ 	.word	0x000000ff
        /*05f8*/ 	.word	0x00000120
        /*05fc*/ 	.short	0x010a
        /*05fe*/ 	.byte	0x05
	.zero		1


	//   ....[72]....
        /*0600*/ 	.word	0x00003580
        /*0604*/ 	.word	0x00000000
        /*0608*/ 	.word	0x00000110
        /*060c*/ 	.short	0x010a
        /*060e*/ 	.byte	0xff
	.zero		1


	//   ....[73]....
        /*0610*/ 	.word	0x00003680
        /*0614*/ 	.word	0x00000000
        /*0618*/ 	.word	0x00000000
        /*061c*/ 	.short	0x0101
        /*061e*/ 	.byte	0xff
	.zero		1


	//   ....[74]....
        /*0620*/ 	.word	0x00003710
        /*0624*/ 	.word	0x000000ff
        /*0628*/ 	.word	0x00000120
        /*062c*/ 	.short	0x0106
        /*062e*/ 	.byte	0x05
	.zero		1


	//   ....[75]....
        /*0630*/ 	.word	0x00003730
        /*0634*/ 	.word	0x000000ff
        /*0638*/ 	.word	0x00000120
        /*063c*/ 	.short	0x010a
        /*063e*/ 	.byte	0x05
	.zero		1


	//   ....[76]....
        /*0640*/ 	.word	0x000037c0
        /*0644*/ 	.word	0x000000ff
        /*0648*/ 	.word	0x00000120
        /*064c*/ 	.short	0x0106
        /*064e*/ 	.byte	0x04
	.zero		1


	//   ....[77]....
        /*0650*/ 	.word	0x00003800
        /*0654*/ 	.word	0x00000000
        /*0658*/ 	.word	0x00000120
        /*065c*/ 	.short	0x010a
        /*065e*/ 	.byte	0xff
	.zero		1


	//   ....[78]....
        /*0660*/ 	.word	0x00003e90
        /*0664*/ 	.word	0x00000000
        /*0668*/ 	.word	0x00000110
        /*066c*/ 	.short	0x010a
        /*066e*/ 	.byte	0xff
	.zero		1


	//   ....[79]....
        /*0670*/ 	.word	0x00003fa0
        /*0674*/ 	.word	0x00000003
        /*0678*/ 	.word	0x00000000
        /*067c*/ 	.short	0x0101
        /*067e*/ 	.byte	0xff
	.zero		1


	//   ....[80]....
        /*0680*/ 	.word	0x00003fb0
        /*0684*/ 	.word	0x000000ff
        /*0688*/ 	.word	0x00000000
        /*068c*/ 	.short	0x010a
        /*068e*/ 	.byte	0x0a
	.zero		1


	//   ....[81]....
        /*0690*/ 	.word	0x00003fd0
        /*0694*/ 	.word	0x000000ff
        /*0698*/ 	.word	0x00000140
        /*069c*/ 	.short	0x010a
        /*069e*/ 	.byte	0x0b
	.zero		1


	//   ....[82]....
        /*06a0*/ 	.word	0x000040a0
        /*06a4*/ 	.word	0x000000ff
        /*06a8*/ 	.word	0x00000000
        /*06ac*/ 	.short	0x010a
        /*06ae*/ 	.byte	0x0a
	.zero		1


	//   ....[83]....
        /*06b0*/ 	.word	0x000041d0
        /*06b4*/ 	.word	0x000000ff
        /*06b8*/ 	.word	0x00000000
        /*06bc*/ 	.short	0x010a
        /*06be*/ 	.byte	0x1e
	.zero		1


	//   ....[84]....
        /*06c0*/ 	.word	0x00004440
        /*06c4*/ 	.word	0x000000ff
        /*06c8*/ 	.word	0x00000000
        /*06cc*/ 	.short	0x010a
        /*06ce*/ 	.byte	0x05
	.zero		1


	//   ....[85]....
        /*06d0*/ 	.word	0x000044d0
        /*06d4*/ 	.word	0x000000ff
        /*06d8*/ 	.word	0x00000000
        /*06dc*/ 	.short	0x010a
        /*06de*/ 	.byte	0x06
	.zero		1


	//   ....[86]....
        /*06e0*/ 	.word	0x000048e0
        /*06e4*/ 	.word	0x00000000
        /*06e8*/ 	.word	0x00000110
        /*06ec*/ 	.short	0x010a
        /*06ee*/ 	.byte	0xff
	.zero		1


	//   ....[87]....
        /*06f0*/ 	.word	0x00004a20
        /*06f4*/ 	.word	0x00000000
        /*06f8*/ 	.word	0x00000000
        /*06fc*/ 	.short	0x0101
        /*06fe*/ 	.byte	0xff
	.zero		1


	//   ....[88]....
        /*0700*/ 	.word	0x00004d40
        /*0704*/ 	.word	0x000000ff
        /*0708*/ 	.word	0x00000108
        /*070c*/ 	.short	0x010a
        /*070e*/ 	.byte	0x05
	.zero		1


	//   ....[89]....
        /*0710*/ 	.word	0x00004eb0
        /*0714*/ 	.word	0x000000ff
        /*0718*/ 	.word	0x000000e0
        /*071c*/ 	.short	0x010a
        /*071e*/ 	.byte	0x05
	.zero		1


	//   ....[90]....
        /*0720*/ 	.word	0x000050a0
        /*0724*/ 	.word	0x000000ff
        /*0728*/ 	.word	0x000000c0
        /*072c*/ 	.short	0x010b
        /*072e*/ 	.byte	0x05
	.zero		1


	//   ....[91]....
        /*0730*/ 	.word	0x000050b0
        /*0734*/ 	.word	0x000000ff
        /*0738*/ 	.word	0x00000000
        /*073c*/ 	.short	0x0101
        /*073e*/ 	.byte	0x0e
	.zero		1


	//   ....[92]....
        /*0740*/ 	.word	0x000050c0
        /*0744*/ 	.word	0x000000ff
        /*0748*/ 	.word	0x000000e8
        /*074c*/ 	.short	0x010a
        /*074e*/ 	.byte	0x05
	.zero		1


	//   ....[93]....
        /*0750*/ 	.word	0x00005280
        /*0754*/ 	.word	0x000000ff
        /*0758*/ 	.word	0x000000c8
        /*075c*/ 	.short	0x010b
        /*075e*/ 	.byte	0x05
	.zero		1


	//   ....[94]....
        /*0760*/ 	.word	0x00005290
        /*0764*/ 	.word	0x000000ff
        /*0768*/ 	.word	0x00000000
        /*076c*/ 	.short	0x0101
        /*076e*/ 	.byte	0x0d
	.zero		1


	//   ....[95]....
        /*0770*/ 	.word	0x000052a0
        /*0774*/ 	.word	0x000000ff
        /*0778*/ 	.word	0x000000f0
        /*077c*/ 	.short	0x010a
        /*077e*/ 	.byte	0x05
	.zero		1


	//   ....[96]....
        /*0780*/ 	.word	0x00005450
        /*0784*/ 	.word	0x000000ff
        /*0788*/ 	.word	0x000000d0
        /*078c*/ 	.short	0x010b
        /*078e*/ 	.byte	0x05
	.zero		1


	//   ....[97]....
        /*0790*/ 	.word	0x00005460
        /*0794*/ 	.word	0x000000ff
        /*0798*/ 	.word	0x00000000
        /*079c*/ 	.short	0x0101
        /*079e*/ 	.byte	0x07
	.zero		1


	//   ....[98]....
        /*07a0*/ 	.word	0x00005470
        /*07a4*/ 	.word	0x000000ff
        /*07a8*/ 	.word	0x000000f8
        /*07ac*/ 	.short	0x010a
        /*07ae*/ 	.byte	0x05
	.zero		1


	//   ....[99]....
        /*07b0*/ 	.word	0x00005640
        /*07b4*/ 	.word	0x000000ff
        /*07b8*/ 	.word	0x000000d8
        /*07bc*/ 	.short	0x010b
        /*07be*/ 	.byte	0x05
	.zero		1


	//   ....[100]....
        /*07c0*/ 	.word	0x00005650
        /*07c4*/ 	.word	0x000000ff
        /*07c8*/ 	.word	0x00000000
        /*07cc*/ 	.short	0x0101
        /*07ce*/ 	.byte	0x06
	.zero		1


	//   ....[101]....
        /*07d0*/ 	.word	0x00005660
        /*07d4*/ 	.word	0x000000ff
        /*07d8*/ 	.word	0x000000e0
        /*07dc*/ 	.short	0x010a
        /*07de*/ 	.byte	0x05
	.zero		1


	//   ....[102]....
        /*07e0*/ 	.word	0x00005820
        /*07e4*/ 	.word	0x000000ff
        /*07e8*/ 	.word	0x000000c0
        /*07ec*/ 	.short	0x010b
        /*07ee*/ 	.byte	0x05
	.zero		1


	//   ....[103]....
        /*07f0*/ 	.word	0x00005830
        /*07f4*/ 	.word	0x000000ff
        /*07f8*/ 	.word	0x00000000
        /*07fc*/ 	.short	0x0101
        /*07fe*/ 	.byte	0x0e
	.zero		1


	//   ....[104]....
        /*0800*/ 	.word	0x00005840
        /*0804*/ 	.word	0x000000ff
        /*0808*/ 	.word	0x000000e8
        /*080c*/ 	.short	0x010a
        /*080e*/ 	.byte	0x05
	.zero		1


	//   ....[105]....
        /*0810*/ 	.word	0x000059f0
        /*0814*/ 	.word	0x000000ff
        /*0818*/ 	.word	0x000000c8
        /*081c*/ 	.short	0x010b
        /*081e*/ 	.byte	0x05
	.zero		1


	//   ....[106]....
        /*0820*/ 	.word	0x00005a00
        /*0824*/ 	.word	0x000000ff
        /*0828*/ 	.word	0x00000000
        /*082c*/ 	.short	0x0101
        /*082e*/ 	.byte	0x0d
	.zero		1


	//   ....[107]....
        /*0830*/ 	.word	0x00005a10
        /*0834*/ 	.word	0x000000ff
        /*0838*/ 	.word	0x000000f0
        /*083c*/ 	.short	0x010a
        /*083e*/ 	.byte	0x05
	.zero		1


	//   ....[108]....
        /*0840*/ 	.word	0x00005c00
        /*0844*/ 	.word	0x000000ff
        /*0848*/ 	.word	0x000000d0
        /*084c*/ 	.short	0x010b
        /*084e*/ 	.byte	0x05
	.zero		1


	//   ....[109]....
        /*0850*/ 	.word	0x00005c70
        /*0854*/ 	.word	0x000000ff
        /*0858*/ 	.word	0x00000000
        /*085c*/ 	.short	0x0101
        /*085e*/ 	.byte	0x07
	.zero		1


	//   ....[110]....
        /*0860*/ 	.word	0x00005c80
        /*0864*/ 	.word	0x000000ff
        /*0868*/ 	.word	0x000000f8
        /*086c*/ 	.short	0x010a
        /*086e*/ 	.byte	0x05
	.zero		1


	//   ....[111]....
        /*0870*/ 	.word	0x00005f20
        /*0874*/ 	.word	0x000000ff
        /*0878*/ 	.word	0x000000d8
        /*087c*/ 	.short	0x010b
        /*087e*/ 	.byte	0x05
	.zero		1


	//   ....[112]....
        /*0880*/ 	.word	0x00005f40
        /*0884*/ 	.word	0x000000ff
        /*0888*/ 	.word	0x00000000
        /*088c*/ 	.short	0x0101
        /*088e*/ 	.byte	0x06
	.zero		1


	//   ....[113]....
        /*0890*/ 	.word	0x00005f60
        /*0894*/ 	.word	0x000000ff
        /*0898*/ 	.word	0x000000e0
        /*089c*/ 	.short	0x010a
        /*089e*/ 	.byte	0x05
	.zero		1


	//   ....[114]....
        /*08a0*/ 	.word	0x00005f80
        /*08a4*/ 	.word	0x000000ff
        /*08a8*/ 	.word	0x000000e8
        /*08ac*/ 	.short	0x010a
        /*08ae*/ 	.byte	0x05
	.zero		1


	//   ....[115]....
        /*08b0*/ 	.word	0x00005fa0
        /*08b4*/ 	.word	0x000000ff
        /*08b8*/ 	.word	0x000000f0
        /*08bc*/ 	.short	0x010a
        /*08be*/ 	.byte	0x05
	.zero		1


	//   ....[116]....
        /*08c0*/ 	.word	0x00005ff0
        /*08c4*/ 	.word	0x00000002
        /*08c8*/ 	.word	0x000000f8
        /*08cc*/ 	.short	0x010a
        /*08ce*/ 	.byte	0xff
	.zero		1


	//   ....[117]....
        /*08d0*/ 	.word	0x00006310
        /*08d4*/ 	.word	0x00000000
        /*08d8*/ 	.word	0x00000110
        /*08dc*/ 	.short	0x010a
        /*08de*/ 	.byte	0xff
	.zero		1


	//   ....[118]....
        /*08e0*/ 	.word	0x00006420
        /*08e4*/ 	.word	0x00000000
        /*08e8*/ 	.word	0x00000000
        /*08ec*/ 	.short	0x0101
        /*08ee*/ 	.byte	0xff
	.zero		1


	//   ....[119]....
        /*08f0*/ 	.word	0x00006e20
        /*08f4*/ 	.word	0x000000ff
        /*08f8*/ 	.word	0x000000c0
        /*08fc*/ 	.short	0x010a
        /*08fe*/ 	.byte	0x24
	.zero		1


	//   ....[120]....
        /*0900*/ 	.word	0x00006e30
        /*0904*/ 	.word	0x0000003a
        /*0908*/ 	.word	0x00000130
        /*090c*/ 	.short	0x010a
        /*090e*/ 	.byte	0xff
	.zero		1


	//   ....[121]....
        /*0910*/ 	.word	0x00006fa0
        /*0914*/ 	.word	0x000000ff
        /*0918*/ 	.word	0x000000c0
        /*091c*/ 	.short	0x010a
        /*091e*/ 	.byte	0x24
	.zero		1


	//   ....[122]....
        /*0920*/ 	.word	0x00007080
        /*0924*/ 	.word	0x0000003a
        /*0928*/ 	.word	0x00000130
        /*092c*/ 	.short	0x010a
        /*092e*/ 	.byte	0xff
	.zero		1


	//   ....[123]....
        /*0930*/ 	.word	0x00007e70
        /*0934*/ 	.word	0x00000000
        /*0938*/ 	.word	0x00000000
        /*093c*/ 	.short	0x0101
        /*093e*/ 	.byte	0xff
	.zero		1


	//   ....[124]....
        /*0940*/ 	.word	0x00007e80
        /*0944*/ 	.word	0x00000002
        /*0948*/ 	.word	0x000000c0
        /*094c*/ 	.short	0x010a
        /*094e*/ 	.byte	0xff
	.zero		1


	//   ....[125]....
        /*0950*/ 	.word	0x00007f40
        /*0954*/ 	.word	0x00000002
        /*0958*/ 	.word	0x000000c0
        /*095c*/ 	.short	0x010a
        /*095e*/ 	.byte	0xff
	.zero		1


	//   ....[126]....
        /*0960*/ 	.word	0x00008d20
        /*0964*/ 	.word	0x0000006e
        /*0968*/ 	.word	0x00000000
        /*096c*/ 	.short	0x0101
        /*096e*/ 	.byte	0xff
	.zero		1


	//   ....[127]....
        /*0970*/ 	.word	0x00008d40
        /*0974*/ 	.word	0x00000000
        /*0978*/ 	.word	0x000000c0
        /*097c*/ 	.short	0x010a
        /*097e*/ 	.byte	0xff
	.zero		1


	//   ....[128]....
        /*0980*/ 	.word	0x00008df0
        /*0984*/ 	.word	0x00000000
        /*0988*/ 	.word	0x000000c0
        /*098c*/ 	.short	0x010a
        /*098e*/ 	.byte	0xff
	.zero		1


	//   ....[129]....
        /*0990*/ 	.word	0x00009b50
        /*0994*/ 	.word	0x0000006e
        /*0998*/ 	.word	0x00000000
        /*099c*/ 	.short	0x0101
        /*099e*/ 	.byte	0xff
	.zero		1


	//   ....[130]....
        /*09a0*/ 	.word	0x00009b70
        /*09a4*/ 	.word	0x00000000
        /*09a8*/ 	.word	0x000000c0
        /*09ac*/ 	.short	0x010a
        /*09ae*/ 	.byte	0xff
	.zero		1


	//   ....[131]....
        /*09b0*/ 	.word	0x00009c30
        /*09b4*/ 	.word	0x00000000
        /*09b8*/ 	.word	0x000000c0
        /*09bc*/ 	.short	0x010a
        /*09be*/ 	.byte	0xff
	.zero		1


	//   ....[132]....
        /*09c0*/ 	.word	0x0000aa40
        /*09c4*/ 	.word	0x0000006f
        /*09c8*/ 	.word	0x00000000
        /*09cc*/ 	.short	0x0101
        /*09ce*/ 	.byte	0xff
	.zero		1


	//   ....[133]....
        /*09d0*/ 	.word	0x0000aa60
        /*09d4*/ 	.word	0x00000000
        /*09d8*/ 	.word	0x000000c0
        /*09dc*/ 	.short	0x010a
        /*09de*/ 	.byte	0xff
	.zero		1


	//   ....[134]....
        /*09e0*/ 	.word	0x0000ab10
        /*09e4*/ 	.word	0x00000000
        /*09e8*/ 	.word	0x000000c0
        /*09ec*/ 	.short	0x010a
        /*09ee*/ 	.byte	0xff
	.zero		1


	//   ....[135]....
        /*09f0*/ 	.word	0x0000b8e0
        /*09f4*/ 	.word	0x0000006f
        /*09f8*/ 	.word	0x00000000
        /*09fc*/ 	.short	0x0101
        /*09fe*/ 	.byte	0xff
	.zero		1


	//   ....[136]....
        /*0a00*/ 	.word	0x0000b900
        /*0a04*/ 	.word	0x00000000
        /*0a08*/ 	.word	0x000000c0
        /*0a0c*/ 	.short	0x010a
        /*0a0e*/ 	.byte	0xff
	.zero		1


	//   ....[137]....
        /*0a10*/ 	.word	0x0000b9b0
        /*0a14*/ 	.word	0x00000000
        /*0a18*/ 	.word	0x000000c0
        /*0a1c*/ 	.short	0x010a
        /*0a1e*/ 	.byte	0xff
	.zero		1


	//   ....[138]....
        /*0a20*/ 	.word	0x0000c7d0
        /*0a24*/ 	.word	0x0000006f
        /*0a28*/ 	.word	0x00000000
        /*0a2c*/ 	.short	0x0101
        /*0a2e*/ 	.byte	0xff
	.zero		1


	//   ....[139]....
        /*0a30*/ 	.word	0x0000c7f0
        /*0a34*/ 	.word	0x00000000
        /*0a38*/ 	.word	0x000000c0
        /*0a3c*/ 	.short	0x010a
        /*0a3e*/ 	.byte	0xff
	.zero		1


	//   ....[140]....
        /*0a40*/ 	.word	0x0000c8a0
        /*0a44*/ 	.word	0x00000000
        /*0a48*/ 	.word	0x000000c0
        /*0a4c*/ 	.short	0x010a
        /*0a4e*/ 	.byte	0xff
	.zero		1


	//   ....[141]....
        /*0a50*/ 	.word	0x0000d650
        /*0a54*/ 	.word	0x0000006f
        /*0a58*/ 	.word	0x00000000
        /*0a5c*/ 	.short	0x0101
        /*0a5e*/ 	.byte	0xff
	.zero		1


	//   ....[142]....
        /*0a60*/ 	.word	0x0000d670
        /*0a64*/ 	.word	0x00000000
        /*0a68*/ 	.word	0x000000c0
        /*0a6c*/ 	.short	0x010a
        /*0a6e*/ 	.byte	0xff
	.zero		1


	//   ....[143]....
        /*0a70*/ 	.word	0x0000d720
        /*0a74*/ 	.word	0x00000000
        /*0a78*/ 	.word	0x000000c0
        /*0a7c*/ 	.short	0x010a
        /*0a7e*/ 	.byte	0xff
	.zero		1


	//   ....[144]....
        /*0a80*/ 	.word	0x0000df90
        /*0a84*/ 	.word	0x000000ff
        /*0a88*/ 	.word	0x00000000
        /*0a8c*/ 	.short	0x0101
        /*0a8e*/ 	.byte	0x04
	.zero		1


	//   ....[145]....
        /*0a90*/ 	.word	0x0000e510
        /*0a94*/ 	.word	0x00000000
        /*0a98*/ 	.word	0x00000000
        /*0a9c*/ 	.short	0x0101
        /*0a9e*/ 	.byte	0xff
	.zero		1


	//   ....[146]....
        /*0aa0*/ 	.word	0x0000e7c0
        /*0aa4*/ 	.word	0x000000ff
        /*0aa8*/ 	.word	0x00000000
        /*0aac*/ 	.short	0x0101
        /*0aae*/ 	.byte	0x04
	.zero		1


	//   ....[147]....
        /*0ab0*/ 	.word	0x0000e7e0
        /*0ab4*/ 	.word	0x00000002
        /*0ab8*/ 	.word	0x00000160
        /*0abc*/ 	.short	0x010a
        /*0abe*/ 	.byte	0xff
	.zero		1


	//   ....[148]....
        /*0ac0*/ 	.word	0x0000e840
        /*0ac4*/ 	.word	0x00000002
        /*0ac8*/ 	.word	0x00000060
        /*0acc*/ 	.short	0x010a
        /*0ace*/ 	.byte	0xff
	.zero		1


	//   ....[149]....
        /*0ad0*/ 	.word	0x0000e8a0
        /*0ad4*/ 	.word	0x00000002
        /*0ad8*/ 	.word	0x00000060
        /*0adc*/ 	.short	0x010a
        /*0ade*/ 	.byte	0xff
	.zero		1


	//   ....[150]....
        /*0ae0*/ 	.word	0x0000e8f0
        /*0ae4*/ 	.word	0x00000002
        /*0ae8*/ 	.word	0x00000110
        /*0aec*/ 	.short	0x010a
        /*0aee*/ 	.byte	0xff
	.zero		1


	//   ....[151]....
        /*0af0*/ 	.word	0x0000e950
        /*0af4*/ 	.word	0x00000000
        /*0af8*/ 	.word	0x00000000
        /*0afc*/ 	.short	0x010a
        /*0afe*/ 	.byte	0xff
	.zero		1


	//   ....[152]....
        /*0b00*/ 	.word	0x0000e9b0
        /*0b04*/ 	.word	0x00000000
        /*0b08*/ 	.word	0x00000000
        /*0b0c*/ 	.short	0x010a
        /*0b0e*/ 	.byte	0xff
	.zero		1


	//   ....[153]....
        /*0b10*/ 	.word	0x0000ea10
        /*0b14*/ 	.word	0x00000000
        /*0b18*/ 	.word	0x00000000
        /*0b1c*/ 	.short	0x010a
        /*0b1e*/ 	.byte	0xff
	.zero		1


	//   ....[154]....
        /*0b20*/ 	.word	0x0000ea70
        /*0b24*/ 	.word	0x00000000
        /*0b28*/ 	.word	0x00000000
        /*0b2c*/ 	.short	0x010a
        /*0b2e*/ 	.byte	0xff
	.zero		1


	//   ....[155]....
        /*0b30*/ 	.word	0x0000ead0
        /*0b34*/ 	.word	0x00000000
        /*0b38*/ 	.word	0x00000000
        /*0b3c*/ 	.short	0x010a
        /*0b3e*/ 	.byte	0xff
	.zero		1


	//   ....[156]....
        /*0b40*/ 	.word	0x0000eb30
        /*0b44*/ 	.word	0x00000000
        /*0b48*/ 	.word	0x00000000
        /*0b4c*/ 	.short	0x010a
        /*0b4e*/ 	.byte	0xff
	.zero		1


	//   ....[157]....
        /*0b50*/ 	.word	0x0000eb90
        /*0b54*/ 	.word	0x00000000
        /*0b58*/ 	.word	0x00000000
        /*0b5c*/ 	.short	0x010a
        /*0b5e*/ 	.byte	0xff
	.zero		1


	//   ....[158]....
        /*0b60*/ 	.word	0x0000ebf0
        /*0b64*/ 	.word	0x00000000
        /*0b68*/ 	.word	0x00000000
        /*0b6c*/ 	.short	0x010a
        /*0b6e*/ 	.byte	0xff
	.zero		1


	//   ....[159]....
        /*0b70*/ 	.word	0x0000ec50
        /*0b74*/ 	.word	0x00000000
        /*0b78*/ 	.word	0x00000000
        /*0b7c*/ 	.short	0x010a
        /*0b7e*/ 	.byte	0xff
	.zero		1


	//   ....[160]....
        /*0b80*/ 	.word	0x0000ecb0
        /*0b84*/ 	.word	0x00000000
        /*0b88*/ 	.word	0x00000000
        /*0b8c*/ 	.short	0x010a
        /*0b8e*/ 	.byte	0xff
	.zero		1


	//   ....[161]....
        /*0b90*/ 	.word	0x0000ed10
        /*0b94*/ 	.word	0x00000000
        /*0b98*/ 	.word	0x00000000
        /*0b9c*/ 	.short	0x010a
        /*0b9e*/ 	.byte	0xff
	.zero		1


	//   ....[162]....
        /*0ba0*/ 	.word	0x0000ed60
        /*0ba4*/ 	.word	0x00000000
        /*0ba8*/ 	.word	0x00000150
        /*0bac*/ 	.short	0x010a
        /*0bae*/ 	.byte	0xff
	.zero		1


	//   ....[163]....
        /*0bb0*/ 	.word	0x0000edc0
        /*0bb4*/ 	.word	0x00000000
        /*0bb8*/ 	.word	0x00000120
        /*0bbc*/ 	.short	0x010a
        /*0bbe*/ 	.byte	0xff
	.zero		1


	//   ....[164]....
        /*0bc0*/ 	.word	0x0000ee10
        /*0bc4*/ 	.word	0x00000000
        /*0bc8*/ 	.word	0x00000110
        /*0bcc*/ 	.short	0x010a
        /*0bce*/ 	.byte	0xff
	.zero		1


	//   ....[165]....
        /*0bd0*/ 	.word	0x0000ee70
        /*0bd4*/ 	.word	0x00000000
        /*0bd8*/ 	.word	0x00000120
        /*0bdc*/ 	.short	0x010a
        /*0bde*/ 	.byte	0xff
	.zero		1


	//   ....[166]....
        /*0be0*/ 	.word	0x0000eec0
        /*0be4*/ 	.word	0x00000000
        /*0be8*/ 	.word	0x00000110
        /*0bec*/ 	.short	0x010a
        /*0bee*/ 	.byte	0xff
	.zero		1


	//   ....[167]....
        /*0bf0*/ 	.word	0x0000ef20
        /*0bf4*/ 	.word	0x00000002
        /*0bf8*/ 	.word	0x00000140
        /*0bfc*/ 	.short	0x010a
        /*0bfe*/ 	.byte	0xff
	.zero		1


	//   ....[168]....
        /*0c00*/ 	.word	0x0000ef80
        /*0c04*/ 	.word	0x00000000
        /*0c08*/ 	.word	0x00000000
        /*0c0c*/ 	.short	0x010a
        /*0c0e*/ 	.byte	0xff
	.zero		1


	//   ....[169]....
        /*0c10*/ 	.word	0x0000efe0
        /*0c14*/ 	.word	0x00000000
        /*0c18*/ 	.word	0x00000000
        /*0c1c*/ 	.short	0x010a
        /*0c1e*/ 	.byte	0xff
	.zero		1


	//   ....[170]....
        /*0c20*/ 	.word	0x0000f040
        /*0c24*/ 	.word	0x00000000
        /*0c28*/ 	.word	0x00000000
        /*0c2c*/ 	.short	0x010a
        /*0c2e*/ 	.byte	0xff
	.zero		1


	//   ....[171]....
        /*0c30*/ 	.word	0x0000f090
        /*0c34*/ 	.word	0x00000000
        /*0c38*/ 	.word	0x00000110
        /*0c3c*/ 	.short	0x010a
        /*0c3e*/ 	.byte	0xff
	.zero		1


	//   ....[172]....
        /*0c40*/ 	.word	0x0000f0f0
        /*0c44*/ 	.word	0x00000000
        /*0c48*/ 	.word	0x00000108
        /*0c4c*/ 	.short	0x010a
        /*0c4e*/ 	.byte	0xff
	.zero		1


	//   ....[173]....
        /*0c50*/ 	.word	0x0000f150
        /*0c54*/ 	.word	0x00000000
        /*0c58*/ 	.word	0x000000e0
        /*0c5c*/ 	.short	0x010a
        /*0c5e*/ 	.byte	0xff
	.zero		1


	//   ....[174]....
        /*0c60*/ 	.word	0x0000f1b0
        /*0c64*/ 	.word	0x00000000
        /*0c68*/ 	.word	0x000000e8
        /*0c6c*/ 	.short	0x010a
        /*0c6e*/ 	.byte	0xff
	.zero		1


	//   ....[175]....
        /*0c70*/ 	.word	0x0000f210
        /*0c74*/ 	.word	0x00000000
        /*0c78*/ 	.word	0x000000f0
        /*0c7c*/ 	.short	0x010a
        /*0c7e*/ 	.byte	0xff
	.zero		1


	//   ....[176]....
        /*0c80*/ 	.word	0x0000f270
        /*0c84*/ 	.word	0x00000000
        /*0c88*/ 	.word	0x000000f8
        /*0c8c*/ 	.short	0x010a
        /*0c8e*/ 	.byte	0xff
	.zero		1


	//   ....[177]....
        /*0c90*/ 	.word	0x0000f2d0
        /*0c94*/ 	.word	0x00000000
        /*0c98*/ 	.word	0x000000e0
        /*0c9c*/ 	.short	0x010a
        /*0c9e*/ 	.byte	0xff
	.zero		1


	//   ....[178]....
        /*0ca0*/ 	.word	0x0000f330
        /*0ca4*/ 	.word	0x00000000
        /*0ca8*/ 	.word	0x000000e8
        /*0cac*/ 	.short	0x010a
        /*0cae*/ 	.byte	0xff
	.zero		1


	//   ....[179]....
        /*0cb0*/ 	.word	0x0000f390
        /*0cb4*/ 	.word	0x00000000
        /*0cb8*/ 	.word	0x000000f0
        /*0cbc*/ 	.short	0x010a
        /*0cbe*/ 	.byte	0xff
	.zero		1


	//   ....[180]....
        /*0cc0*/ 	.word	0x0000f3f0
        /*0cc4*/ 	.word	0x00000000
        /*0cc8*/ 	.word	0x000000f8
        /*0ccc*/ 	.short	0x010a
        /*0cce*/ 	.byte	0xff
	.zero		1


	//   ....[181]....
        /*0cd0*/ 	.word	0x0000f450
        /*0cd4*/ 	.word	0x00000000
        /*0cd8*/ 	.word	0x000000e0
        /*0cdc*/ 	.short	0x010a
        /*0cde*/ 	.byte	0xff
	.zero		1


	//   ....[182]....
        /*0ce0*/ 	.word	0x0000f4b0
        /*0ce4*/ 	.word	0x00000000
        /*0ce8*/ 	.word	0x000000e8
        /*0cec*/ 	.short	0x010a
        /*0cee*/ 	.byte	0xff
	.zero		1


	//   ....[183]....
        /*0cf0*/ 	.word	0x0000f510
        /*0cf4*/ 	.word	0x00000002
        /*0cf8*/ 	.word	0x000000f0
        /*0cfc*/ 	.short	0x010a
        /*0cfe*/ 	.byte	0xff
	.zero		1


	//   ....[184]....
        /*0d00*/ 	.word	0x0000f560
        /*0d04*/ 	.word	0x00000000
        /*0d08*/ 	.word	0x00000110
        /*0d0c*/ 	.short	0x010a
        /*0d0e*/ 	.byte	0xff
	.zero		1


	//   ....[185]....
        /*0d10*/ 	.word	0x0000f5c0
        /*0d14*/ 	.word	0x00000004
        /*0d18*/ 	.word	0x000000c0
        /*0d1c*/ 	.short	0x010a
        /*0d1e*/ 	.byte	0xff
	.zero		1


	//   ....[186]....
        /*0d20*/ 	.word	0x0000f610
        /*0d24*/ 	.word	0x0000003a
        /*0d28*/ 	.word	0x00000130
        /*0d2c*/ 	.short	0x010a
        /*0d2e*/ 	.byte	0xff
	.zero		1


	//   ....[187]....
        /*0d30*/ 	.word	0x0000f660
        /*0d34*/ 	.word	0x00000002
        /*0d38*/ 	.word	0x000000c0
        /*0d3c*/ 	.short	0x010a
        /*0d3e*/ 	.byte	0xff
	.zero		1


	//   ....[188]....
        /*0d40*/ 	.word	0x0000f6b0
        /*0d44*/ 	.word	0x00000000
        /*0d48*/ 	.word	0x000000c0
        /*0d4c*/ 	.short	0x010a
        /*0d4e*/ 	.byte	0xff
	.zero		1


	//   ....[189]....
        /*0d50*/ 	.word	0x0000f700
        /*0d54*/ 	.word	0x00000000
        /*0d58*/ 	.word	0x000000c0
        /*0d5c*/ 	.short	0x010a
        /*0d5e*/ 	.byte	0xff
	.zero		1


	//   ....[190]....
        /*0d60*/ 	.word	0x0000f750
        /*0d64*/ 	.word	0x00000000
        /*0d68*/ 	.word	0x000000c0
        /*0d6c*/ 	.short	0x010a
        /*0d6e*/ 	.byte	0xff
	.zero		1


	//   ....[191]....
        /*0d70*/ 	.word	0x0000f7a0
        /*0d74*/ 	.word	0x00000000
        /*0d78*/ 	.word	0x000000c0
        /*0d7c*/ 	.short	0x010a
        /*0d7e*/ 	.byte	0xff
	.zero		1


	//   ....[192]....
        /*0d80*/ 	.word	0x0000f7f0
        /*0d84*/ 	.word	0x00000000
        /*0d88*/ 	.word	0x000000c0
        /*0d8c*/ 	.short	0x010a
        /*0d8e*/ 	.byte	0xff
	.zero		1


	//   ....[193]....
        /*0d90*/ 	.word	0x0000f840
        /*0d94*/ 	.word	0x00000000
        /*0d98*/ 	.word	0x000000c0
        /*0d9c*/ 	.short	0x010a
        /*0d9e*/ 	.byte	0xff
	.zero		1


	//----- nvinfo : EIATTR_NUM_MBARRIERS
	.align		4
.L_47:
        /*0da0*/ 	.byte	0x03, 0x38
        /*0da2*/ 	.short	0x002e


	//----- nvinfo : EIATTR_EXIT_INSTR_OFFSETS
	.align		4
        /*0da4*/ 	.byte	0x04, 0x1c
        /*0da6*/ 	.short	(.L_49 - .L_48)


	//   ....[0]....
.L_48:
        /*0da8*/ 	.word	0x000032e0


	//   ....[1]....
        /*0dac*/ 	.word	0x000037d0


	//   ....[2]....
        /*0db0*/ 	.word	0x00003830


	//   ....[3]....
        /*0db4*/ 	.word	0x00004730


	//   ....[4]....
        /*0db8*/ 	.word	0x00006020


	//   ....[5]....
        /*0dbc*/ 	.word	0x00006060


	//   ....[6]....
        /*0dc0*/ 	.word	0x0000e6c0


	//   ....[7]....
        /*0dc4*/ 	.word	0x0000e730


	//   ....[8]....
        /*0dc8*/ 	.word	0x0000e760


	//   ....[9]....
        /*0dcc*/ 	.word	0x0000e7d0


	//----- nvinfo : EIATTR_MAX_THREADS
	.align		4
.L_49:
        /*0dd0*/ 	.byte	0x04, 0x05
        /*0dd2*/ 	.short	(.L_51 - .L_50)
.L_50:
        /*0dd4*/ 	.word	0x00000100
        /*0dd8*/ 	.word	0x00000001
        /*0ddc*/ 	.word	0x00000001


	//----- nvinfo : EIATTR_CRS_STACK_SIZE
	.align		4
.L_51:
        /*0de0*/ 	.byte	0x04, 0x1e
        /*0de2*/ 	.short	(.L_53 - .L_52)
.L_52:
        /*0de4*/ 	.word	0x00000000


	//----- nvinfo : EIATTR_CBANK_PARAM_SIZE
	.align		4
.L_53:
        /*0de8*/ 	.byte	0x03, 0x19
        /*0dea*/ 	.short	0x0c00


	//----- nvinfo : EIATTR_PARAM_CBANK
	.align		4
        /*0dec*/ 	.byte	0x04, 0x0a
        /*0dee*/ 	.short	(.L_55 - .L_54)
	.align		4
.L_54:
        /*0df0*/ 	.word	index@(.nv.constant0._ZN7cutlass13device_kernelINS_4gemm6kernel13GemmUniversalIN4cute5tupleIJiiiiEEENS1_10collective13CollectiveMmaINS1_46MainloopSm100TmaUmmaWarpSpecializedBlockScaledILi12ELi2ELi2ENS5_IJNS4_1CILi2EEENSA_ILi4EEENSA_ILi1EEEEEEEENS5_IJNSA_ILi128EEESG_SG_EEENS5_IJNS_12float_e2m1_tENS_13float_ue8m0_tEEEENS5_IJNS5_IJlSD_lEEENS4_6LayoutINS5_IJNS5_IJNS5_IJNSA_ILi32EEESC_EEEiEEESP_NS5_IJSD_iEEEEEENS5_IJNS5_IJNS5_IJNSA_ILi16EEESC_EEEiEEENS5_IJNS5_IJNSA_ILi0EEESD_EEENSA_ILi512EEEEEENS5_IJSV_iEEEEEEEEEEESK_S12_NS4_8TiledMMAINS4_8MMA_AtomIJNS4_17SM100_MMA_MXF4_SSISI_SI_fSJ_Li128ELi128ELi32ELNS4_4UMMA5MajorE0ELS17_0ELNS16_7ScaleInE0ELS18_0EEEEEENSM_INS5_IJSD_SD_SD_EEENS5_IJSV_SV_SV_EEEEENS5_IJNS4_10UnderscoreES1E_S1E_EEEEENS5_IJNS4_23SM90_TMA_LOAD_MULTICASTES1H_EEENS5_IJNS4_14ComposedLayoutINS4_7SwizzleILi2ELi4ELi3EEENS4_18smem_ptr_flag_bitsILi4EEENSM_INS5_IJNSA_ILi8EEESG_EEENS5_IJSG_SD_EEEEEEENSM_INS5_IJNS5_IJNS5_IJSO_SD_EEENS5_IJSN_SB_EEEEEESD_NS5_IJSB_SD_EEEEEENS5_IJNS5_IJNS5_IJST_SX_EEESW_EEESV_NS5_IJSB_SX_EEEEEEEEEEEvNS4_8identityES1I_S23_vS24_EENS_8epilogue10collective18CollectiveEpilogueINS26_23Sm100TmaWarpSpecializedILi4ELi2ELi16ELb1ELb0EEEJNS5_IJNSA_ILi64EEESG_SG_EEENS5_IJNSM_IS2B_SD_EENSM_INS5_IJSS_SB_EEENS5_IJSD_S2B_EEEEEEEENS_10bfloat16_tESL_S2I_SL_NS26_6fusion15FusionCallbacksIS2A_NS2J_17LinearCombinationIS2I_fS2I_fLNS_15FloatRoundStyleE2EEES2C_S2H_JEEENS4_5SM1004TMEM4LOAD26SM100_TMEM_LOAD_32dp32b16xENS4_13SM90_TMA_LOADENS1J_INS1K_ILi1ELi4ELi3EEENS1M_ILi16EEENSM_INS5_IJS1O_SS_EEENS5_IJSS_SD_EEEEEEENS4_39AutoVectorizingCopyWithAssumedAlignmentILi128EEENS4_14SM90_TMA_STOREES2Z_S31_S31_EEEvvEEEEvNT_6ParamsE)
        /*0df4*/ 	.short	0x0380
        /*0df6*/ 	.short	0x0c00


	//----- nvinfo : EIATTR_SW_WAR
	.align		4
.L_55:
        /*0df8*/ 	.byte	0x04, 0x36
        /*0dfa*/ 	.short	(.L_57 - .L_56)
.L_56:
        /*0dfc*/ 	.word	0x00000008
.L_57:


//--------------------- .nv.callgraph             --------------------------
	.section	.nv.callgraph,"",@"SHT_CUDA_CALLGRAPH"
	.align	4
	.sectionentsize	8
	.align		4
        /*0000*/ 	.word	0x00000000
	.align		4
        /*0004*/ 	.word	0xffffffff
	.align		4
        /*0008*/ 	.word	index@(_ZN7cutlass13device_kernelINS_4gemm6kernel13GemmUniversalIN4cute5tupleIJiiiiEEENS1_10collective13CollectiveMmaINS1_46MainloopSm100TmaUmmaWarpSpecializedBlockScaledILi12ELi2ELi2ENS5_IJNS4_1CILi2EEENSA_ILi4EEENSA_ILi1EEEEEEEENS5_IJNSA_ILi128EEESG_SG_EEENS5_IJNS_12float_e2m1_tENS_13float_ue8m0_tEEEENS5_IJNS5_IJlSD_lEEENS4_6LayoutINS5_IJNS5_IJNS5_IJNSA_ILi32EEESC_EEEiEEESP_NS5_IJSD_iEEEEEENS5_IJNS5_IJNS5_IJNSA_ILi16EEESC_EEEiEEENS5_IJNS5_IJNSA_ILi0EEESD_EEENSA_ILi512EEEEEENS5_IJSV_iEEEEEEEEEEESK_S12_NS4_8TiledMMAINS4_8MMA_AtomIJNS4_17SM100_MMA_MXF4_SSISI_SI_fSJ_Li128ELi128ELi32ELNS4_4UMMA5MajorE0ELS17_0ELNS16_7ScaleInE0ELS18_0EEEEEENSM_INS5_IJSD_SD_SD_EEENS5_IJSV_SV_SV_EEEEENS5_IJNS4_10UnderscoreES1E_S1E_EEEEENS5_IJNS4_23SM90_TMA_LOAD_MULTICASTES1H_EEENS5_IJNS4_14ComposedLayoutINS4_7SwizzleILi2ELi4ELi3EEENS4_18smem_ptr_flag_bitsILi4EEENSM_INS5_IJNSA_ILi8EEESG_EEENS5_IJSG_SD_EEEEEEENSM_INS5_IJNS5_IJNS5_IJSO_SD_EEENS5_IJSN_SB_EEEEEESD_NS5_IJSB_SD_EEEEEENS5_IJNS5_IJNS5_IJST_SX_EEESW_EEESV_NS5_IJSB_SX_EEEEEEEEEEEvNS4_8identityES1I_S23_vS24_EENS_8epilogue10collective18CollectiveEpilogueINS26_23Sm100TmaWarpSpecializedILi4ELi2ELi16ELb1ELb0EEEJNS5_IJNSA_ILi64EEESG_SG_EEENS5_IJNSM_IS2B_SD_EENSM_INS5_IJSS_SB_EEENS5_IJSD_S2B_EEEEEEEENS_10bfloat16_tESL_S2I_SL_NS26_6fusion15FusionCallbacksIS2A_NS2J_17LinearCombinationIS2I_fS2I_fLNS_15FloatRoundStyleE2EEES2C_S2H_JEEENS4_5SM1004TMEM4LOAD26SM100_TMEM_LOAD_32dp32b16xENS4_13SM90_TMA_LOADENS1J_INS1K_ILi1ELi4ELi3EEENS1M_ILi16EEENSM_INS5_IJS1O_SS_EEENS5_IJSS_SD_EEEEEEENS4_39AutoVectorizingCopyWithAssumedAlignmentILi128EEENS4_14SM90_TMA_STOREES2Z_S31_S31_EEEvvEEEEvNT_6ParamsE)
	.align		4
        /*000c*/ 	.word	index@(__assertfail)
	.align		4
        /*0010*/ 	.word	0x00000000
	.align		4
        /*0014*/ 	.word	0xfffffffe
	.align		4
        /*0018*/ 	.word	0x00000000
	.align		4
        /*001c*/ 	.word	0xfffffffd
	.align		4
        /*0020*/ 	.word	0x00000000
	.align		4
        /*0024*/ 	.word	0xfffffffc


//--------------------- .nv.constant4             --------------------------
	.section	.nv.constant4,"a",@progbits
	.align	8
	.align		8
.nv.constant4:
        /*0000*/ 	.dword	__assertfail
	.align		8
        /*0008*/ 	.dword	__unnamed_1
	.align		8
        /*0010*/ 	.dword	__unnamed_2
	.align		8
        /*0018*/ 	.dword	_ZN40_INTERNAL_e33c9336_4_k_cu_c79b1e22_264294cuda3std3__45__cpo5beginE
	.align		8
        /*0020*/ 	.dword	_ZN40_INTERNAL_e33c9336_4_k_cu_c79b1e22_264294cuda3std3__45__cpo3endE
	.align		8
        /*0028*/ 	.dword	_ZN40_INTERNAL_e33c9336_4_k_cu_c79b1e22_264294cuda3std3__45__cpo6cbeginE
	.align		8
        /*0030*/ 	.dword	_ZN40_INTERNAL_e33c9336_4_k_cu_c79b1e22_264294cuda3std3__45__cpo4cendE
	.align		8
        /*0038*/ 	.dword	_ZN40_INTERNAL_e33c9336_4_k_cu_c79b1e22_264294cuda3std3__442_GLOBAL__N__e33c9336_4_k_cu_c79b1e22_264296ignoreE
	.align		8
        /*0040*/ 	.dword	_ZN40_INTERNAL_e33c9336_4_k_cu_c79b1e22_264294cuda3std3__419piecewise_constructE
	.align		8
        /*0048*/ 	.dword	_ZN40_INTERNAL_e33c9336_4_k_cu_c79b1e22_264294cuda3std3__48in_placeE
	.align		8
        /*0050*/ 	.dword	_ZN40_INTERNAL_e33c9336_4_k_cu_c79b1e22_264294cuda3std6ranges3__45__cpo4swapE
	.align		8
        /*0058*/ 	.dword	_ZN40_INTERNAL_e33c9336_4_k_cu_c79b1e22_264294cuda3std6ranges3__45__cpo9iter_moveE
	.align		8
        /*0060*/ 	.dword	_ZN40_INTERNAL_e33c9336_4_k_cu_c79b1e22_264294cute7productE
	.align		8
        /*0068*/ 	.dword	_ZN40_INTERNAL_e33c9336_4_k_cu_c79b1e22_264294cute1_E
	.align		8
        /*0070*/ 	.dword	$str$25
	.align		8
        /*0078*/ 	.dword	$str$26
	.align		8
        /*0080*/ 	.dword	$str$29
	.align		8
        /*0088*/ 	.dword	$str$30


//--------------------- .text._ZN7cutlass13device_kernelINS_4gemm6kernel13GemmUniversalIN4cute5tupleIJiiiiEEENS1_10collective13CollectiveMmaINS1_46MainloopSm100TmaUmmaWarpSpecializedBlockScaledILi12ELi2ELi2ENS5_IJNS4_1CILi2EEENSA_ILi4EEENSA_ILi1EEEEEEEENS5_IJNSA_ILi128EEESG_SG_EEENS5_IJNS_12float_e2m1_tENS_13float_ue8m0_tEEEENS5_IJNS5_IJlSD_lEEENS4_6LayoutINS5_IJNS5_IJNS5_IJNSA_ILi32EEESC_EEEiEEESP_NS5_IJSD_iEEEEEENS5_IJNS5_IJNS5_IJNSA_ILi16EEESC_EEEiEEENS5_IJNS5_IJNSA_ILi0EEESD_EEENSA_ILi512EEEEEENS5_IJSV_iEEEEEEEEEEESK_S12_NS4_8TiledMMAINS4_8MMA_AtomIJNS4_17SM100_MMA_MXF4_SSISI_SI_fSJ_Li128ELi128ELi32ELNS4_4UMMA5MajorE0ELS17_0ELNS16_7ScaleInE0ELS18_0EEEEEENSM_INS5_IJSD_SD_SD_EEENS5_IJSV_SV_SV_EEEEENS5_IJNS4_10UnderscoreES1E_S1E_EEEEENS5_IJNS4_23SM90_TMA_LOAD_MULTICASTES1H_EEENS5_IJNS4_14ComposedLayoutINS4_7SwizzleILi2ELi4ELi3EEENS4_18smem_ptr_flag_bitsILi4EEENSM_INS5_IJNSA_ILi8EEESG_EEENS5_IJSG_SD_EEEEEEENSM_INS5_IJNS5_IJNS5_IJSO_SD_EEENS5_IJSN_SB_EEEEEESD_NS5_IJSB_SD_EEEEEENS5_IJNS5_IJNS5_IJST_SX_EEESW_EEESV_NS5_IJSB_SX_EEEEEEEEEEEvNS4_8identityES1I_S23_vS24_EENS_8epilogue10collective18CollectiveEpilogueINS26_23Sm100TmaWarpSpecializedILi4ELi2ELi16ELb1ELb0EEEJNS5_IJNSA_ILi64EEESG_SG_EEENS5_IJNSM_IS2B_SD_EENSM_INS5_IJSS_SB_EEENS5_IJSD_S2B_EEEEEEEENS_10bfloat16_tESL_S2I_SL_NS26_6fusion15FusionCallbacksIS2A_NS2J_17LinearCombinationIS2I_fS2I_fLNS_15FloatRoundStyleE2EEES2C_S2H_JEEENS4_5SM1004TMEM4LOAD26SM100_TMEM_LOAD_32dp32b16xENS4_13SM90_TMA_LOADENS1J_INS1K_ILi1ELi4ELi3EEENS1M_ILi16EEENSM_INS5_IJS1O_SS_EEENS5_IJSS_SD_EEEEEEENS4_39AutoVectorizingCopyWithAssumedAlignmentILi128EEENS4_14SM90_TMA_STOREES2Z_S31_S31_EEEvvEEEEvNT_6ParamsE --------------------------
	.section	.text._ZN7cutlass13device_kernelINS_4gemm6kernel13GemmUniversalIN4cute5tupleIJiiiiEEENS1_10collective13CollectiveMmaINS1_46MainloopSm100TmaUmmaWarpSpecializedBlockScaledILi12ELi2ELi2ENS5_IJNS4_1CILi2EEENSA_ILi4EEENSA_ILi1EEEEEEEENS5_IJNSA_ILi128EEESG_SG_EEENS5_IJNS_12float_e2m1_tENS_13float_ue8m0_tEEEENS5_IJNS5_IJlSD_lEEENS4_6LayoutINS5_IJNS5_IJNS5_IJNSA_ILi32EEESC_EEEiEEESP_NS5_IJSD_iEEEEEENS5_IJNS5_IJNS5_IJNSA_ILi16EEESC_EEEiEEENS5_IJNS5_IJNSA_ILi0EEESD_EEENSA_ILi512EEEEEENS5_IJSV_iEEEEEEEEEEESK_S12_NS4_8TiledMMAINS4_8MMA_AtomIJNS4_17SM100_MMA_MXF4_SSISI_SI_fSJ_Li128ELi128ELi32ELNS4_4UMMA5MajorE0ELS17_0ELNS16_7ScaleInE0ELS18_0EEEEEENSM_INS5_IJSD_SD_SD_EEENS5_IJSV_SV_SV_EEEEENS5_IJNS4_10UnderscoreES1E_S1E_EEEEENS5_IJNS4_23SM90_TMA_LOAD_MULTICASTES1H_EEENS5_IJNS4_14ComposedLayoutINS4_7SwizzleILi2ELi4ELi3EEENS4_18smem_ptr_flag_bitsILi4EEENSM_INS5_IJNSA_ILi8EEESG_EEENS5_IJSG_SD_EEEEEEENSM_INS5_IJNS5_IJNS5_IJSO_SD_EEENS5_IJSN_SB_EEEEEESD_NS5_IJSB_SD_EEEEEENS5_IJNS5_IJNS5_IJST_SX_EEESW_EEESV_NS5_IJSB_SX_EEEEEEEEEEEvNS4_8identityES1I_S23_vS24_EENS_8epilogue10collective18CollectiveEpilogueINS26_23Sm100TmaWarpSpecializedILi4ELi2ELi16ELb1ELb0EEEJNS5_IJNSA_ILi64EEESG_SG_EEENS5_IJNSM_IS2B_SD_EENSM_INS5_IJSS_SB_EEENS5_IJSD_S2B_EEEEEEEENS_10bfloat16_tESL_S2I_SL_NS26_6fusion15FusionCallbacksIS2A_NS2J_17LinearCombinationIS2I_fS2I_fLNS_15FloatRoundStyleE2EEES2C_S2H_JEEENS4_5SM1004TMEM4LOAD26SM100_TMEM_LOAD_32dp32b16xENS4_13SM90_TMA_LOADENS1J_INS1K_ILi1ELi4ELi3EEENS1M_ILi16EEENSM_INS5_IJS1O_SS_EEENS5_IJSS_SD_EEEEEEENS4_39AutoVectorizingCopyWithAssumedAlignmentILi128EEENS4_14SM90_TMA_STOREES2Z_S31_S31_EEEvvEEEEvNT_6ParamsE,"ax",@progbits
	.align	128
.text._ZN7cutlass13device_kernelINS_4gemm6kernel13GemmUniversalIN4cute5tupleIJiiiiEEENS1_10collective13CollectiveMmaINS1_46MainloopSm100TmaUmmaWarpSpecializedBlockScaledILi12ELi2ELi2ENS5_IJNS4_1CILi2EEENSA_ILi4EEENSA_ILi1EEEEEEEENS5_IJNSA_ILi128EEESG_SG_EEENS5_IJNS_12float_e2m1_tENS_13float_ue8m0_tEEEENS5_IJNS5_IJlSD_lEEENS4_6LayoutINS5_IJNS5_IJNS5_IJNSA_ILi32EEESC_EEEiEEESP_NS5_IJSD_iEEEEEENS5_IJNS5_IJNS5_IJNSA_ILi16EEESC_EEEiEEENS5_IJNS5_IJNSA_ILi0EEESD_EEENSA_ILi512EEEEEENS5_IJSV_iEEEEEEEEEEESK_S12_NS4_8TiledMMAINS4_8MMA_AtomIJNS4_17SM100_MMA_MXF4_SSISI_SI_fSJ_Li128ELi128ELi32ELNS4_4UMMA5MajorE0ELS17_0ELNS16_7ScaleInE0ELS18_0EEEEEENSM_INS5_IJSD_SD_SD_EEENS5_IJSV_SV_SV_EEEEENS5_IJNS4_10UnderscoreES1E_S1E_EEEEENS5_IJNS4_23SM90_TMA_LOAD_MULTICASTES1H_EEENS5_IJNS4_14ComposedLayoutINS4_7SwizzleILi2ELi4ELi3EEENS4_18smem_ptr_flag_bitsILi4EEENSM_INS5_IJNSA_ILi8EEESG_EEENS5_IJSG_SD_EEEEEEENSM_INS5_IJNS5_IJNS5_IJSO_SD_EEENS5_IJSN_SB_EEEEEESD_NS5_IJSB_SD_EEEEEENS5_IJNS5_IJNS5_IJST_SX_EEESW_EEESV_NS5_IJSB_SX_EEEEEEEEEEEvNS4_8identityES1I_S23_vS24_EENS_8epilogue10collective18CollectiveEpilogueINS26_23Sm100TmaWarpSpecializedILi4ELi2ELi16ELb1ELb0EEEJNS5_IJNSA_ILi64EEESG_SG_EEENS5_IJNSM_IS2B_SD_EENSM_INS5_IJSS_SB_EEENS5_IJSD_S2B_EEEEEEEENS_10bfloat16_tESL_S2I_SL_NS26_6fusion15FusionCallbacksIS2A_NS2J_17LinearCombinationIS2I_fS2I_fLNS_15FloatRoundStyleE2EEES2C_S2H_JEEENS4_5SM1004TMEM4LOAD26SM100_TMEM_LOAD_32dp32b16xENS4_13SM90_TMA_LOADENS1J_INS1K_ILi1ELi4ELi3EEENS1M_ILi16EEENSM_INS5_IJS1O_SS_EEENS5_IJSS_SD_EEEEEEENS4_39AutoVectorizingCopyWithAssumedAlignmentILi128EEENS4_14SM90_TMA_STOREES2Z_S31_S31_EEEvvEEEEvNT_6ParamsE:
        .type           _ZN7cutlass13device_kernelINS_4gemm6kernel13GemmUniversalIN4cute5tupleIJiiiiEEENS1_10collective13CollectiveMmaINS1_46MainloopSm100TmaUmmaWarpSpecializedBlockScaledILi12ELi2ELi2ENS5_IJNS4_1CILi2EEENSA_ILi4EEENSA_ILi1EEEEEEEENS5_IJNSA_ILi128EEESG_SG_EEENS5_IJNS_12float_e2m1_tENS_13float_ue8m0_tEEEENS5_IJNS5_IJlSD_lEEENS4_6LayoutINS5_IJNS5_IJNS5_IJNSA_ILi32EEESC_EEEiEEESP_NS5_IJSD_iEEEEEENS5_IJNS5_IJNS5_IJNSA_ILi16EEESC_EEEiEEENS5_IJNS5_IJNSA_ILi0EEESD_EEENSA_ILi512EEEEEENS5_IJSV_iEEEEEEEEEEESK_S12_NS4_8TiledMMAINS4_8MMA_AtomIJNS4_17SM100_MMA_MXF4_SSISI_SI_fSJ_Li128ELi128ELi32ELNS4_4UMMA5MajorE0ELS17_0ELNS16_7ScaleInE0ELS18_0EEEEEENSM_INS5_IJSD_SD_SD_EEENS5_IJSV_SV_SV_EEEEENS5_IJNS4_10UnderscoreES1E_S1E_EEEEENS5_IJNS4_23SM90_TMA_LOAD_MULTICASTES1H_EEENS5_IJNS4_14ComposedLayoutINS4_7SwizzleILi2ELi4ELi3EEENS4_18smem_ptr_flag_bitsILi4EEENSM_INS5_IJNSA_ILi8EEESG_EEENS5_IJSG_SD_EEEEEEENSM_INS5_IJNS5_IJNS5_IJSO_SD_EEENS5_IJSN_SB_EEEEEESD_NS5_IJSB_SD_EEEEEENS5_IJNS5_IJNS5_IJST_SX_EEESW_EEESV_NS5_IJSB_SX_EEEEEEEEEEEvNS4_8identityES1I_S23_vS24_EENS_8epilogue10collective18CollectiveEpilogueINS26_23Sm100TmaWarpSpecializedILi4ELi2ELi16ELb1ELb0EEEJNS5_IJNSA_ILi64EEESG_SG_EEENS5_IJNSM_IS2B_SD_EENSM_INS5_IJSS_SB_EEENS5_IJSD_S2B_EEEEEEEENS_10bfloat16_tESL_S2I_SL_NS26_6fusion15FusionCallbacksIS2A_NS2J_17LinearCombinationIS2I_fS2I_fLNS_15FloatRoundStyleE2EEES2C_S2H_JEEENS4_5SM1004TMEM4LOAD26SM100_TMEM_LOAD_32dp32b16xENS4_13SM90_TMA_LOADENS1J_INS1K_ILi1ELi4ELi3EEENS1M_ILi16EEENSM_INS5_IJS1O_SS_EEENS5_IJSS_SD_EEEEEEENS4_39AutoVectorizingCopyWithAssumedAlignmentILi128EEENS4_14SM90_TMA_STOREES2Z_S31_S31_EEEvvEEEEvNT_6ParamsE,@function
        .size           _ZN7cutlass13device_kernelINS_4gemm6kernel13GemmUniversalIN4cute5tupleIJiiiiEEENS1_10collective13CollectiveMmaINS1_46MainloopSm100TmaUmmaWarpSpecializedBlockScaledILi12ELi2ELi2ENS5_IJNS4_1CILi2EEENSA_ILi4EEENSA_ILi1EEEEEEEENS5_IJNSA_ILi128EEESG_SG_EEENS5_IJNS_12float_e2m1_tENS_13float_ue8m0_tEEEENS5_IJNS5_IJlSD_lEEENS4_6LayoutINS5_IJNS5_IJNS5_IJNSA_ILi32EEESC_EEEiEEESP_NS5_IJSD_iEEEEEENS5_IJNS5_IJNS5_IJNSA_ILi16EEESC_EEEiEEENS5_IJNS5_IJNSA_ILi0EEESD_EEENSA_ILi512EEEEEENS5_IJSV_iEEEEEEEEEEESK_S12_NS4_8TiledMMAINS4_8MMA_AtomIJNS4_17SM100_MMA_MXF4_SSISI_SI_fSJ_Li128ELi128ELi32ELNS4_4UMMA5MajorE0ELS17_0ELNS16_7ScaleInE0ELS18_0EEEEEENSM_INS5_IJSD_SD_SD_EEENS5_IJSV_SV_SV_EEEEENS5_IJNS4_10UnderscoreES1E_S1E_EEEEENS5_IJNS4_23SM90_TMA_LOAD_MULTICASTES1H_EEENS5_IJNS4_14ComposedLayoutINS4_7SwizzleILi2ELi4ELi3EEENS4_18smem_ptr_flag_bitsILi4EEENSM_INS5_IJNSA_ILi8EEESG_EEENS5_IJSG_SD_EEEEEEENSM_INS5_IJNS5_IJNS5_IJSO_SD_EEENS5_IJSN_SB_EEEEEESD_NS5_IJSB_SD_EEEEEENS5_IJNS5_IJNS5_IJST_SX_EEESW_EEESV_NS5_IJSB_SX_EEEEEEEEEEEvNS4_8identityES1I_S23_vS24_EENS_8epilogue10collective18CollectiveEpilogueINS26_23Sm100TmaWarpSpecializedILi4ELi2ELi16ELb1ELb0EEEJNS5_IJNSA_ILi64EEESG_SG_EEENS5_IJNSM_IS2B_SD_EENSM_INS5_IJSS_SB_EEENS5_IJSD_S2B_EEEEEEEENS_10bfloat16_tESL_S2I_SL_NS26_6fusion15FusionCallbacksIS2A_NS2J_17LinearCombinationIS2I_fS2I_fLNS_15FloatRoundStyleE2EEES2C_S2H_JEEENS4_5SM1004TMEM4LOAD26SM100_TMEM_LOAD_32dp32b16xENS4_13SM90_TMA_LOADENS1J_INS1K_ILi1ELi4ELi3EEENS1M_ILi16EEENSM_INS5_IJS1O_SS_EEENS5_IJSS_SD_EEEEEEENS4_39AutoVectorizingCopyWithAssumedAlignmentILi128EEENS4_14SM90_TMA_STOREES2Z_S31_S31_EEEvvEEEEvNT_6ParamsE,(.L_x_266 - _ZN7cutlass13device_kernelINS_4gemm6kernel13GemmUniversalIN4cute5tupleIJiiiiEEENS1_10collective13CollectiveMmaINS1_46MainloopSm100TmaUmmaWarpSpecializedBlockScaledILi12ELi2ELi2ENS5_IJNS4_1CILi2EEENSA_ILi4EEENSA_ILi1EEEEEEEENS5_IJNSA_ILi128EEESG_SG_EEENS5_IJNS_12float_e2m1_tENS_13float_ue8m0_tEEEENS5_IJNS5_IJlSD_lEEENS4_6LayoutINS5_IJNS5_IJNS5_IJNSA_ILi32EEESC_EEEiEEESP_NS5_IJSD_iEEEEEENS5_IJNS5_IJNS5_IJNSA_ILi16EEESC_EEEiEEENS5_IJNS5_IJNSA_ILi0EEESD_EEENSA_ILi512EEEEEENS5_IJSV_iEEEEEEEEEEESK_S12_NS4_8TiledMMAINS4_8MMA_AtomIJNS4_17SM100_MMA_MXF4_SSISI_SI_fSJ_Li128ELi128ELi32ELNS4_4UMMA5MajorE0ELS17_0ELNS16_7ScaleInE0ELS18_0EEEEEENSM_INS5_IJSD_SD_SD_EEENS5_IJSV_SV_SV_EEEEENS5_IJNS4_10UnderscoreES1E_S1E_EEEEENS5_IJNS4_23SM90_TMA_LOAD_MULTICASTES1H_EEENS5_IJNS4_14ComposedLayoutINS4_7SwizzleILi2ELi4ELi3EEENS4_18smem_ptr_flag_bitsILi4EEENSM_INS5_IJNSA_ILi8EEESG_EEENS5_IJSG_SD_EEEEEEENSM_INS5_IJNS5_IJNS5_IJSO_SD_EEENS5_IJSN_SB_EEEEEESD_NS5_IJSB_SD_EEEEEENS5_IJNS5_IJNS5_IJST_SX_EEESW_EEESV_NS5_IJSB_SX_EEEEEEEEEEEvNS4_8identityES1I_S23_vS24_EENS_8epilogue10collective18CollectiveEpilogueINS26_23Sm100TmaWarpSpecializedILi4ELi2ELi16ELb1ELb0EEEJNS5_IJNSA_ILi64EEESG_SG_EEENS5_IJNSM_IS2B_SD_EENSM_INS5_IJSS_SB_EEENS5_IJSD_S2B_EEEEEEEENS_10bfloat16_tESL_S2I_SL_NS26_6fusion15FusionCallbacksIS2A_NS2J_17LinearCombinationIS2I_fS2I_fLNS_15FloatRoundStyleE2EEES2C_S2H_JEEENS4_5SM1004TMEM4LOAD26SM100_TMEM_LOAD_32dp32b16xENS4_13SM90_TMA_LOADENS1J_INS1K_ILi1ELi4ELi3EEENS1M_ILi16EEENSM_INS5_IJS1O_SS_EEENS5_IJSS_SD_EEEEEEENS4_39AutoVectorizingCopyWithAssumedAlignmentILi128EEENS4_14SM90_TMA_STOREES2Z_S31_S31_EEEvvEEEEvNT_6ParamsE)
        .other          _ZN7cutlass13device_kernelINS_4gemm6kernel13GemmUniversalIN4cute5tupleIJiiiiEEENS1_10collective13CollectiveMmaINS1_46MainloopSm100TmaUmmaWarpSpecializedBlockScaledILi12ELi2ELi2ENS5_IJNS4_1CILi2EEENSA_ILi4EEENSA_ILi1EEEEEEEENS5_IJNSA_ILi128EEESG_SG_EEENS5_IJNS_12float_e2m1_tENS_13float_ue8m0_tEEEENS5_IJNS5_IJlSD_lEEENS4_6LayoutINS5_IJNS5_IJNS5_IJNSA_ILi32EEESC_EEEiEEESP_NS5_IJSD_iEEEEEENS5_IJNS5_IJNS5_IJNSA_ILi16EEESC_EEEiEEENS5_IJNS5_IJNSA_ILi0EEESD_EEENSA_ILi512EEEEEENS5_IJSV_iEEEEEEEEEEESK_S12_NS4_8TiledMMAINS4_8MMA_AtomIJNS4_17SM100_MMA_MXF4_SSISI_SI_fSJ_Li128ELi128ELi32ELNS4_4UMMA5MajorE0ELS17_0ELNS16_7ScaleInE0ELS18_0EEEEEENSM_INS5_IJSD_SD_SD_EEENS5_IJSV_SV_SV_EEEEENS5_IJNS4_10UnderscoreES1E_S1E_EEEEENS5_IJNS4_23SM90_TMA_LOAD_MULTICASTES1H_EEENS5_IJNS4_14ComposedLayoutINS4_7SwizzleILi2ELi4ELi3EEENS4_18smem_ptr_flag_bitsILi4EEENSM_INS5_IJNSA_ILi8EEESG_EEENS5_IJSG_SD_EEEEEEENSM_INS5_IJNS5_IJNS5_IJSO_SD_EEENS5_IJSN_SB_EEEEEESD_NS5_IJSB_SD_EEEEEENS5_IJNS5_IJNS5_IJST_SX_EEESW_EEESV_NS5_IJSB_SX_EEEEEEEEEEEvNS4_8identityES1I_S23_vS24_EENS_8epilogue10collective18CollectiveEpilogueINS26_23Sm100TmaWarpSpecializedILi4ELi2ELi16ELb1ELb0EEEJNS5_IJNSA_ILi64EEESG_SG_EEENS5_IJNSM_IS2B_SD_EENSM_INS5_IJSS_SB_EEENS5_IJSD_S2B_EEEEEEEENS_10bfloat16_tESL_S2I_SL_NS26_6fusion15FusionCallbacksIS2A_NS2J_17LinearCombinationIS2I_fS2I_fLNS_15FloatRoundStyleE2EEES2C_S2H_JEEENS4_5SM1004TMEM4LOAD26SM100_TMEM_LOAD_32dp32b16xENS4_13SM90_TMA_LOADENS1J_INS1K_ILi1ELi4ELi3EEENS1M_ILi16EEENSM_INS5_IJS1O_SS_EEENS5_IJSS_SD_EEEEEEENS4_39AutoVectorizingCopyWithAssumedAlignmentILi128EEENS4_14SM90_TMA_STOREES2Z_S31_S31_EEEvvEEEEvNT_6ParamsE,@"STO_CUDA_ENTRY STV_DEFAULT"
_ZN7cutlass13device_kernelINS_4gemm6kernel13GemmUniversalIN4cute5tupleIJiiiiEEENS1_10collective13CollectiveMmaINS1_46MainloopSm100TmaUmmaWarpSpecializedBlockScaledILi12ELi2ELi2ENS5_IJNS4_1CILi2EEENSA_ILi4EEENSA_ILi1EEEEEEEENS5_IJNSA_ILi128EEESG_SG_EEENS5_IJNS_12float_e2m1_tENS_13float_ue8m0_tEEEENS5_IJNS5_IJlSD_lEEENS4_6LayoutINS5_IJNS5_IJNS5_IJNSA_ILi32EEESC_EEEiEEESP_NS5_IJSD_iEEEEEENS5_IJNS5_IJNS5_IJNSA_ILi16EEESC_EEEiEEENS5_IJNS5_IJNSA_ILi0EEESD_EEENSA_ILi512EEEEEENS5_IJSV_iEEEEEEEEEEESK_S12_NS4_8TiledMMAINS4_8MMA_AtomIJNS4_17SM100_MMA_MXF4_SSISI_SI_fSJ_Li128ELi128ELi32ELNS4_4UMMA5MajorE0ELS17_0ELNS16_7ScaleInE0ELS18_0EEEEEENSM_INS5_IJSD_SD_SD_EEENS5_IJSV_SV_SV_EEEEENS5_IJNS4_10UnderscoreES1E_S1E_EEEEENS5_IJNS4_23SM90_TMA_LOAD_MULTICASTES1H_EEENS5_IJNS4_14ComposedLayoutINS4_7SwizzleILi2ELi4ELi3EEENS4_18smem_ptr_flag_bitsILi4EEENSM_INS5_IJNSA_ILi8EEESG_EEENS5_IJSG_SD_EEEEEEENSM_INS5_IJNS5_IJNS5_IJSO_SD_EEENS5_IJSN_SB_EEEEEESD_NS5_IJSB_SD_EEEEEENS5_IJNS5_IJNS5_IJST_SX_EEESW_EEESV_NS5_IJSB_SX_EEEEEEEEEEEvNS4_8identityES1I_S23_vS24_EENS_8epilogue10collective18CollectiveEpilogueINS26_23Sm100TmaWarpSpecializedILi4ELi2ELi16ELb1ELb0EEEJNS5_IJNSA_ILi64EEESG_SG_EEENS5_IJNSM_IS2B_SD_EENSM_INS5_IJSS_SB_EEENS5_IJSD_S2B_EEEEEEEENS_10bfloat16_tESL_S2I_SL_NS26_6fusion15FusionCallbacksIS2A_NS2J_17LinearCombinationIS2I_fS2I_fLNS_15FloatRoundStyleE2EEES2C_S2H_JEEENS4_5SM1004TMEM4LOAD26SM100_TMEM_LOAD_32dp32b16xENS4_13SM90_TMA_LOADENS1J_INS1K_ILi1ELi4ELi3EEENS1M_ILi16EEENSM_INS5_IJS1O_SS_EEENS5_IJSS_SD_EEEEEEENS4_39AutoVectorizingCopyWithAssumedAlignmentILi128EEENS4_14SM90_TMA_STOREES2Z_S31_S31_EEEvvEEEEvNT_6ParamsE:
[----:B------:R-:W1:Y:S01]  /*0000*/  LDC R1, c[0x0][0x37c] ;  /* 0x0000df00ff017b82 */ /* 0x000e620000000800 */
[----:B------:R-:W2:Y:S01]  /*0010*/  S2R R0, SR_TID.X ;  /* 0x0000000000007919 */ /* 0x000ea20000002100 */
[----:B------:R-:W3:Y:S01]  /*0020*/  LDCU.64 UR6, c[0x0][0xc90] ;  /* 0x00019200ff0677ac */ /* 0x000ee20008000a00 */
[----:B------:R-:W-:Y:S01]  /*0030*/  PRMT R90, RZ, 0x7610, R90 ;  /* 0x00007610ff5a7816 */ /* 0x000fe2000000005a */
[----:B------:R-:W4:Y:S01]  /*0040*/  LDCU.64 UR46, c[0x0][0x358] ;  /* 0x00006b00ff2e77ac */ /* 0x000f220008000a00 */
[----:B------:R-:W-:Y:S02]  /*0050*/  ELECT P5, URZ, PT ;  /* 0x0000000000ff782f */ /* 0x000fe400038a0000 */
[----:B---3--:R-:W-:-:S04]  /*0060*/  ISETP.NE.U32.AND P0, PT, RZ, UR6, PT ;  /* 0x00000006ff007c0c */ /* 0x008fc8000bf05070 */
[----:B------:R-:W-:Y:S02]  /*0070*/  ISETP.NE.AND.EX P1, PT, RZ, UR7, PT, P0 ;  /* 0x00000007ff007c0c */ /* 0x000fe4000bf25300 */
[----:B--2---:R-:W-:-:S05]  /*0080*/  SHF.R.U32.HI R103, RZ, 0x5, R0 ;  /* 0x00000005ff677819 */ /* 0x004fca0000011600 */
[----:B------:R-:W2:Y:S02]  /*0090*/  SHFL.IDX PT, R2, R103, RZ, 0x1f ;  /* 0x00001fff67027589 */ /* 0x000ea400000e0000 */
[----:B--2---:R-:W-:-:S04]  /*00a0*/  R2UR UR16, R2 ;  /* 0x00000000021072ca */ /* 0x004fc800000e0000 */
[----:B-1--4-:R-:W-:Y:S05]  /*00b0*/  @P1 BRA `(.L_x_0) ;  /* 0x00000000002c1947 */ /* 0x012fea0003800000 */
[----:B------:R-:W1:Y:S02]  /*00c0*/  LDCU.64 UR4, c[0x0][0xc88] ;  /* 0x00019100ff0477ac */ /* 0x000e640008000a00 */
[----:B-1----:R-:W-:-:S04]  /*00d0*/  UISETP.NE.U32.AND UP0, UPT, UR4, URZ, UPT ;  /* 0x000000ff0400728c */ /* 0x002fc8000bf05070 */
[----:B------:R-:W-:-:S09]  /*00e0*/  UISETP.NE.AND.EX UP0, UPT, UR5, URZ, UPT, UP0 ;  /* 0x000000ff0500728c */ /* 0x000fd2000bf05300 */
[----:B------:R-:W-:Y:S05]  /*00f0*/  BRA.U !UP0, `(.L_x_1) ;  /* 0x0000000108107547 */ /* 0x000fea000b800000 */
[----:B------:R-:W1:Y:S02]  /*0100*/  LDC.64 R2, c[0x0][0xc88] ;  /* 0x00032200ff027b82 */ /* 0x000e640000000a00 */
[----:B-1----:R1:W5:Y:S01]  /*0110*/  LDG.E R53, desc[UR46][R2.64] ;  /* 0x0000002e02357981 */ /* 0x002362000c1e1900 */
[----:B------:R-:W-:Y:S01]  /*0120*/  HFMA2 R90, -RZ, RZ, 0, 5.9604644775390625e-08 ;  /* 0x00000001ff5a7431 */ /* 0x000fe200000001ff */
[----:B------:R-:W-:Y:S05]  /*0130*/  BRA `(.L_x_0) ;  /* 0x00000000000c7947 */ /* 0x000fea0003800000 */
.L_x_1:
[----:B------:R-:W1:Y:S01]  /*0140*/  LDCU UR4, c[0x0][0xc80] ;  /* 0x00019000ff0477ac */ /* 0x000e620008000800 */
[----:B------:R-:W-:Y:S01]  /*0150*/  HFMA2 R90, -RZ, RZ, 0, 5.9604644775390625e-08 ;  /* 0x00000001ff5a7431 */ /* 0x000fe200000001ff */
[----:B-1----:R-:W-:-:S07]  /*0160*/  MOV R53, UR4 ;  /* 0x0000000400357c02 */ /* 0x002fce0008000f00 */
.L_x_0:
[----:B------:R-:W2:Y:S02]  /*0170*/  LDCU.64 UR4, c[0x0][0xcb0] ;  /* 0x00019600ff0477ac */ /* 0x000ea40008000a00 */
[----:B--2---:R-:W-:-:S04]  /*0180*/  UISETP.NE.U32.AND UP0, UPT, UR4, URZ, UPT ;  /* 0x000000ff0400728c */ /* 0x004fc8000bf05070 */
[----:B------:R-:W-:-:S09]  /*0190*/  UISETP.NE.AND.EX UP0, UPT, UR5, URZ, UPT, UP0 ;  /* 0x000000ff0500728c */ /* 0x000fd2000bf05300 */
[----:B------:R-:W-:Y:S05]  /*01a0*/  BRA.U UP0, `(.L_x_2) ;  /* 0x0000000100247547 */ /* 0x000fea000b800000 */
[----:B------:R-:W2:Y:S02]  /*01b0*/  LDCU.64 UR4, c[0x0][0xca8] ;  /* 0x00019500ff0477ac */ /* 0x000ea40008000a00 */
[----:B--2---:R-:W-:-:S04]  /*01c0*/  UISETP.NE.U32.AND UP0, UPT, UR4, URZ, UPT ;  /* 0x000000ff0400728c */ /* 0x004fc8000bf05070 */
[----:B------:R-:W-:-:S09]  /*01d0*/  UISETP.NE.AND.EX UP0, UPT, UR5, URZ, UPT, UP0 ;  /* 0x000000ff0500728c */ /* 0x000fd2000bf05300 */
[----:B------:R-:W-:Y:S05]  /*01e0*/  BRA.U !UP0, `(.L_x_3) ;  /* 0x00000001080c7547 */ /* 0x000fea000b800000 */
[----:B-1----:R-:W1:Y:S02]  /*01f0*/  LDC.64 R2, c[0x0][0xca8] ;  /* 0x00032a00ff027b82 */ /* 0x002e640000000a00 */
[----:B-1----:R2:W5:Y:S01]  /*0200*/  LDG.E R52, desc[UR46][R2.64] ;  /* 0x0000002e02347981 */ /* 0x002562000c1e1900 */
[----:B------:R-:W-:Y:S05]  /*0210*/  BRA `(.L_x_2) ;  /* 0x0000000000087947 */ /* 0x000fea0003800000 */
.L_x_3:
[----:B------:R-:W2:Y:S02]  /*0220*/  LDCU UR4, c[0x0][0xca0] ;  /* 0x00019400ff0477ac */ /* 0x000ea40008000800 */
[----:B--2---:R-:W-:Y:S02]  /*0230*/  MOV R52, UR4 ;  /* 0x0000000400347c02 */ /* 0x004fe40008000f00 */
.L_x_2:
[----:B-12---:R-:W-:Y:S01]  /*0240*/  IMAD.U32 R2, RZ, RZ, UR16 ;  /* 0x00000010ff027e24 */ /* 0x006fe2000f8e00ff */
[----:B------:R-:W-:Y:S04]  /*0250*/  BSSY.RECONVERGENT B0, `(.L_x_4) ;  /* 0x0000012000007945 */ /* 0x000fe80003800200 */
[C---:B------:R-:W-:Y:S02]  /*0260*/  ISETP.NE.OR P2, PT, R2.reuse, 0x1, !P5 ;  /* 0x000000010200780c */ /* 0x040fe40006f45670 */
[----:B------:R-:W-:-:S11]  /*0270*/  ISETP.NE.OR P1, PT, R2, 0x3, !P5 ;  /* 0x000000030200780c */ /* 0x000fd60006f25670 */
[----:B------:R-:W-:Y:S05]  /*0280*/  @P2 BRA `(.L_x_5) ;  /* 0x0000000000382947 */ /* 0x000fea0003800000 */
[----:B------:R-:W1:Y:S02]  /*0290*/  LDCU.64 UR4, c[0x0][0x348] ;  /* 0x00006900ff0477ac */ /* 0x000e640008000a00 */
[----:B-1----:R-:W-:Y:S02]  /*02a0*/  UIADD3 UR12, UP3, UPT, UR4, 0x80, URZ ;  /* 0x00000080040c7890 */ /* 0x002fe4000ff7e0ff */
[----:B------:R-:W-:Y:S02]  /*02b0*/  UIADD3 UR10, UP2, UPT, UR4, 0x180, URZ ;  /* 0x00000180040a7890 */ /* 0x000fe4000ff5e0ff */
[----:B------:R-:W-:Y:S02]  /*02c0*/  UIADD3 UR8, UP1, UPT, UR4, 0x280, URZ ;  /* 0x0000028004087890 */ /* 0x000fe4000ff3e0ff */
[----:B------:R-:W-:Y:S02]  /*02d0*/  UIADD3 UR4, UP0, UPT, UR4, 0x380, URZ ;  /* 0x0000038004047890 */ /* 0x000fe4000ff1e0ff */
[----:B------:R-:W-:-:S02]  /*02e0*/  UIADD3.X UR13, UPT, UPT, URZ, UR5, URZ, UP3, !UPT ;  /* 0x00000005ff0d7290 */ /* 0x000fc40009ffe4ff */
[----:B------:R-:W-:Y:S02]  /*02f0*/  UIADD3.X UR11, UPT, UPT, URZ, UR5, URZ, UP2, !UPT ;  /* 0x00000005ff0b7290 */ /* 0x000fe400097fe4ff */
[----:B------:R-:W-:Y:S02]  /*0300*/  UIADD3.X UR9, UPT, UPT, URZ, UR5, URZ, UP1, !UPT ;  /* 0x00000005ff097290 */ /* 0x000fe40008ffe4ff */
[----:B------:R-:W-:-:S03]  /*0310*/  UIADD3.X UR5, UPT, UPT, URZ, UR5, URZ, UP0, !UPT ;  /* 0x00000005ff057290 */ /* 0x000fc600087fe4ff */
[----:B------:R1:W-:Y:S02]  /*0320*/  UTMACCTL.PF [UR12] ;  /* 0x000000000c0079b9 */ /* 0x0003e40008040000 */
[----:B------:R1:W-:Y:S02]  /*0330*/  UTMACCTL.PF [UR10] ;  /* 0x000000000a0079b9 */ /* 0x0003e40008040000 */
[----:B------:R1:W-:Y:S02]  /*0340*/  UTMACCTL.PF [UR8] ;  /* 0x00000000080079b9 */ /* 0x0003e40008040000 */
[----:B------:R1:W-:Y:S02]  /*0350*/  UTMACCTL.PF [UR4] ;  /* 0x00000000040079b9 */ /* 0x0003e40008040000 */
[----:B-1----:R-:W-:Y:S01]  /*0360*/  NOP ;  /* 0x0000000000007918 */ /* 0x002fe20000000000 */
.L_x_5:
[----:B------:R-:W-:Y:S05]  /*0370*/  BSYNC.RECONVERGENT B0 ;  /* 0x0000000000007941 */ /* 0x000fea0003800200 */
.L_x_4:
[----:B------:R-:W-:Y:S04]  /*0380*/  BSSY.RECONVERGENT B0, `(.L_x_6) ;  /* 0x000000a000007945 */ /* 0x000fe80003800200 */
[----:B------:R-:W-:Y:S05]  /*0390*/  @P1 BRA `(.L_x_7) ;  /* 0x0000000000201947 */ /* 0x000fea0003800000 */
[----:B------:R-:W1:Y:S02]  /*03a0*/  LDCU.64 UR4, c[0x0][0x348] ;  /* 0x00006900ff0477ac */ /* 0x000e640008000a00 */
[----:B-1----:R-:W-:Y:S02]  /*03b0*/  UIADD3 UR8, UP1, UPT, UR4, 0x980, URZ ;  /* 0x0000098004087890 */ /* 0x002fe4000ff3e0ff */
[----:B------:R-:W-:Y:S02]  /*03c0*/  UIADD3 UR4, UP0, UPT, UR4, 0xa80, URZ ;  /* 0x00000a8004047890 */ /* 0x000fe4000ff1e0ff */
[----:B------:R-:W-:Y:S02]  /*03d0*/  UIADD3.X UR9, UPT, UPT, URZ, UR5, URZ, UP1, !UPT ;  /* 0x00000005ff097290 */ /* 0x000fe40008ffe4ff */
[----:B------:R-:W-:-:S07]  /*03e0*/  UIADD3.X UR5, UPT, UPT, URZ, UR5, URZ, UP0, !UPT ;  /* 0x00000005ff057290 */ /* 0x000fce00087fe4ff */
[----:B------:R1:W-:Y:S02]  /*03f0*/  UTMACCTL.PF [UR8] ;  /* 0x00000000080079b9 */ /* 0x0003e40008040000 */
[----:B------:R1:W-:Y:S02]  /*0400*/  UTMACCTL.PF [UR4] ;  /* 0x00000000040079b9 */ /* 0x0003e40008040000 */
[----:B-1----:R-:W-:Y:S01]  /*0410*/  NOP ;  /* 0x0000000000007918 */ /* 0x002fe20000000000 */
.L_x_7:
[----:B------:R-:W-:Y:S05]  /*0420*/  BSYNC.RECONVERGENT B0 ;  /* 0x0000000000007941 */ /* 0x000fea0003800200 */
.L_x_6:
[----:B------:R-:W1:Y:S01]  /*0430*/  LDCU.64 UR4, c[0x0][0xc88] ;  /* 0x00019100ff0477ac */ /* 0x000e620008000a00 */
[----:B------:R-:W-:Y:S01]  /*0440*/  ISETP.NE.AND.EX P0, PT, RZ, UR7, PT, P0 ;  /* 0x00000007ff007c0c */ /* 0x000fe2000bf05300 */
[----:B------:R-:W-:Y:S01]  /*0450*/  UPLOP3.LUT UP6, UPT, UPT, UPT, UPT, 0x80, 0x8 ;  /* 0x000000000008789c */ /* 0x000fe20003fcf070 */
[----:B-1----:R-:W-:-:S04]  /*0460*/  ISETP.NE.U32.AND P1, PT, RZ, UR4, PT ;  /* 0x00000004ff007c0c */ /* 0x002fc8000bf25070 */
[----:B------:R-:W-:-:S13]  /*0470*/  ISETP.NE.AND.EX P1, PT, RZ, UR5, PT, P1 ;  /* 0x00000005ff007c0c */ /* 0x000fda000bf25310 */
[----:B------:R-:W-:Y:S05]  /*0480*/  @P1 BRA P0, `(.L_x_8) ;  /* 0x0000000000281947 */ /* 0x000fea0000000000 */
[----:B------:R-:W-:Y:S01]  /*0490*/  UISETP.NE.U32.AND UP1, UPT, UR6, URZ, UPT ;  /* 0x000000ff0600728c */ /* 0x000fe2000bf25070 */
[----:B-----5:R-:W-:Y:S01]  /*04a0*/  FSETP.NEU.AND P0, PT, R53, RZ, PT ;  /* 0x000000ff3500720b */ /* 0x020fe20003f0d000 */
[----:B------:R-:W-:Y:S02]  /*04b0*/  UISETP.NE.U32.AND UP0, UPT, UR4, URZ, UPT ;  /* 0x000000ff0400728c */ /* 0x000fe4000bf05070 */
[----:B------:R-:W-:Y:S02]  /*04c0*/  UISETP.NE.AND.EX UP1, UPT, UR7, URZ, UPT, UP1 ;  /* 0x000000ff0700728c */ /* 0x000fe4000bf25310 */
[----:B------:R-:W-:-:S04]  /*04d0*/  UISETP.NE.AND.EX UP0, UPT, UR5, URZ, UPT, UP0 ;  /* 0x000000ff0500728c */ /* 0x000fc8000bf05300 */
[----:B------:R-:W-:-:S04]  /*04e0*/  USEL UR4, URZ, 0xffffffff, UP0 ;  /* 0xffffffffff047887 */ /* 0x000fc80008000000 */
[----:B------:R-:W-:Y:S01]  /*04f0*/  VOTEU.ANY UP0, P0 ;  /* 0x0000000000ff7886 */ /* 0x000fe20000000100 */
[----:B------:R-:W-:-:S04]  /*0500*/  @!UP1 USEL UR4, URZ, 0xffffffff, UP0 ;  /* 0xffffffffff049887 */ /* 0x000fc80008000000 */
[----:B------:R-:W-:-:S04]  /*0510*/  ULOP3.LUT UR4, UR4, 0x1, URZ, 0xc0, !UPT ;  /* 0x0000000104047892 */ /* 0x000fc8000f8ec0ff */
[----:B------:R-:W-:-:S11]  /*0520*/  UISETP.NE.U32.AND UP6, UPT, UR4, 0x1, UPT ;  /* 0x000000010400788c */ /* 0x000fd6000bfc5070 */
.L_x_8:
[----:B------:R-:W1:Y:S01]  /*0530*/  SHFL.IDX PT, R3, R103, RZ, 0x1f ;  /* 0x00001fff67037589 */ /* 0x000e6200000e0000 */
[----:B------:R-:W-:-:S04]  /*0540*/  UISETP.NE.AND UP0, UPT, UR16, 0x2, UPT ;  /* 0x000000021000788c */ /* 0x000fc8000bf05270 */
[----:B------:R-:W-:Y:S01]  /*0550*/  USEL UR4, URZ, 0x1, UP0 ;  /* 0x00000001ff047887 */ /* 0x000fe20008000000 */
[----:B-1----:R-:W-:-:S13]  /*0560*/  ISETP.NE.AND P0, PT, R3, RZ, PT ;  /* 0x000000ff0300720c */ /* 0x002fda0003f05270 */
[----:B------:R-:W-:Y:S05]  /*0570*/  @P0 BRA `(.L_x_9) ;  /* 0x0000000000a40947 */ /* 0x000fea0003800000 */
[----:B------:R-:W-:Y:S01]  /*0580*/  ELECT P0, URZ, PT ;  /* 0x0000000000ff782f */ /* 0x000fe20003800000 */
[----:B------:R-:W-:-:S12]  /*0590*/  BSSY.RECONVERGENT B0, `(.L_x_9) ;  /* 0x0000027000007945 */ /* 0x000fd80003800200 */
[----:B------:R-:W-:Y:S05]  /*05a0*/  @!P0 BRA `(.L_x_10) ;  /* 0x0000000000948947 */ /* 0x000fea0003800000 */
[----:B------:R-:W1:Y:S01]  /*05b0*/  S2UR UR7, SR_CgaCtaId ;  /* 0x00000000000779c3 */ /* 0x000e620000008800 */
[----:B------:R-:W-:Y:S01]  /*05c0*/  UMOV UR8, 0x400 ;  /* 0x0000040000087882 */ /* 0x000fe20000000000 */
[----:B------:R-:W-:Y:S01]  /*05d0*/  UMOV UR6, 0x1 ;  /* 0x0000000100067882 */ /* 0x000fe20000000000 */
[----:B------:R-:W-:Y:S02]  /*05e0*/  UMOV UR5, 0x5 ;  /* 0x0000000500057882 */ /* 0x000fe40000000000 */
[----:B------:R-:W-:-:S04]  /*05f0*/  UIADD3 UR10, UPT, UPT, -UR5, 0x100000, URZ ;  /* 0x00100000050a7890 */ /* 0x000fc8000fffe1ff */
[----:B------:R-:W-:Y:S02]  /*0600*/  USHF.L.U32 UR11, UR10, 0xb, URZ ;  /* 0x0000000b0a0b7899 */ /* 0x000fe400080006ff */
[----:B------:R-:W-:Y:S02]  /*0610*/  USHF.L.U32 UR10, UR10, 0x1, URZ ;  /* 0x000000010a0a7899 */ /* 0x000fe400080006ff */
[----:B-1----:R-:W-:Y:S02]  /*0620*/  ULEA UR7, UR7, UR8, 0x18 ;  /* 0x0000000807077291 */ /* 0x002fe4000f8ec0ff */
[----:B------:R-:W-:-:S04]  /*0630*/  UIADD3 UR8, UPT, UPT, -UR6, 0x100000, URZ ;  /* 0x0010000006087890 */ /* 0x000fc8000fffe1ff */
[----:B------:R-:W-:Y:S02]  /*0640*/  USHF.L.U32 UR9, UR8, 0xb, URZ ;  /* 0x0000000b08097899 */ /* 0x000fe400080006ff */
[----:B------:R-:W-:Y:S01]  /*0650*/  USHF.L.U32 UR8, UR8, 0x1, URZ ;  /* 0x0000000108087899 */ /* 0x000fe200080006ff */
[----:B------:R-:W1:Y:S11]  /*0660*/  FENCE.VIEW.ASYNC.S ;  /* 0x00000000000073c6 */ /* 0x000e760000000000 */
[----:B-1----:R1:W2:Y:S01]  /*0670*/  SYNCS.EXCH.64 URZ, [UR7], UR8 ;  /* 0x0000000807ff75b2 */ /* 0x0022a20008000100 */
[----:B------:R1:W3:Y:S01]  /*0680*/  SYNCS.EXCH.64 URZ, [UR7+0x60], UR10 ;  /* 0x0000600a07ff75b2 */ /* 0x0002e20008000100 */
[----:B------:R1:W4:Y:S01]  /*0690*/  SYNCS.EXCH.64 URZ, [UR7+0x8], UR8 ;  /* 0x0000080807ff75b2 */ /* 0x0003220008000100 */
[----:B------:R1:W1:Y:S01]  /*06a0*/  SYNCS.EXCH.64 URZ, [UR7+0x68], UR10 ;  /* 0x0000680a07ff75b2 */ /* 0x0002620008000100 */
        /* <DEDUP_REMOVED lines=20> */
[----:B--2---:R-:W-:Y:S01]  /*07f0*/  NOP ;  /* 0x0000000000007918 */ /* 0x004fe20000000000 */
.L_x_10:
[----:B-1----:R-:W-:Y:S05]  /*0800*/  BSYNC.RECONVERGENT B0 ;  /* 0x0000000000007941 */ /* 0x002fea0003800200 */
.L_x_9:
[----:B------:R-:W1:Y:S01]  /*0810*/  SHFL.IDX PT, R3, R103, RZ, 0x1f ;  /* 0x00001fff67037589 */ /* 0x000e6200000e0000 */
[----:B------:R-:W-:Y:S01]  /*0820*/  NOP ;  /* 0x0000000000007918 */ /* 0x000fe20000000000 */
[----:B-1----:R-:W-:-:S13]  /*0830*/  ISETP.NE.AND P0, PT, R3, 0x1, PT ;  /* 0x000000010300780c */ /* 0x002fda0003f05270 */
[----:B------:R-:W-:Y:S05]  /*0840*/  @P0 BRA `(.L_x_11) ;  /* 0x0000000000580947 */ /* 0x000fea0003800000 */
[----:B------:R-:W1:Y:S01]  /*0850*/  S2UR UR7, SR_CgaCtaId ;  /* 0x00000000000779c3 */ /* 0x000e620000008800 */
[----:B------:R-:W-:Y:S01]  /*0860*/  UMOV UR8, 0x400 ;  /* 0x0000040000087882 */ /* 0x000fe20000000000 */
[----:B------:R-:W-:Y:S01]  /*0870*/  UMOV UR6, 0x20 ;  /* 0x0000002000067882 */ /* 0x000fe20000000000 */
[----:B------:R-:W-:Y:S01]  /*0880*/  UMOV UR5, 0x80 ;  /* 0x0000008000057882 */ /* 0x000fe20000000000 */
[----:B------:R-:W-:Y:S01]  /*0890*/  ELECT P0, URZ, PT ;  /* 0x0000000000ff782f */ /* 0x000fe20003800000 */
        /* <DEDUP_REMOVED lines=8> */
[----:B-1----:R1:W2:Y:S01]  /*0920*/  SYNCS.EXCH.64 URZ, [UR7+0xc0], UR8 ;  /* 0x0000c00807ff75b2 */ /* 0x0022a20008000100 */
[----:B------:R1:W1:Y:S01]  /*0930*/  SYNCS.EXCH.64 URZ, [UR7+0xe0], UR10 ;  /* 0x0000e00a07ff75b2 */ /* 0x0002620008000100 */
[----:B------:R1:W1:Y:S01]  /*0940*/  SYNCS.EXCH.64 URZ, [UR7+0xc8], UR8 ;  /* 0x0000c80807ff75b2 */ /* 0x0002620008000100 */
[----:B------:R1:W1:Y:S01]  /*0950*/  SYNCS.EXCH.64 URZ, [UR7+0xe8], UR10 ;  /* 0x0000e80a07ff75b2 */ /* 0x0002620008000100 */
[----:B------:R1:W1:Y:S01]  /*0960*/  SYNCS.EXCH.64 URZ, [UR7+0xd0], UR8 ;  /* 0x0000d00807ff75b2 */ /* 0x0002620008000100 */
[----:B------:R1:W1:Y:S01]  /*0970*/  SYNCS.EXCH.64 URZ, [UR7+0xf0], UR10 ;  /* 0x0000f00a07ff75b2 */ /* 0x0002620008000100 */
[----:B------:R1:W1:Y:S01]  /*0980*/  SYNCS.EXCH.64 URZ, [UR7+0xd8], UR8 ;  /* 0x0000d80807ff75b2 */ /* 0x0002620008000100 */
[----:B------:R1:W1:Y:S01]  /*0990*/  SYNCS.EXCH.64 URZ, [UR7+0xf8], UR10 ;  /* 0x0000f80a07ff75b2 */ /* 0x0002620008000100 */
[----:B------:R-:W-:Y:S01]  /*09a0*/  NOP ;  /* 0x0000000000007918 */ /* 0x000fe20000000000 */
.L_x_11:
[----:B------:R-:W3:Y:S01]  /*09b0*/  SHFL.IDX PT, R3, R103, RZ, 0x1f ;  /* 0x00001fff67037589 */ /* 0x000ee200000e0000 */
[----:B------:R-:W-:Y:S01]  /*09c0*/  NOP ;  /* 0x0000000000007918 */ /* 0x000fe20000000000 */
[----:B---3--:R-:W-:-:S13]  /*09d0*/  ISETP.NE.AND P0, PT, R3, 0x3, PT ;  /* 0x000000030300780c */ /* 0x008fda0003f05270 */
[----:B------:R-:W-:Y:S05]  /*09e0*/  @P0 BRA `(.L_x_12) ;  /* 0x0000000000300947 */ /* 0x000fea0003800000 */
[----:B------:R-:W3:Y:S01]  /*09f0*/  S2UR UR6, SR_CgaCtaId ;  /* 0x00000000000679c3 */ /* 0x000ee20000008800 */
[----:B-1----:R-:W-:Y:S01]  /*0a00*/  UMOV UR7, 0x400 ;  /* 0x0000040000077882 */ /* 0x002fe20000000000 */
[----:B------:R-:W-:Y:S01]  /*0a10*/  UMOV UR5, 0x20 ;  /* 0x0000002000057882 */ /* 0x000fe20000000000 */
[----:B------:R-:W-:Y:S01]  /*0a20*/  ELECT P0, URZ, PT ;  /* 0x0000000000ff782f */ /* 0x000fe20003800000 */
[----:B------:R-:W-:-:S04]  /*0a30*/  UIADD3 UR8, UPT, UPT, -UR5, 0x100000, URZ ;  /* 0x0010000005087890 */ /* 0x000fc8000fffe1ff */
[----:B------:R-:W-:Y:S02]  /*0a40*/  USHF.L.U32 UR9, UR8, 0xb, URZ ;  /* 0x0000000b08097899 */ /* 0x000fe400080006ff */
[----:B------:R-:W-:Y:S02]  /*0a50*/  USHF.L.U32 UR8, UR8, 0x1, URZ ;  /* 0x0000000108087899 */ /* 0x000fe400080006ff */
[----:B---3--:R-:W-:Y:S01]  /*0a60*/  ULEA UR6, UR6, UR7, 0x18 ;  /* 0x0000000706067291 */ /* 0x008fe2000f8ec0ff */
[----:B------:R-:W1:Y:S11]  /*0a70*/  FENCE.VIEW.ASYNC.S ;  /* 0x00000000000073c6 */ /* 0x000e760000000000 */
[----:B-1----:R3:W1:Y:S01]  /*0a80*/  SYNCS.EXCH.64 URZ, [UR6+0x100], UR8 ;  /* 0x0001000806ff75b2 */ /* 0x0026620008000100 */
[----:B------:R3:W1:Y:S02]  /*0a90*/  SYNCS.EXCH.64 URZ, [UR6+0x108], UR8 ;  /* 0x0001080806ff75b2 */ /* 0x0006640008000100 */
[----:B---3--:R-:W-:Y:S01]  /*0aa0*/  NOP ;  /* 0x0000000000007918 */ /* 0x008fe20000000000 */
.L_x_12:
[----:B------:R-:W3:Y:S01]  /*0ab0*/  SHFL.IDX PT, R3, R103, RZ, 0x1f ;  /* 0x00001fff67037589 */ /* 0x000ee200000e0000 */
[----:B------:R-:W-:Y:S01]  /*0ac0*/  NOP ;  /* 0x0000000000007918 */ /* 0x000fe20000000000 */
[----:B---3--:R-:W-:-:S13]  /*0ad0*/  ISETP.NE.AND P0, PT, R3, 0x4, PT ;  /* 0x000000040300780c */ /* 0x008fda0003f05270 */
[----:B------:R-:W-:Y:S05]  /*0ae0*/  @P0 BRA `(.L_x_13) ;  /* 0x00000000004c0947 */ /* 0x000fea0003800000 */
[----:B------:R-:W3:Y:S01]  /*0af0*/  S2UR UR6, SR_CgaCtaId ;  /* 0x00000000000679c3 */ /* 0x000ee20000008800 */
[----:B-1----:R-:W-:Y:S01]  /*0b00*/  UMOV UR8, 0x720 ;  /* 0x0000072000087882 */ /* 0x002fe20000000000 */
[----:B------:R-:W-:Y:S01]  /*0b10*/  UMOV UR7, 0x400 ;  /* 0x0000040000077882 */ /* 0x000fe20000000000 */
[----:B------:R-:W-:Y:S01]  /*0b20*/  USEL UR8, UR8, 0x620, UP6 ;  /* 0x0000062008087887 */ /* 0x000fe2000b000000 */
[----:B------:R-:W-:Y:S01]  /*0b30*/  UMOV UR5, 0x1 ;  /* 0x0000000100057882 */ /* 0x000fe20000000000 */
[----:B------:R-:W-:Y:S01]  /*0b40*/  ELECT P0, URZ, PT ;  /* 0x0000000000ff782f */ /* 0x000fe20003800000 */
[----:B------:R-:W-:-:S04]  /*0b50*/  UIADD3 UR10, UPT, UPT, -UR5, 0x100000, URZ ;  /* 0x00100000050a7890 */ /* 0x000fc8000fffe1ff */
[----:B------:R-:W-:Y:S02]  /*0b60*/  USHF.L.U32 UR11, UR10, 0xb, URZ ;  /* 0x0000000b0a0b7899 */ /* 0x000fe400080006ff */
[----:B------:R-:W-:Y:S02]  /*0b70*/  USHF.L.U32 UR10, UR10, 0x1, URZ ;  /* 0x000000010a0a7899 */ /* 0x000fe400080006ff */
[----:B------:R-:W-:-:S04]  /*0b80*/  UIADD3 UR8, UPT, UPT, -UR8, 0x100000, URZ ;  /* 0x0010000008087890 */ /* 0x000fc8000fffe1ff */
[----:B------:R-:W-:Y:S02]  /*0b90*/  USHF.L.U32 UR9, UR8, 0xb, URZ ;  /* 0x0000000b08097899 */ /* 0x000fe400080006ff */
[----:B------:R-:W-:Y:S02]  /*0ba0*/  USHF.L.U32 UR8, UR8, 0x1, URZ ;  /* 0x0000000108087899 */ /* 0x000fe400080006ff */
[----:B---3--:R-:W-:Y:S01]  /*0bb0*/  ULEA UR6, UR6, UR7, 0x18 ;  /* 0x0000000706067291 */ /* 0x008fe2000f8ec0ff */
[----:B------:R-:W1:Y:S11]  /*0bc0*/  FENCE.VIEW.ASYNC.S ;  /* 0x00000000000073c6 */ /* 0x000e760000000000 */
[----:B-1----:R3:W1:Y:S01]  /*0bd0*/  SYNCS.EXCH.64 URZ, [UR6+0x110], UR10 ;  /* 0x0001100a06ff75b2 */ /* 0x0026620008000100 */
[----:B------:R3:W1:Y:S01]  /*0be0*/  SYNCS.EXCH.64 URZ, [UR6+0x120], UR8 ;  /* 0x0001200806ff75b2 */ /* 0x0006620008000100 */
[----:B------:R3:W1:Y:S01]  /*0bf0*/  SYNCS.EXCH.64 URZ, [UR6+0x118], UR10 ;  /* 0x0001180a06ff75b2 */ /* 0x0006620008000100 */
[----:B------:R3:W1:Y:S02]  /*0c00*/  SYNCS.EXCH.64 URZ, [UR6+0x128], UR8 ;  /* 0x0001280806ff75b2 */ /* 0x0006640008000100 */
[----:B---3--:R-:W-:Y:S01]  /*0c10*/  NOP ;  /* 0x0000000000007918 */ /* 0x008fe20000000000 */
.L_x_13:
[----:B------:R-:W3:Y:S01]  /*0c20*/  SHFL.IDX PT, R3, R103, RZ, 0x1f ;  /* 0x00001fff67037589 */ /* 0x000ee200000e0000 */
[----:B------:R-:W-:Y:S01]  /*0c30*/  NOP ;  /* 0x0000000000007918 */ /* 0x000fe20000000000 */
[----:B---3--:R-:W-:-:S13]  /*0c40*/  ISETP.NE.AND P0, PT, R3, 0x5, PT ;  /* 0x000000050300780c */ /* 0x008fda0003f05270 */
[----:B------:R-:W-:Y:S05]  /*0c50*/  @P0 BRA `(.L_x_14) ;  /* 0x0000000000480947 */ /* 0x000fea0003800000 */
[----:B-1----:R-:W1:Y:S01]  /*0c60*/  S2UR UR7, SR_CgaCtaId ;  /* 0x00000000000779c3 */ /* 0x002e620000008800 */
        /* <DEDUP_REMOVED lines=12> */
[----:B-1----:R3:W1:Y:S01]  /*0d30*/  SYNCS.EXCH.64 URZ, [UR7+0x130], UR8 ;  /* 0x0001300807ff75b2 */ /* 0x0026620008000100 */
[----:B------:R3:W1:Y:S01]  /*0d40*/  SYNCS.EXCH.64 URZ, [UR7+0x140], UR10 ;  /* 0x0001400a07ff75b2 */ /* 0x0006620008000100 */
[----:B------:R3:W1:Y:S01]  /*0d50*/  SYNCS.EXCH.64 URZ, [UR7+0x138], UR8 ;  /* 0x0001380807ff75b2 */ /* 0x0006620008000100 */
[----:B------:R3:W1:Y:S02]  /*0d60*/  SYNCS.EXCH.64 URZ, [UR7+0x148], UR10 ;  /* 0x0001480a07ff75b2 */ /* 0x0006640008000100 */
[----:B---3--:R-:W-:Y:S01]  /*0d70*/  NOP ;  /* 0x0000000000007918 */ /* 0x008fe20000000000 */
.L_x_14:
[----:B------:R-:W3:Y:S01]  /*0d80*/  SHFL.IDX PT, R3, R103, RZ, 0x1f ;  /* 0x00001fff67037589 */ /* 0x000ee200000e0000 */
[----:B------:R-:W1:Y:S01]  /*0d90*/  S2UR UR37, SR_CgaCtaId ;  /* 0x00000000002579c3 */ /* 0x000e620000008800 */
[----:B------:R-:W-:Y:S01]  /*0da0*/  NOP ;  /* 0x0000000000007918 */ /* 0x000fe20000000000 */
[----:B---3--:R-:W-:-:S13]  /*0db0*/  ISETP.NE.AND P0, PT, R3, 0x3, PT ;  /* 0x000000030300780c */ /* 0x008fda0003f05270 */
[----:B-1----:R-:W-:Y:S05]  /*0dc0*/  @P0 BRA `(.L_x_15) ;  /* 0x0000000000340947 */ /* 0x002fea0003800000 */
[----:B------:R-:W-:Y:S01]  /*0dd0*/  UMOV UR6, 0x400 ;  /* 0x0000040000067882 */ /* 0x000fe20000000000 */
[----:B------:R-:W-:Y:S01]  /*0de0*/  UMOV UR5, 0x20 ;  /* 0x0000002000057882 */ /* 0x000fe20000000000 */
[----:B------:R-:W-:Y:S02]  /*0df0*/  ULEA UR6, UR37, UR6, 0x18 ;  /* 0x0000000625067291 */ /* 0x000fe4000f8ec0ff */
[----:B------:R-:W-:-:S04]  /*0e00*/  UIADD3 UR8, UPT, UPT, -UR5, 0x100000, URZ ;  /* 0x0010000005087890 */ /* 0x000fc8000fffe1ff */
[----:B------:R-:W-:Y:S02]  /*0e10*/  USHF.L.U32 UR9, UR8, 0xb, URZ ;  /* 0x0000000b08097899 */ /* 0x000fe400080006ff */
[----:B------:R-:W-:Y:S01]  /*0e20*/  USHF.L.U32 UR8, UR8, 0x1, URZ ;  /* 0x0000000108087899 */ /* 0x000fe200080006ff */
[----:B------:R-:W-:Y:S01]  /*0e30*/  ELECT P0, URZ, PT ;  /* 0x0000000000ff782f */ /* 0x000fe20003800000 */
[----:B------:R-:W1:Y:S10]  /*0e40*/  FENCE.VIEW.ASYNC.S ;  /* 0x00000000000073c6 */ /* 0x000e740000000000 */
[----:B-1----:R1:W3:Y:S01]  /*0e50*/  SYNCS.EXCH.64 URZ, [UR6+0x150], UR8 ;  /* 0x0001500806ff75b2 */ /* 0x0022e20008000100 */
[----:B------:R1:W1:Y:S01]  /*0e60*/  SYNCS.EXCH.64 URZ, [UR6+0x160], UR8 ;  /* 0x0001600806ff75b2 */ /* 0x0002620008000100 */
[----:B------:R1:W1:Y:S01]  /*0e70*/  SYNCS.EXCH.64 URZ, [UR6+0x158], UR8 ;  /* 0x0001580806ff75b2 */ /* 0x0002620008000100 */
[----:B------:R1:W1:Y:S01]  /*0e80*/  SYNCS.EXCH.64 URZ, [UR6+0x168], UR8 ;  /* 0x0001680806ff75b2 */ /* 0x0002620008000100 */
[----:B------:R-:W-:Y:S01]  /*0e90*/  NOP ;  /* 0x0000000000007918 */ /* 0x000fe20000000000 */
.L_x_15:
[----:B------:R-:W2:Y:S01]  /*0ea0*/  LDCU UR5, c[0x0][0x36c] ;  /* 0x00006d80ff0577ac */ /* 0x000ea20008000800 */
[----:B------:R-:W-:Y:S01]  /*0eb0*/  ISETP.NE.OR P5, PT, R2, 0x2, !P5 ;  /* 0x000000020200780c */ /* 0x000fe20006fa5670 */
[----:B------:R-:W-:Y:S01]  /*0ec0*/  NOP ;  /* 0x0000000000007918 */ /* 0x000fe20000000000 */
[----:B------:R-:W-:Y:S01]  /*0ed0*/  LOP3.LUT R2, R0, 0x1f, RZ, 0xc0, !PT ;  /* 0x0000001f00027812 */ /* 0x000fe200078ec0ff */
[----:B------:R-:W-:Y:S02]  /*0ee0*/  UISETP.NE.AND UP5, UPT, UR16, URZ, UPT ;  /* 0x000000ff1000728c */ /* 0x000fe4000bfa5270 */
[----:B--2---:R-:W-:-:S09]  /*0ef0*/  UISETP.EQ.U32.AND UP0, UPT, UR5, 0x1, UPT ;  /* 0x000000010500788c */ /* 0x004fd2000bf02070 */
[----:B------:R-:W-:Y:S05]  /*0f00*/  BRA.U !UP0, `(.L_x_16) ;  /* 0x0000000108087547 */ /* 0x000fea000b800000 */
[----:B-1-34-:R-:W-:Y:S01]  /*0f10*/  UCGABAR_ARV ;  /* 0x00000000000079c7 */ /* 0x01afe20008000000 */
[----:B------:R-:W-:Y:S05]  /*0f20*/  BRA `(.L_x_17) ;  /* 0x0000000000047947 */ /* 0x000fea0003800000 */
.L_x_16:
[----:B-1-34-:R-:W-:Y:S01]  /*0f30*/  NOP ;  /* 0x0000000000007918 */ /* 0x01afe20000000000 */
.L_x_17:
[----:B------:R-:W1:Y:S01]  /*0f40*/  S2UR UR27, SR_CTAID.X ;  /* 0x00000000001b79c3 */ /* 0x000e620000002500 */
[----:B------:R-:W-:-:S05]  /*0f50*/  CS2R.32 R4, SR_CgaSize ;  /* 0x0000000000047805 */ /* 0x000fca0000008a00 */
[----:B------:R-:W-:-:S05]  /*0f60*/  IMAD R4, R4, -0xa0, RZ ;  /* 0xffffff6004047824 */ /* 0x000fca00078e02ff */
[----:B------:R-:W-:-:S14]  /*0f70*/  R2UR UR6, R4 ;  /* 0x00000000040672ca */ /* 0x000fdc00000e0000 */
[----:B------:R-:W2:Y:S01]  /*0f80*/  LDCU UR6, c[0x0][UR6+0x2b0] ;  /* 0x00005600060677ac */ /* 0x000ea20008000800 */
[----:B------:R-:W-:-:S05]  /*0f90*/  CS2R.32 R4, SR_CgaSize ;  /* 0x0000000000047805 */ /* 0x000fca0000008a00 */
[----:B------:R-:W-:-:S05]  /*0fa0*/  IMAD R4, R4, -0xa0, RZ ;  /* 0xffffff6004047824 */ /* 0x000fca00078e02ff */
[----:B------:R-:W-:-:S14]  /*0fb0*/  R2UR UR5, R4 ;  /* 0x00000000040572ca */ /* 0x000fdc00000e0000 */
[----:B------:R-:W3:Y:S01]  /*0fc0*/  LDCU UR5, c[0x0][UR5+0x2b4] ;  /* 0x00005680050577ac */ /* 0x000ee20008000800 */
[----:B------:R-:W4:Y:S01]  /*0fd0*/  S2UR UR11, SR_CTAID.Y ;  /* 0x00000000000b79c3 */ /* 0x000f220000002600 */
[----:B------:R-:W-:-:S05]  /*0fe0*/  CS2R.32 R4, SR_CgaSize ;  /* 0x0000000000047805 */ /* 0x000fca0000008a00 */
[----:B------:R-:W-:-:S05]  /*0ff0*/  IMAD R4, R4, -0xa0, RZ ;  /* 0xffffff6004047824 */ /* 0x000fca00078e02ff */
[----:B------:R-:W-:-:S14]  /*1000*/  R2UR UR12, R4 ;  /* 0x00000000040c72ca */ /* 0x000fdc00000e0000 */
[----:B------:R-:W3:Y:S01]  /*1010*/  LDCU UR12, c[0x0][UR12+0x2a0] ;  /* 0x000054000c0c77ac */ /* 0x000ee20008000800 */
[----:B------:R-:W-:-:S05]  /*1020*/  CS2R.32 R4, SR_CgaSize ;  /* 0x0000000000047805 */ /* 0x000fca0000008a00 */
[----:B------:R-:W-:-:S05]  /*1030*/  IMAD R4, R4, -0xa0, RZ ;  /* 0xffffff6004047824 */ /* 0x000fca00078e02ff */
[----:B------:R-:W-:-:S14]  /*1040*/  R2UR UR10, R4 ;  /* 0x00000000040a72ca */ /* 0x000fdc00000e0000 */
[----:B------:R-:W3:Y:S01]  /*1050*/  LDCU UR10, c[0x0][UR10+0x2a4] ;  /* 0x000054800a0a77ac */ /* 0x000ee20008000800 */
[----:B------:R-:W-:Y:S02]  /*1060*/  ULOP3.LUT UR31, UR37, 0x1, URZ, 0xc0, !UPT ;  /* 0x00000001251f7892 */ /* 0x000fe4000f8ec0ff */
[----:B------:R-:W-:Y:S02]  /*1070*/  ULOP3.LUT UR8, UR37, 0x6, URZ, 0xc0, !UPT ;  /* 0x0000000625087892 */ /* 0x000fe4000f8ec0ff */
[----:B------:R-:W-:Y:S02]  /*1080*/  UISETP.GT.U32.AND UP2, UPT, UR31, 0xffff, UPT ;  /* 0x0000ffff1f00788c */ /* 0x000fe4000bf44070 */
[----:B------:R-:W-:Y:S01]  /*1090*/  UISETP.GT.U32.AND UP1, UPT, UR8, 0xffff, UPT ;  /* 0x0000ffff0800788c */ /* 0x000fe2000bf24070 */
[----:B-1----:R-:W-:Y:S01]  /*10a0*/  I2FP.F32.U32 R4, UR27 ;  /* 0x0000001b00047c45 */ /* 0x002fe20008201000 */
[----:B------:R-:W-:Y:S02]  /*10b0*/  USHF.R.U32.HI UR17, URZ, 0x1, UR37 ;  /* 0x00000001ff117899 */ /* 0x000fe40008011625 */
[----:B------:R-:W-:-:S02]  /*10c0*/  USHF.L.U32 UR30, UR37, 0xa, URZ ;  /* 0x0000000a251e7899 */ /* 0x000fc400080006ff */
[----:B--2---:R-:W-:Y:S01]  /*10d0*/  FMUL R4, R4, UR6 ;  /* 0x0000000604047c20 */ /* 0x004fe20008400000 */
[----:B------:R-:W-:Y:S01]  /*10e0*/  USHF.L.U32 UR23, UR37, 0xc, URZ ;  /* 0x0000000c25177899 */ /* 0x000fe200080006ff */
[----:B----4-:R-:W-:Y:S01]  /*10f0*/  I2FP.F32.U32 R3, UR11 ;  /* 0x0000000b00037c45 */ /* 0x010fe20008201000 */
[----:B------:R-:W-:-:S03]  /*1100*/  USHF.L.U32 UR22, UR37, 0x6, URZ ;  /* 0x0000000625167899 */ /* 0x000fc600080006ff */
[----:B------:R-:W1:Y:S01]  /*1110*/  F2I.U32.TRUNC.NTZ R4, R4 ;  /* 0x0000000400047305 */ /* 0x000e62000020f000 */
[----:B------:R-:W-:Y:S01]  /*1120*/  USHF.L.U32 UR26, UR37, 0x5, URZ ;  /* 0x00000005251a7899 */ /* 0x000fe200080006ff */
[----:B---3--:R-:W-:Y:S01]  /*1130*/  FMUL R3, R3, UR5 ;  /* 0x0000000503037c20 */ /* 0x008fe20008400000 */
[----:B------:R-:W-:Y:S01]  /*1140*/  USHF.L.U32 UR7, UR37, 0x8, URZ ;  /* 0x0000000825077899 */ /* 0x000fe200080006ff */
[----:B------:R-:W2:Y:S04]  /*1150*/  LDCU UR21, c[0x0][0xf24] ;  /* 0x0001e480ff1577ac */ /* 0x000ea80008000800 */
[----:B------:R-:W3:Y:S01]  /*1160*/  F2I.U32.TRUNC.NTZ R3, R3 ;  /* 0x0000000300037305 */ /* 0x000ee2000020f000 */
[----:B------:R-:W4:Y:S01]  /*1170*/  LDCU UR18, c[0x0][0xf30] ;  /* 0x0001e600ff1277ac */ /* 0x000f220008000800 */
[----:B------:R-:W-:Y:S01]  /*1180*/  UMOV UR6, 0x55 ;  /* 0x0000005500067882 */ /* 0x000fe20000000000 */
[----:B------:R-:W-:Y:S01]  /*1190*/  UMOV UR5, 0x3 ;  /* 0x0000000300057882 */ /* 0x000fe20000000000 */
[----:B-1----:R-:W-:Y:S01]  /*11a0*/  R2UR UR39, R4 ;  /* 0x00000000042772ca */ /* 0x002fe200000e0000 */
[----:B------:R-:W-:-:S02]  /*11b0*/  USEL UR9, UR31, 0xffff, !UP2 ;  /* 0x0000ffff1f097887 */ /* 0x000fc4000d000000 */
[----:B------:R-:W-:Y:S01]  /*11c0*/  USEL UR8, UR8, 0xffff, !UP1 ;  /* 0x0000ffff08087887 */ /* 0x000fe2000c800000 */
[----:B---3--:R-:W-:Y:S02]  /*11d0*/  R2UR UR38, R3 ;  /* 0x00000000032672ca */ /* 0x008fe400000e0000 */
[----:B------:R-:W-:-:S07]  /*11e0*/  PRMT R3, RZ, 0x7610, R3 ;  /* 0x00007610ff037816 */ /* 0x000fce0000000003 */
[----:B------:R-:W-:-:S04]  /*11f0*/  UIADD3 UR39, UPT, UPT, -UR39, URZ, URZ ;  /* 0x000000ff27277290 */ /* 0x000fc8000fffe1ff */
[----:B------:R-:W-:Y:S02]  /*1200*/  UIMAD UR39, UR12, UR39, UR27 ;  /* 0x000000270c2772a4 */ /* 0x000fe4000f8e021b */
[----:B------:R-:W-:-:S04]  /*1210*/  UIADD3 UR38, UPT, UPT, -UR38, URZ, URZ ;  /* 0x000000ff26267290 */ /* 0x000fc8000fffe1ff */
[----:B------:R-:W-:Y:S01]  /*1220*/  UIMAD UR38, UR10, UR38, UR11 ;  /* 0x000000260a2672a4 */ /* 0x000fe2000f8e020b */
[----:B--2-4-:R-:W-:Y:S11]  /*1230*/  BRA.U UP5, `(.L_x_18) ;  /* 0x00000001056c7547 */ /* 0x014ff6000b800000 */
[----:B------:R-:W-:Y:S02]  /*1240*/  UISETP.NE.AND UP4, UPT, UR38, URZ, UPT ;  /* 0x000000ff2600728c */ /* 0x000fe4000bf85270 */
[----:B------:R-:W-:Y:S02]  /*1250*/  UISETP.NE.AND UP2, UPT, UR38, 0x1, UPT ;  /* 0x000000012600788c */ /* 0x000fe4000bf45270 */
[----:B------:R-:W-:Y:S02]  /*1260*/  UISETP.NE.AND UP1, UPT, UR38, 0x2, UPT ;  /* 0x000000022600788c */ /* 0x000fe4000bf25270 */
[----:B------:R-:W-:Y:S02]  /*1270*/  USEL UR20, URZ, 0x4, UP2 ;  /* 0x00000004ff147887 */ /* 0x000fe40009000000 */
[----:B------:R-:W-:Y:S02]  /*1280*/  USEL UR13, URZ, 0x8, UP2 ;  /* 0x00000008ff0d7887 */ /* 0x000fe40009000000 */
[----:B------:R-:W-:-:S02]  /*1290*/  USEL UR14, URZ, 0x2, UP4 ;  /* 0x00000002ff0e7887 */ /* 0x000fc4000a000000 */
[----:B------:R-:W-:Y:S02]  /*12a0*/  UISETP.NE.AND UP3, UPT, UR39, URZ, UPT ;  /* 0x000000ff2700728c */ /* 0x000fe4000bf65270 */
[----:B------:R-:W-:Y:S02]  /*12b0*/  UISETP.NE.AND UP2, UPT, UR38, 0x3, UPT ;  /* 0x000000032600788c */ /* 0x000fe4000bf45270 */
[----:B------:R-:W-:Y:S02]  /*12c0*/  USEL UR19, URZ, 0x10, UP1 ;  /* 0x00000010ff137887 */ /* 0x000fe40008800000 */
[----:B------:R-:W-:Y:S02]  /*12d0*/  UISETP.NE.AND UP4, UPT, UR39, URZ, UP4 ;  /* 0x000000ff2700728c */ /* 0x000fe4000a785270 */
[----:B------:R-:W-:Y:S02]  /*12e0*/  USEL UR12, URZ, 0x20, UP1 ;  /* 0x00000020ff0c7887 */ /* 0x000fe40008800000 */
[----:B------:R-:W-:-:S02]  /*12f0*/  UISETP.NE.AND UP1, UPT, UR39, 0x1, UPT ;  /* 0x000000012700788c */ /* 0x000fc4000bf25270 */
[----:B------:R-:W-:Y:S02]  /*1300*/  USEL UR15, URZ, 0x40, UP2 ;  /* 0x00000040ff0f7887 */ /* 0x000fe40009000000 */
[----:B------:R-:W-:Y:S02]  /*1310*/  USEL UR24, URZ, 0x1, UP4 ;  /* 0x00000001ff187887 */ /* 0x000fe4000a000000 */
[----:B------:R-:W-:Y:S02]  /*1320*/  USEL UR20, UR20, 0x4, UP3 ;  /* 0x0000000414147887 */ /* 0x000fe40009800000 */
[----:B------:R-:W-:Y:S02]  /*1330*/  USEL UR19, UR19, 0x10, UP3 ;  /* 0x0000001013137887 */ /* 0x000fe40009800000 */
[----:B------:R-:W-:Y:S02]  /*1340*/  USEL UR15, UR15, 0x40, UP3 ;  /* 0x000000400f0f7887 */ /* 0x000fe40009800000 */
[----:B------:R-:W-:-:S02]  /*1350*/  USEL UR14, UR14, 0x2, UP1 ;  /* 0x000000020e0e7887 */ /* 0x000fc40008800000 */
[----:B------:R-:W-:Y:S02]  /*1360*/  UIADD3 UR19, UPT, UPT, UR19, UR20, UR24 ;  /* 0x0000001413137290 */ /* 0x000fe4000fffe018 */
[----:B------:R-:W-:Y:S02]  /*1370*/  USEL UR10, URZ, 0x80, UP2 ;  /* 0x00000080ff0a7887 */ /* 0x000fe40009000000 */
[----:B------:R-:W-:Y:S02]  /*1380*/  USEL UR13, UR13, 0x8, UP1 ;  /* 0x000000080d0d7887 */ /* 0x000fe40008800000 */
[----:B------:R-:W-:Y:S02]  /*1390*/  USEL UR12, UR12, 0x20, UP1 ;  /* 0x000000200c0c7887 */ /* 0x000fe40008800000 */
[----:B------:R-:W-:Y:S02]  /*13a0*/  UIADD3 UR14, UPT, UPT, UR14, UR15, UR19 ;  /* 0x0000000f0e0e7290 */ /* 0x000fe4000fffe013 */
[----:B------:R-:W-:-:S02]  /*13b0*/  USEL UR10, UR10, 0x80, UP1 ;  /* 0x000000800a0a7887 */ /* 0x000fc40008800000 */
[----:B------:R-:W-:-:S04]  /*13c0*/  UIADD3 UR12, UPT, UPT, UR12, UR13, UR14 ;  /* 0x0000000d0c0c7290 */ /* 0x000fc8000fffe00e */
[----:B------:R-:W-:-:S06]  /*13d0*/  UIADD3 UR10, UPT, UPT, UR12, UR10, URZ ;  /* 0x0000000a0c0a7290 */ /* 0x000fcc000fffe0ff */
[----:B------:R-:W-:-:S07]  /*13e0*/  MOV R3, UR10 ;  /* 0x0000000a00037c02 */ /* 0x000fce0008000f00 */
.L_x_18:
[----:B------:R-:W1:Y:S01]  /*13f0*/  LDC R43, c[0x0][0xf24] ;  /* 0x0003c900ff2b7b82 */ /* 0x000e620000000800 */
[----:B------:R-:W-:Y:S02]  /*1400*/  UISETP.GE.AND UP2, UPT, UR21, 0x1, UPT ;  /* 0x000000011500788c */ /* 0x000fe4000bf46270 */
[----:B------:R-:W-:Y:S02]  /*1410*/  ULOP3.LUT UR7, UR7, 0x100, URZ, 0xc0, !UPT ;  /* 0x0000010007077892 */ /* 0x000fe4000f8ec0ff */
[----:B------:R-:W-:Y:S02]  /*1420*/  ULOP3.LUT UR9, UR9, 0xffff, URZ, 0xc0, !UPT ;  /* 0x0000ffff09097892 */ /* 0x000fe4000f8ec0ff */
[----:B------:R-:W-:Y:S01]  /*1430*/  ULOP3.LUT UR8, UR8, 0xffff, URZ, 0xc0, !UPT ;  /* 0x0000ffff08087892 */ /* 0x000fe2000f8ec0ff */
[----:B------:R-:W2:Y:S01]  /*1440*/  S2UR UR44, SR_CTAID.Z ;  /* 0x00000000002c79c3 */ /* 0x000ea20000002700 */
[----:B------:R-:W-:Y:S02]  /*1450*/  UISETP.NE.AND UP1, UPT, UR16, 0x2, UPT ;  /* 0x000000021000788c */ /* 0x000fe4000bf25270 */
[----:B------:R-:W-:-:S02]  /*1460*/  ULOP3.LUT UR30, UR30, 0x1800, URZ, 0xc0, !UPT ;  /* 0x000018001e1e7892 */ /* 0x000fc4000f8ec0ff */
[----:B------:R-:W-:Y:S02]  /*1470*/  ULOP3.LUT UR23, UR23, 0x1000, URZ, 0xc0, !UPT ;  /* 0x0000100017177892 */ /* 0x000fe4000f8ec0ff */
[----:B------:R-:W-:Y:S02]  /*1480*/  ULOP3.LUT UR22, UR22, 0x180, URZ, 0xc0, !UPT ;  /* 0x0000018016167892 */ /* 0x000fe4000f8ec0ff */
[----:B------:R-:W-:Y:S02]  /*1490*/  ULOP3.LUT UR26, UR26, 0xc0, URZ, 0xc0, !UPT ;  /* 0x000000c01a1a7892 */ /* 0x000fe4000f8ec0ff */
[----:B------:R-:W-:Y:S02]  /*14a0*/  USHF.R.U32.HI UR10, URZ, 0x1, UR7 ;  /* 0x00000001ff0a7899 */ /* 0x000fe40008011607 */
[----:B------:R-:W-:Y:S02]  /*14b0*/  USHF.L.U32 UR6, UR6, UR9, URZ ;  /* 0x0000000906067299 */ /* 0x000fe400080006ff */
[----:B------:R-:W-:Y:S01]  /*14c0*/  USHF.L.U32 UR5, UR5, UR8, URZ ;  /* 0x0000000805057299 */ /* 0x000fe200080006ff */
[----:B------:R-:W-:Y:S11]  /*14d0*/  BRA.U !UP2, `(.L_x_19) ;  /* 0x000000010ab87547 */ /* 0x000ff6000b800000 */
[----:B------:R-:W3:Y:S01]  /*14e0*/  LDCU.128 UR12, c[0x0][0xf10] ;  /* 0x0001e200ff0c77ac */ /* 0x000ee20008000c00 */
[----:B------:R-:W4:Y:S01]  /*14f0*/  LDCU UR25, c[0x0][0x370] ;  /* 0x00006e00ff1977ac */ /* 0x000f220008000800 */
[----:B------:R-:W2:Y:S01]  /*1500*/  LDCU UR24, c[0x0][0x374] ;  /* 0x00006e80ff1877ac */ /* 0x000ea20008000800 */
[----:B------:R-:W1:Y:S01]  /*1510*/  LDCU UR20, c[0x0][0xf0c] ;  /* 0x0001e180ff1477ac */ /* 0x000e620008000800 */
[----:B------:R-:W4:Y:S01]  /*1520*/  LDCU UR19, c[0x0][0xf20] ;  /* 0x0001e400ff1377ac */ /* 0x000f220008000800 */
[----:B------:R-:W4:Y:S01]  /*1530*/  LDCU.64 UR8, c[0x0][0xf28] ;  /* 0x0001e500ff0877ac */ /* 0x000f220008000a00 */
[----:B---3--:R-:W-:Y:S02]  /*1540*/  UISETP.NE.AND UP3, UPT, UR14, 0x1, UPT ;  /* 0x000000010e00788c */ /* 0x008fe4000bf65270 */
[----:B--2---:R-:W-:Y:S02]  /*1550*/  UIMAD.WIDE.U32 UR32, UR24, UR15, URZ ;  /* 0x0000000f182072a5 */ /* 0x004fe4000f8e00ff */
[----:B------:R-:W-:-:S02]  /*1560*/  UISETP.NE.AND UP2, UPT, UR21, 0x1, UPT ;  /* 0x000000011500788c */ /* 0x000fc4000bf45270 */
[----:B-1----:R-:W-:Y:S02]  /*1570*/  UISETP.NE.AND UP4, UPT, UR20, 0x1, UPT ;  /* 0x000000011400788c */ /* 0x002fe4000bf85270 */
[----:B------:R-:W-:Y:S02]  /*1580*/  UIMAD.WIDE.U32 UR34, UR11, UR15, URZ ;  /* 0x0000000f0b2272a5 */ /* 0x000fe4000f8e00ff */
[----:B----4-:R-:W-:Y:S01]  /*1590*/  UIMAD.WIDE.U32 UR28, UR25, UR12, URZ ;  /* 0x0000000c191c72a5 */ /* 0x010fe2000f8e00ff */
[----:B------:R-:W-:Y:S01]  /*15a0*/  UMOV UR15, UR33 ;  /* 0x00000021000f7c82 */ /* 0x000fe20008000000 */
[----:B------:R-:W-:Y:S02]  /*15b0*/  UIMAD.WIDE.U32 UR32, UR27, UR12, URZ ;  /* 0x0000000c1b2072a5 */ /* 0x000fe4000f8e00ff */
[----:B------:R-:W-:-:S03]  /*15c0*/  @UP3 USHF.R.U32.HI UR24, URZ, UR19, UR15 ;  /* 0x00000013ff183299 */ /* 0x000fc6000801160f */
[----:B------:R-:W-:Y:S02]  /*15d0*/  @UP4 USHF.R.U32.HI UR25, URZ, UR13, UR29 ;  /* 0x0000000dff194299 */ /* 0x000fe4000801161d */
[----:B------:R-:W-:Y:S02]  /*15e0*/  UIMAD.WIDE.U32 UR28, UR24, UR8, URZ ;  /* 0x00000008181c72a5 */ /* 0x000fe4000f8e00ff */
[----:B------:R-:W-:Y:S02]  /*15f0*/  USHF.R.U32.HI UR35, URZ, UR19, UR35 ;  /* 0x00000013ff237299 */ /* 0x000fe40008011623 */
[----:B------:R-:W-:Y:S02]  /*1600*/  UIMAD.WIDE.U32 UR40, UR25, UR8, URZ ;  /* 0x00000008192872a5 */ /* 0x000fe4000f8e00ff */
[----:B------:R-:W-:Y:S02]  /*1610*/  @UP2 USHF.R.U32.HI UR24, URZ, UR9, UR29 ;  /* 0x00000009ff182299 */ /* 0x000fe4000801161d */
[----:B------:R-:W-:-:S02]  /*1620*/  USHF.R.U32.HI UR33, URZ, UR13, UR33 ;  /* 0x0000000dff217299 */ /* 0x000fc40008011621 */
[----:B------:R-:W-:Y:S02]  /*1630*/  USEL UR35, UR11, UR35, !UP3 ;  /* 0x000000230b237287 */ /* 0x000fe4000d800000 */
[----:B------:R-:W-:Y:S02]  /*1640*/  @UP2 USHF.R.U32.HI UR25, URZ, UR9, UR41 ;  /* 0x00000009ff192299 */ /* 0x000fe40008011629 */
[----:B------:R-:W-:Y:S02]  /*1650*/  UIMAD UR24, UR24, UR21, URZ ;  /* 0x00000015181872a4 */ /* 0x000fe4000f8e02ff */
[----:B------:R-:W-:Y:S02]  /*1660*/  USEL UR33, UR27, UR33, !UP4 ;  /* 0x000000211b217287 */ /* 0x000fe4000e000000 */
[----:B------:R-:W-:Y:S02]  /*1670*/  UIMAD UR12, UR25, UR21, URZ ;  /* 0x00000015190c72a4 */ /* 0x000fe4000f8e02ff */
[----:B------:R-:W-:-:S02]  /*1680*/  UISETP.GE.AND UP3, UPT, UR35, UR24, UPT ;  /* 0x000000182300728c */ /* 0x000fc4000bf66270 */
[----:B------:R-:W-:Y:S02]  /*1690*/  UIMAD.WIDE.U32 UR40, UR35, UR8, URZ ;  /* 0x00000008232872a5 */ /* 0x000fe4000f8e00ff */
[----:B------:R-:W-:Y:S02]  /*16a0*/  UISETP.GE.OR UP3, UPT, UR33, UR12, UP3 ;  /* 0x0000000c2100728c */ /* 0x000fe40009f66670 */
[----:B------:R-:W-:Y:S02]  /*16b0*/  UIMAD.WIDE.U32 UR28, UR33, UR8, URZ ;  /* 0x00000008211c72a5 */ /* 0x000fe4000f8e00ff */
[----:B------:R-:W-:Y:S02]  /*16c0*/  USHF.R.U32.HI UR8, URZ, UR9, UR41 ;  /* 0x00000009ff087299 */ /* 0x000fe40008011629 */
[----:B------:R-:W-:Y:S02]  /*16d0*/  UIADD3 UR12, UPT, UPT, -UR35, URZ, URZ ;  /* 0x000000ff230c7290 */ /* 0x000fe4000fffe1ff */
[----:B------:R-:W-:-:S02]  /*16e0*/  USEL UR8, UR35, UR8, !UP2 ;  /* 0x0000000823087287 */ /* 0x000fc4000d000000 */
[----:B------:R-:W-:Y:S02]  /*16f0*/  UIMAD UR11, UR14, UR12, UR11 ;  /* 0x0000000c0e0b72a4 */ /* 0x000fe4000f8e020b */
[----:B------:R-:W-:Y:S02]  /*1700*/  @!UP3 USHF.R.U32.HI UR13, URZ, UR9, UR29 ;  /* 0x00000009ff0db299 */ /* 0x000fe4000801161d */
[----:B------:R-:W-:Y:S02]  /*1710*/  UIADD3 UR12, UPT, UPT, -UR8, URZ, URZ ;  /* 0x000000ff080c7290 */ /* 0x000fe4000fffe1ff */
[----:B------:R-:W-:Y:S02]  /*1720*/  @!UP3 USEL UR13, UR33, UR13, !UP2 ;  /* 0x0000000d210db287 */ /* 0x000fe4000d000000 */
[----:B------:R-:W-:Y:S02]  /*1730*/  UIMAD UR12, UR21, UR12, UR35 ;  /* 0x0000000c150c72a4 */ /* 0x000fe4000f8e0223 */
[----:B------:R-:W-:-:S02]  /*1740*/  UIADD3 UR9, UPT, UPT, -UR33, URZ, URZ ;  /* 0x000000ff21097290 */ /* 0x000fc4000fffe1ff */
[----:B------:R-:W-:Y:S02]  /*1750*/  @!UP3 UIMAD UR12, UR12, UR25, UR13 ;  /* 0x000000190c0cb2a4 */ /* 0x000fe4000f8e020d */
[----:B------:R-:W-:Y:S02]  /*1760*/  @!UP3 UIADD3 UR8, UPT, UPT, UR8, -UR13, URZ ;  /* 0x8000000d0808b290 */ /* 0x000fe4000fffe0ff */
[----:B------:R-:W-:Y:S02]  /*1770*/  UIMAD UR9, UR20, UR9, UR27 ;  /* 0x00000009140972a4 */ /* 0x000fe4000f8e021b */
[----:B------:R-:W-:-:S03]  /*1780*/  @!UP3 UIMAD UR35, UR8, UR21, UR33 ;  /* 0x000000150823b2a4 */ /* 0x000fc6000f8e0221 */
[----:B------:R-:W-:Y:S01]  /*1790*/  @!UP3 UMOV UR33, UR12 ;  /* 0x0000000c0021bc82 */ /* 0x000fe20008000000 */
[----:B------:R-:W-:Y:S02]  /*17a0*/  UIMAD UR11, UR35, UR14, UR11 ;  /* 0x0000000e230b72a4 */ /* 0x000fe4000f8e020b */
[----:B------:R-:W-:-:S12]  /*17b0*/  UIMAD UR27, UR33, UR20, UR9 ;  /* 0x00000014211b72a4 */ /* 0x000fd8000f8e0209 */
.L_x_19:
[----:B------:R-:W-:-:S09]  /*17c0*/  UISETP.NE.AND UP2, UPT, UR18, 0x1, UPT ;  /* 0x000000011200788c */ /* 0x000fd2000bf45270 */
[----:B------:R-:W-:Y:S05]  /*17d0*/  BRA.U UP2, `(.L_x_20) ;  /* 0x0000000102407547 */ /* 0x000fea000b800000 */
[----:B------:R-:W3:Y:S01]  /*17e0*/  LDCU.128 UR12, c[0x0][0xf10] ;  /* 0x0001e200ff0c77ac */ /* 0x000ee20008000c00 */
[----:B------:R-:W4:Y:S01]  /*17f0*/  LDCU UR9, c[0x0][0xf0c] ;  /* 0x0001e180ff0977ac */ /* 0x000f220008000800 */
[----:B------:R-:W1:Y:S01]  /*1800*/  LDCU UR8, c[0x0][0xf20] ;  /* 0x0001e400ff0877ac */ /* 0x000e620008000800 */
[----:B---3--:R-:W-:Y:S02]  /*1810*/  UIMAD.WIDE.U32 UR20, UR27, UR12, URZ ;  /* 0x0000000c1b1472a5 */ /* 0x008fe4000f8e00ff */
[----:B------:R-:W-:Y:S02]  /*1820*/  UIMAD.WIDE.U32 UR18, UR11, UR15, URZ ;  /* 0x0000000f0b1272a5 */ /* 0x000fe4000f8e00ff */
[----:B----4-:R-:W-:Y:S02]  /*1830*/  UISETP.NE.AND UP3, UPT, UR9, 0x1, UPT ;  /* 0x000000010900788c */ /* 0x010fe4000bf65270 */
[----:B------:R-:W-:Y:S01]  /*1840*/  UISETP.NE.AND UP2, UPT, UR14, 0x1, UPT ;  /* 0x000000010e00788c */ /* 0x000fe2000bf45270 */
[----:B------:R-:W-:Y:S01]  /*1850*/  UMOV UR15, UR21 ;  /* 0x00000015000f7c82 */ /* 0x000fe20008000000 */
[----:B-1----:R-:W-:-:S02]  /*1860*/  USHF.R.U32.HI UR8, URZ, UR8, UR19 ;  /* 0x00000008ff087299 */ /* 0x002fc40008011613 */
[----:B------:R-:W-:Y:S02]  /*1870*/  USHF.R.U32.HI UR13, URZ, UR13, UR15 ;  /* 0x0000000dff0d7299 */ /* 0x000fe4000801160f */
[----:B------:R-:W-:Y:S02]  /*1880*/  USEL UR8, UR11, UR8, !UP2 ;  /* 0x000000080b087287 */ /* 0x000fe4000d000000 */
[----:B------:R-:W-:-:S04]  /*1890*/  USEL UR13, UR27, UR13, !UP3 ;  /* 0x0000000d1b0d7287 */ /* 0x000fc8000d800000 */
[----:B------:R-:W-:Y:S02]  /*18a0*/  UIADD3 UR12, UPT, UPT, UR13, -UR8, URZ ;  /* 0x800000080d0c7290 */ /* 0x000fe4000fffe0ff */
[----:B------:R-:W-:Y:S02]  /*18b0*/  UIADD3 UR8, UPT, UPT, -UR13, UR8, URZ ;  /* 0x000000080d087290 */ /* 0x000fe4000fffe1ff */
[----:B------:R-:W-:Y:S02]  /*18c0*/  UIMAD UR11, UR12, UR14, UR11 ;  /* 0x0000000e0c0b72a4 */ /* 0x000fe4000f8e020b */
[----:B------:R-:W-:-:S12]  /*18d0*/  UIMAD UR27, UR8, UR9, UR27 ;  /* 0x00000009081b72a4 */ /* 0x000fd8000f8e021b */
.L_x_20:
[----:B------:R-:W-:Y:S05]  /*18e0*/  BRA.U !UP0, `(.L_x_21) ;  /* 0x00000001080c7547 */ /* 0x000fea000b800000 */
[----:B------:R-:W-:Y:S01]  /*18f0*/  UCGABAR_WAIT ;  /* 0x0000000000007dc7 */ /* 0x000fe20008000000 */
[----:B------:R-:W-:Y:S01]  /*1900*/  CCTL.IVALL ;  /* 0x00000000ff00798f */ /* 0x000fe20002000000 */
[----:B------:R-:W-:Y:S05]  /*1910*/  BRA `(.L_x_22) ;  /* 0x0000000000047947 */ /* 0x000fea0003800000 */
.L_x_21:
[----:B------:R-:W-:Y:S06]  /*1920*/  BAR.SYNC.DEFER_BLOCKING 0x0 ;  /* 0x0000000000007b1d */ /* 0x000fec0000010000 */
.L_x_22:
[----:B------:R-:W-:Y:S05]  /*1930*/  BRA.U UP1, `(.L_x_23) ;  /* 0x0000001901707547 */ /* 0x000fea000b800000 */
[----:B------:R-:W3:Y:S01]  /*1940*/  LDCU UR15, c[0x0][0x38c] ;  /* 0x00007180ff0f77ac */ /* 0x000ee20008000800 */
[----:B------:R-:W4:Y:S01]  /*1950*/  LDC R8, c[0x0][0x370] ;  /* 0x0000dc00ff087b82 */ /* 0x000f220000000800 */
[----:B------:R-:W-:Y:S01]  /*1960*/  PLOP3.LUT P1, PT, PT, PT, UP6, 0x80, 0x8 ;  /* 0x000000000008781c */ /* 0x000fe20003f2f068 */
[----:B------:R-:W-:Y:S01]  /*1970*/  IMAD.MOV.U32 R15, RZ, RZ, 0x1 ;  /* 0x00000001ff0f7424 */ /* 0x000fe200078e00ff */
[----:B------:R-:W-:Y:S01]  /*1980*/  USHF.L.U32 UR14, UR17, 0x5, URZ ;  /* 0x00000005110e7899 */ /* 0x000fe200080006ff */
[----:B------:R-:W-:Y:S01]  /*1990*/  ISETP.EQ.OR P4, PT, R2, RZ, P5 ;  /* 0x000000ff0200720c */ /* 0x000fe20002f82670 */
[----:B------:R-:W-:Y:S01]  /*19a0*/  UISETP.NE.AND UP1, UPT, UR16, URZ, UPT ;  /* 0x000000ff1000728c */ /* 0x000fe2000bf25270 */
[----:B------:R-:W-:Y:S01]  /*19b0*/  PLOP3.LUT P1, PT, P1, PT, PT, 0x8, 0x80 ;  /* 0x000000000080781c */ /* 0x000fe20000f2e170 */
[----:B------:R-:W-:Y:S01]  /*19c0*/  IMAD.MOV.U32 R14, RZ, RZ, RZ ;  /* 0x000000ffff0e7224 */ /* 0x000fe200078e00ff */
[----:B------:R-:W1:Y:S01]  /*19d0*/  LDC R0, c[0x0][0x374] ;  /* 0x0000dd00ff007b82 */ /* 0x000e620000000800 */
[----:B------:R-:W-:Y:S01]  /*19e0*/  CS2R R12, SRZ ;  /* 0x00000000000c7805 */ /* 0x000fe2000001ff00 */
[----:B------:R-:W-:Y:S01]  /*19f0*/  IMAD.MOV.U32 R11, RZ, RZ, 0x1 ;  /* 0x00000001ff0b7424 */ /* 0x000fe200078e00ff */
[----:B------:R-:W1:Y:S01]  /*1a00*/  LDCU.64 UR48, c[0x0][0x348] ;  /* 0x00006900ff3077ac */ /* 0x000e620008000a00 */
[----:B------:R-:W-:-:S02]  /*1a10*/  ULOP3.LUT UR14, UR14, 0x60, URZ, 0xe2, !UPT ;  /* 0x000000600e0e7892 */ /* 0x000fc4000f8ee2ff */
[----:B---3--:R-:W-:Y:S02]  /*1a20*/  UIADD3 UR8, UPT, UPT, UR15, 0x7f, URZ ;  /* 0x0000007f0f087890 */ /* 0x008fe4000fffe0ff */
[----:B------:R-:W-:Y:S02]  /*1a30*/  USEL UR50, UR4, 0x2, UP1 ;  /* 0x0000000204327887 */ /* 0x000fe40008800000 */
[----:B------:R-:W-:Y:S01]  /*1a40*/  USHF.R.S32.HI UR46, URZ, 0x1f, UR8 ;  /* 0x0000001fff2e7899 */ /* 0x000fe20008011408 */
[----:B------:R-:W-:-:S03]  /*1a50*/  UMOV UR51, URZ ;  /* 0x000000ff00337c82 */ /* 0x000fc60008000000 */
[----:B------:R-:W-:Y:S02]  /*1a60*/  ULEA.HI UR46, UR46, UR8, URZ, 0x7 ;  /* 0x000000082e2e7291 */ /* 0x000fe4000f8f38ff */
[----:B------:R-:W-:Y:S02]  /*1a70*/  UIADD3 UR8, UPT, UPT, UR15, -0x1, URZ ;  /* 0xffffffff0f087890 */ /* 0x000fe4000fffe0ff */
[----:B------:R-:W-:Y:S02]  /*1a80*/  USHF.R.S32.HI UR46, URZ, 0x7, UR46 ;  /* 0x00000007ff2e7899 */ /* 0x000fe4000801142e */
[----:B------:R-:W-:Y:S02]  /*1a90*/  UISETP.GE.U32.AND UP2, UPT, UR8, -0xff, UPT ;  /* 0xffffff010800788c */ /* 0x000fe4000bf46070 */
[----:B------:R-:W-:Y:S02]  /*1aa0*/  UISETP.LT.U32.AND UP0, UPT, UR46, 0xc, UPT ;  /* 0x0000000c2e00788c */ /* 0x000fe4000bf01070 */
[----:B------:R-:W-:-:S02]  /*1ab0*/  UIADD3 UR15, UPT, UPT, UR15, 0xfe, URZ ;  /* 0x000000fe0f0f7890 */ /* 0x000fc4000fffe0ff */
[----:B------:R-:W-:-:S04]  /*1ac0*/  USEL UR45, UR46, 0xc, UP0 ;  /* 0x0000000c2e2d7887 */ /* 0x000fc80008000000 */
[----:B------:R-:W-:Y:S02]  /*1ad0*/  UIADD3 UR47, UPT, UPT, UR45, -0x1, URZ ;  /* 0xffffffff2d2f7890 */ /* 0x000fe4000fffe0ff */
[----:B------:R-:W-:Y:S02]  /*1ae0*/  @UP2 UIADD3 UR47, UPT, UPT, UR45, URZ, URZ ;  /* 0x000000ff2d2f2290 */ /* 0x000fe4000fffe0ff */
[----:B------:R-:W-:Y:S02]  /*1af0*/  UIADD3 UR52, UPT, UPT, UR46, -UR45, URZ ;  /* 0x8000002d2e347290 */ /* 0x000fe4000fffe0ff */
[----:B------:R-:W-:-:S12]  /*1b00*/  UIADD3 UR47, UPT, UPT, UR47, 0x1, URZ ;  /* 0x000000012f2f7890 */ /* 0x000fd8000fffe0ff */
.L_x_47:
[----:B------:R-:W-:Y:S01]  /*1b10*/  UISETP.NE.AND UP0, UPT, UR37, URZ, UPT ;  /* 0x000000ff2500728c */ /* 0x000fe2000bf05270 */
[----:B------:R-:W3:Y:S08]  /*1b20*/  S2UR UR37, SR_CgaCtaId ;  /* 0x00000000002579c3 */ /* 0x000ef00000008800 */
[----:B------:R-:W-:Y:S05]  /*1b30*/  BRA.U UP0, `(.L_x_24) ;  /* 0x0000000100347547 */ /* 0x000fea000b800000 */
[----:B------:R-:W1:Y:S01]  /*1b40*/  S2R R2, SR_CgaCtaId ;  /* 0x0000000000027919 */ /* 0x000e620000008800 */
[----:B------:R-:W-:-:S04]  /*1b50*/  MOV R3, 0x400 ;  /* 0x0000040000037802 */ /* 0x000fc80000000f00 */
[----:B-1----:R-:W-:Y:S02]  /*1b60*/  LEA R2, R2, R3, 0x18 ;  /* 0x0000000302027211 */ /* 0x002fe400078ec0ff */
[----:B------:R-:W-:-:S03]  /*1b70*/  SHF.L.U32 R3, R11, 0x1f, RZ ;  /* 0x0000001f0b037819 */ /* 0x000fc600000006ff */
[----:B------:R-:W-:-:S04]  /*1b80*/  IMAD R2, R12, 0x8, R2 ;  /* 0x000000080c027824 */ /* 0x000fc800078e0202 */
[----:B------:R-:W1:Y:S02]  /*1b90*/  SYNCS.PHASECHK.TRANS64.TRYWAIT P0, [R2+URZ+0x160], R3 ;  /* 0x00016003020075a7 */ /* 0x000e6400080011ff */
[----:B-1----:R-:W-:Y:S05]  /*1ba0*/  @!P0 BRA `(.L_x_25) ;  /* 0x000000cc000c8947 */ /* 0x002fea0003800000 */
.L_x_201:
[----:B------:R-:W-:Y:S01]  /*1bb0*/  VIADD R12, R12, 0x1 ;  /* 0x000000010c0c7836 */ /* 0x000fe20000000000 */
[----:B------:R1:W-:Y:S04]  /*1bc0*/  SYNCS.ARRIVE.TRANS64.A1T0 RZ, [R2+URZ+0x150], RZ ;  /* 0x000150ff02ff79a7 */ /* 0x0003e800081000ff */
[----:B------:R-:W-:-:S04]  /*1bd0*/  ISETP.NE.AND P0, PT, R12, 0x2, PT ;  /* 0x000000020c00780c */ /* 0x000fc80003f05270 */
[----:B------:R-:W-:Y:S02]  /*1be0*/  SEL R12, R12, RZ, P0 ;  /* 0x000000ff0c0c7207 */ /* 0x000fe40000000000 */
[----:B-1----:R-:W-:-:S04]  /*1bf0*/  SEL R2, RZ, 0x1, P0 ;  /* 0x00000001ff027807 */ /* 0x002fc80000000000 */
[----:B------:R-:W-:-:S07]  /*1c00*/  LOP3.LUT R11, R11, R2, RZ, 0x3c, !PT ;  /* 0x000000020b0b7212 */ /* 0x000fce00078e3cff */
.L_x_24:
[----:B------:R-:W-:Y:S01]  /*1c10*/  UMOV UR4, 0x400 ;  /* 0x0000040000047882 */ /* 0x000fe20000000000 */
[----:B------:R-:W-:Y:S01]  /*1c20*/  SHF.L.U32 R2, R15, 0x1f, RZ ;  /* 0x0000001f0f027819 */ /* 0x000fe200000006ff */
[----:B---3--:R-:W-:Y:S02]  /*1c30*/  ULEA UR4, UR37, UR4, 0x18 ;  /* 0x0000000425047291 */ /* 0x008fe4000f8ec0ff */
[----:B------:R-:W-:Y:S02]  /*1c40*/  UISETP.GE.U32.AND UP0, UPT, UR15, 0xff, UPT ;  /* 0x000000ff0f00788c */ /* 0x000fe4000bf06070 */
[----:B------:R-:W-:Y:S02]  /*1c50*/  ULEA UR8, UR51, UR4, 0x3 ;  /* 0x0000000433087291 */ /* 0x000fe4000f8e18ff */
[----:B------:R-:W-:Y:S02]  /*1c60*/  ULEA UR35, UR11, UR31, 0x1 ;  /* 0x0000001f0b237291 */ /* 0x000fe4000f8e08ff */
[----:B------:R-:W-:-:S02]  /*1c70*/  ULEA UR43, UR27, UR14, 0x7 ;  /* 0x0000000e1b2b7291 */ /* 0x000fc4000f8e38ff */
[----:B------:R-:W-:Y:S01]  /*1c80*/  USHF.L.U32 UR35, UR35, 0x6, URZ ;  /* 0x0000000623237899 */ /* 0x000fe200080006ff */
[----:B------:R-:W-:Y:S02]  /*1c90*/  UMOV UR20, URZ ;  /* 0x000000ff00147c82 */ /* 0x000fe40008000000 */
[----:B------:R3:W1:Y:S01]  /*1ca0*/  SYNCS.PHASECHK.TRANS64.TRYWAIT P2, [UR8+0x60], R2 ;  /* 0x00006002ff0075a7 */ /* 0x0006620008041108 */
[----:B------:R-:W-:Y:S08]  /*1cb0*/  BRA.U !UP0, `(.L_x_26) ;  /* 0x0000000508187547 */ /* 0x000ff0000b800000 */
[----:B------:R-:W-:Y:S01]  /*1cc0*/  UMOV UR16, UR51 ;  /* 0x0000003300107c82 */ /* 0x000fe20008000000 */
[----:B------:R-:W-:-:S05]  /*1cd0*/  UMOV UR28, URZ ;  /* 0x000000ff001c7c82 */ /* 0x000fca0008000000 */
.L_x_34:
[----:B------:R-:W-:Y:S01]  /*1ce0*/  ULEA UR41, UR16, UR4, 0x3 ;  /* 0x0000000410297291 */ /* 0x000fe2000f8e18ff */
[----:B------:R-:W-:Y:S01]  /*1cf0*/  @!P5 MOV R3, 0x4400 ;  /* 0x000044000003d802 */ /* 0x000fe20000000f00 */
[----:B-12---:R-:W-:Y:S10]  /*1d00*/  @P2 BRA `(.L_x_27) ;  /* 0x00000000000c2947 */ /* 0x006ff40003800000 */
[----:B------:R-:W-:-:S04]  /*1d10*/  SHF.L.U32 R4, R15, 0x1f, RZ ;  /* 0x0000001f0f047819 */ /* 0x000fc800000006ff */
[----:B------:R-:W1:Y:S02]  /*1d20*/  SYNCS.PHASECHK.TRANS64.TRYWAIT P0, [UR41+0x60], R4 ;  /* 0x00006004ff0075a7 */ /* 0x000e640008001129 */
[----:B-1----:R-:W-:Y:S05]  /*1d30*/  @!P0 BRA `(.L_x_28) ;  /* 0x000000c800bc8947 */ /* 0x002fea0003800000 */
.L_x_27:
[----:B------:R1:W-:Y:S01]  /*1d40*/  @!P5 SYNCS.ARRIVE.TRANS64 RZ, [UR41], R3 ;  /* 0x00000003ffffd9a7 */ /* 0x0003e20008000029 */
[----:B------:R-:W-:-:S04]  /*1d50*/  ULOP3.LUT UR8, UR50, 0x2, URZ, 0xfc, !UPT ;  /* 0x0000000232087892 */ /* 0x000fc8000f8efcff */
[----:B------:R-:W-:-:S09]  /*1d60*/  UISETP.NE.AND UP0, UPT, UR8, 0x2, UPT ;  /* 0x000000020800788c */ /* 0x000fd2000bf05270 */
[----:B------:R-:W-:Y:S05]  /*1d70*/  BRA.U UP0, `(.L_x_29) ;  /* 0x0000000100047547 */ /* 0x000fea000b800000 */
[----:B--2---:R-:W-:Y:S05]  /*1d80*/  BPT.TRAP 0x1 ;  /* 0x000000040000795c */ /* 0x004fea0000300000 */
.L_x_29:
[----:B------:R-:W-:Y:S04]  /*1d90*/  BSSY.RECONVERGENT B0, `(.L_x_30) ;  /* 0x0000003000007945 */ /* 0x000fe80003800200 */
[----:B------:R-:W-:Y:S05]  /*1da0*/  @P4 BRA `(.L_x_31) ;  /* 0x0000000000044947 */ /* 0x000fea0003800000 */
[----:B--2---:R-:W-:Y:S05]  /*1db0*/  BPT.TRAP 0x1 ;  /* 0x000000040000795c */ /* 0x004fea0000300000 */
.L_x_31:
[----:B--2---:R-:W-:Y:S05]  /*1dc0*/  BSYNC.RECONVERGENT B0 ;  /* 0x0000000000007941 */ /* 0x004fea0003800200 */
.L_x_30:
[----:B------:R-:W-:Y:S01]  /*1dd0*/  UIADD3 UR51, UPT, UPT, UR16, 0x1, URZ ;  /* 0x0000000110337890 */ /* 0x000fe2000fffe0ff */
[----:B------:R-:W-:Y:S01]  /*1de0*/  BSSY.RECONVERGENT B0, `(.L_x_32) ;  /* 0x000002e000007945 */ /* 0x000fe20003800200 */
[----:B------:R-:W-:Y:S02]  /*1df0*/  ELECT P0, URZ, PT ;  /* 0x0000000000ff782f */ /* 0x000fe40003800000 */
[----:B------:R-:W-:-:S04]  /*1e00*/  UISETP.NE.AND UP0, UPT, UR51, 0xc, UPT ;  /* 0x0000000c3300788c */ /* 0x000fc8000bf05270 */
[----:B------:R-:W-:Y:S02]  /*1e10*/  USEL UR9, URZ, 0x1, UP0 ;  /* 0x00000001ff097887 */ /* 0x000fe40008000000 */
[----:B------:R-:W-:-:S04]  /*1e20*/  USEL UR51, UR51, URZ, UP0 ;  /* 0x000000ff33337287 */ /* 0x000fc80008000000 */
[----:B------:R-:W-:Y:S01]  /*1e30*/  ULEA UR8, UR51, UR4, 0x3 ;  /* 0x0000000433087291 */ /* 0x000fe2000f8e18ff */
[----:B------:R-:W-:-:S04]  /*1e40*/  LOP3.LUT R15, R15, UR9, RZ, 0x3c, !PT ;  /* 0x000000090f0f7c12 */ /* 0x000fc8000f8e3cff */
[----:B-1-3--:R-:W-:-:S04]  /*1e50*/  SHF.L.U32 R2, R15, 0x1f, RZ ;  /* 0x0000001f0f027819 */ /* 0x00afc800000006ff */
[----:B------:R1:W2:Y:S01]  /*1e60*/  SYNCS.PHASECHK.TRANS64.TRYWAIT P2, [UR8+0x60], R2 ;  /* 0x00006002ff0075a7 */ /* 0x0002a20008041108 */
[----:B------:R-:W-:Y:S05]  /*1e70*/  @!P0 BRA `(.L_x_33) ;  /* 0x0000000000908947 */ /* 0x000fea0003800000 */
[----:B------:R-:W-:Y:S02]  /*1e80*/  USHF.L.U32 UR32, UR16, 0xd, URZ ;  /* 0x0000000d10207899 */ /* 0x000fe400080006ff */
[----:B------:R-:W-:Y:S02]  /*1e90*/  USHF.L.U32 UR8, UR16, 0x9, URZ ;  /* 0x0000000910087899 */ /* 0x000fe400080006ff */
[----:B------:R-:W-:Y:S02]  /*1ea0*/  UIADD3 UR60, UP3, UPT, UR48, 0x80, URZ ;  /* 0x00000080303c7890 */ /* 0x000fe4000ff7e0ff */
[----:B------:R-:W-:Y:S02]  /*1eb0*/  ULOP3.LUT UR40, UR32, UR30, URZ, 0xfc, !UPT ;  /* 0x0000001e20287292 */ /* 0x000fe4000f8efcff */
[----:B------:R-:W-:Y:S02]  /*1ec0*/  UIADD3 UR58, UP2, UPT, UR48, 0x180, URZ ;  /* 0x00000180303a7890 */ /* 0x000fe4000ff5e0ff */
[----:B------:R-:W-:-:S02]  /*1ed0*/  ULOP3.LUT UR32, UR32, UR23, URZ, 0xfc, !UPT ;  /* 0x0000001720207292 */ /* 0x000fc4000f8efcff */
[----:B------:R-:W-:Y:S02]  /*1ee0*/  UIADD3 UR56, UP1, UPT, UR48, 0x280, URZ ;  /* 0x0000028030387890 */ /* 0x000fe4000ff3e0ff */
[----:B------:R-:W-:Y:S02]  /*1ef0*/  ULOP3.LUT UR24, UR22, UR8, URZ, 0xfc, !UPT ;  /* 0x0000000816187292 */ /* 0x000fe4000f8efcff */
[----:B------:R-:W-:Y:S02]  /*1f00*/  UIADD3 UR54, UP0, UPT, UR48, 0x380, URZ ;  /* 0x0000038030367890 */ /* 0x000fe4000ff1e0ff */
[----:B------:R-:W-:Y:S02]  /*1f10*/  ULOP3.LUT UR8, UR8, UR7, URZ, 0xfc, !UPT ;  /* 0x0000000708087292 */ /* 0x000fe4000f8efcff */
[----:B------:R-:W-:Y:S02]  /*1f20*/  USHF.L.U32 UR42, UR28, 0x7, URZ ;  /* 0x000000071c2a7899 */ /* 0x000fe400080006ff */
[----:B------:R-:W-:-:S02]  /*1f30*/  UIADD3.X UR61, UPT, UPT, URZ, UR49, URZ, UP3, !UPT ;  /* 0x00000031ff3d7290 */ /* 0x000fc40009ffe4ff */
[----:B------:R-:W-:Y:S02]  /*1f40*/  UIADD3 UR40, UPT, UPT, UR4, 0x4300, UR40 ;  /* 0x0000430004287890 */ /* 0x000fe4000fffe028 */
[----:B------:R-:W-:Y:S02]  /*1f50*/  UPRMT UR18, URZ, 0x5410, UR6 ;  /* 0x00005410ff127896 */ /* 0x000fe40008000006 */
[----:B------:R-:W-:Y:S02]  /*1f60*/  UIADD3.X UR59, UPT, UPT, URZ, UR49, URZ, UP2, !UPT ;  /* 0x00000031ff3b7290 */ /* 0x000fe400097fe4ff */
[----:B------:R-:W-:Y:S02]  /*1f70*/  UIADD3 UR32, UPT, UPT, UR4, 0x1c300, UR32 ;  /* 0x0001c30004207890 */ /* 0x000fe4000fffe020 */
[----:B------:R-:W-:Y:S02]  /*1f80*/  UPRMT UR17, URZ, 0x5410, UR5 ;  /* 0x00005410ff117896 */ /* 0x000fe40008000005 */
[----:B------:R-:W-:-:S02]  /*1f90*/  UIADD3.X UR57, UPT, UPT, URZ, UR49, URZ, UP1, !UPT ;  /* 0x00000031ff397290 */ /* 0x000fc40008ffe4ff */
[----:B------:R-:W-:Y:S02]  /*1fa0*/  UIADD3 UR24, UPT, UPT, UR4, 0x34300, UR24 ;  /* 0x0003430004187890 */ /* 0x000fe4000fffe018 */
[----:B------:R-:W-:Y:S02]  /*1fb0*/  UIADD3.X UR55, UPT, UPT, URZ, UR49, URZ, UP0, !UPT ;  /* 0x00000031ff377290 */ /* 0x000fe400087fe4ff */
[----:B------:R-:W-:Y:S01]  /*1fc0*/  UIADD3 UR8, UPT, UPT, UR4, 0x35b00, UR8 ;  /* 0x00035b0004087890 */ /* 0x000fe2000fffe008 */
[----:B------:R-:W-:Y:S01]  /*1fd0*/  UMOV UR20, 0x0 ;  /* 0x0000000000147882 */ /* 0x000fe20000000000 */
[----:B------:R-:W-:Y:S01]  /*1fe0*/  UMOV UR21, 0x10000000 ;  /* 0x1000000000157882 */ /* 0x000fe20000000000 */
[----:B------:R-:W-:Y:S01]  /*1ff0*/  UMOV UR33, UR41 ;  /* 0x0000002900217c82 */ /* 0x000fe20008000000 */
[----:B------:R-:W-:Y:S01]  /*2000*/  UMOV UR36, UR44 ;  /* 0x0000002c00247c82 */ /* 0x000fe20008000000 */
[----:B------:R-:W-:Y:S01]  /*2010*/  UMOV UR34, UR42 ;  /* 0x0000002a00227c82 */ /* 0x000fe20008000000 */
[----:B------:R-:W-:Y:S01]  /*2020*/  UMOV UR25, UR41 ;  /* 0x0000002900197c82 */ /* 0x000fe20008000000 */
[----:B------:R-:W-:Y:S01]  /*2030*/  UMOV UR29, UR44 ;  /* 0x0000002c001d7c82 */ /* 0x000fe20008000000 */
[----:B------:R3:W-:Y:S01]  /*2040*/  UTMALDG.3D.MULTICAST [UR40], [UR60], UR18, desc[UR20] ;  /* 0x000014283c0073b4 */ /* 0x0007e20008011812 */
[----:B------:R-:W-:Y:S01]  /*2050*/  UMOV UR9, UR41 ;  /* 0x0000002900097c82 */ /* 0x000fe20008000000 */
[----:B------:R-:W-:Y:S01]  /*2060*/  UMOV UR12, UR28 ;  /* 0x0000001c000c7c82 */ /* 0x000fe20008000000 */
[----:B------:R-:W-:Y:S01]  /*2070*/  UMOV UR13, UR44 ;  /* 0x0000002c000d7c82 */ /* 0x000fe20008000000 */
[----:B------:R3:W-:Y:S01]  /*2080*/  UTMALDG.3D.MULTICAST [UR32], [UR58], UR17, desc[UR20] ;  /* 0x000014203a0073b4 */ /* 0x0007e20008011811 */
[----:B------:R3:W-:Y:S01]  /*2090*/  UTMALDG.4D.MULTICAST [UR24], [UR56], UR18, desc[UR20] ;  /* 0x00001418380073b4 */ /* 0x0007e20008019812 */
[----:B------:R3:W-:Y:S02]  /*20a0*/  UTMALDG.4D.MULTICAST [UR8], [UR54], UR17, desc[UR20] ;  /* 0x00001408360073b4 */ /* 0x0007e40008019811 */
[----:B---3--:R-:W-:Y:S01]  /*20b0*/  NOP ;  /* 0x0000000000007918 */ /* 0x008fe20000000000 */
.L_x_33:
[----:B------:R-:W-:Y:S05]  /*20c0*/  BSYNC.RECONVERGENT B0 ;  /* 0x0000000000007941 */ /* 0x000fea0003800200 */
.L_x_32:
[----:B------:R-:W-:Y:S01]  /*20d0*/  UIADD3 UR28, UPT, UPT, UR28, 0x1, URZ ;  /* 0x000000011c1c7890 */ /* 0x000fe2000fffe0ff */
[----:B------:R-:W-:Y:S01]  /*20e0*/  UMOV UR16, UR51 ;  /* 0x0000003300107c82 */ /* 0x000fe20008000000 */
[----:B------:R-:W-:Y:S02]  /*20f0*/  UMOV UR20, UR47 ;  /* 0x0000002f00147c82 */ /* 0x000fe40008000000 */
[----:B------:R-:W-:-:S09]  /*2100*/  UISETP.NE.AND UP0, UPT, UR28, UR47, UPT ;  /* 0x0000002f1c00728c */ /* 0x000fd2000bf05270 */
[----:B------:R-:W-:Y:S05]  /*2110*/  BRA.U UP0, `(.L_x_34) ;  /* 0xfffffff900f07547 */ /* 0x000fea000b83ffff */
.L_x_26:
[----:B------:R-:W-:Y:S01]  /*2120*/  ULEA UR8, UR51, UR4, 0x3 ;  /* 0x0000000433087291 */ /* 0x000fe2000f8e18ff */
[----:B-1-3--:R-:W-:Y:S01]  /*2130*/  SHF.L.U32 R2, R15, 0x1f, RZ ;  /* 0x0000001f0f027819 */ /* 0x00afe200000006ff */
[----:B------:R-:W-:Y:S01]  /*2140*/  @!P1 SYNCS.ARRIVE.TRANS64.A1T0 RZ, [UR4+0x108], RZ ;  /* 0x000108ffffff99a7 */ /* 0x000fe20008100004 */
[----:B------:R-:W-:-:S06]  /*2150*/  UISETP.GT.AND UP0, UPT, UR46, UR45, UPT ;  /* 0x0000002d2e00728c */ /* 0x000fcc000bf04270 */
[----:B------:R1:W3:Y:S03]  /*2160*/  SYNCS.PHASECHK.TRANS64.TRYWAIT P1, [UR8+0x60], R2 ;  /* 0x00006002ff0075a7 */ /* 0x0002e60008021108 */
[----:B------:R-:W-:Y:S05]  /*2170*/  BRA.U !UP0, `(.L_x_35) ;  /* 0x00000005081c7547 */ /* 0x000fea000b800000 */
[----:B------:R-:W-:Y:S01]  /*2180*/  UIADD3 UR28, UPT, UPT, UR52, UR20, URZ ;  /* 0x00000014341c7290 */ /* 0x000fe2000fffe0ff */
[----:B------:R-:W-:-:S11]  /*2190*/  UMOV UR29, UR51 ;  /* 0x00000033001d7c82 */ /* 0x000fd60008000000 */
.L_x_43:
[----:B------:R-:W-:Y:S01]  /*21a0*/  ULEA UR41, UR29, UR4, 0x3 ;  /* 0x000000041d297291 */ /* 0x000fe2000f8e18ff */
[----:B---3--:R-:W-:Y:S01]  /*21b0*/  @!P5 MOV R3, 0x4400 ;  /* 0x000044000003d802 */ /* 0x008fe20000000f00 */
[----:B--23--:R-:W-:Y:S10]  /*21c0*/  @P1 BRA `(.L_x_36) ;  /* 0x00000000000c1947 */ /* 0x00cff40003800000 */
[----:B------:R-:W-:-:S04]  /*21d0*/  SHF.L.U32 R4, R15, 0x1f, RZ ;  /* 0x0000001f0f047819 */ /* 0x000fc800000006ff */
[----:B------:R-:W3:Y:S02]  /*21e0*/  SYNCS.PHASECHK.TRANS64.TRYWAIT P0, [UR41+0x60], R4 ;  /* 0x00006004ff0075a7 */ /* 0x000ee40008001129 */
[----:B---3--:R-:W-:Y:S05]  /*21f0*/  @!P0 BRA `(.L_x_37) ;  /* 0x000000c400a48947 */ /* 0x008fea0003800000 */
.L_x_36:
[----:B------:R3:W-:Y:S01]  /*2200*/  @!P5 SYNCS.ARRIVE.TRANS64 RZ, [UR41], R3 ;  /* 0x00000003ffffd9a7 */ /* 0x0007e20008000029 */
[----:B------:R-:W-:-:S04]  /*2210*/  ULOP3.LUT UR8, UR50, 0x2, URZ, 0xfc, !UPT ;  /* 0x0000000232087892 */ /* 0x000fc8000f8efcff */
[----:B------:R-:W-:-:S09]  /*2220*/  UISETP.NE.AND UP0, UPT, UR8, 0x2, UPT ;  /* 0x000000020800788c */ /* 0x000fd2000bf05270 */
[----:B------:R-:W-:Y:S05]  /*2230*/  BRA.U UP0, `(.L_x_38) ;  /* 0x0000000100047547 */ /* 0x000fea000b800000 */
[----:B--2---:R-:W-:Y:S05]  /*2240*/  BPT.TRAP 0x1 ;  /* 0x000000040000795c */ /* 0x004fea0000300000 */
.L_x_38:
[----:B------:R-:W-:Y:S04]  /*2250*/  BSSY.RECONVERGENT B0, `(.L_x_39) ;  /* 0x0000003000007945 */ /* 0x000fe80003800200 */
[----:B------:R-:W-:Y:S05]  /*2260*/  @P4 BRA `(.L_x_40) ;  /* 0x0000000000044947 */ /* 0x000fea0003800000 */
[----:B--2---:R-:W-:Y:S05]  /*2270*/  BPT.TRAP 0x1 ;  /* 0x000000040000795c */ /* 0x004fea0000300000 */
.L_x_40:
[----:B--2---:R-:W-:Y:S05]  /*2280*/  BSYNC.RECONVERGENT B0 ;  /* 0x0000000000007941 */ /* 0x004fea0003800200 */
.L_x_39:
        /* <DEDUP_REMOVED lines=8> */
[----:B-1----:R-:W-:-:S04]  /*2310*/  SHF.L.U32 R2, R15, 0x1f, RZ ;  /* 0x0000001f0f027819 */ /* 0x002fc800000006ff */
        /* <DEDUP_REMOVED lines=21> */
[----:B------:R-:W-:Y:S02]  /*2470*/  UIADD3 UR8, UPT, UPT, UR4, 0x35b00, UR8 ;  /* 0x00035b0004087890 */ /* 0x000fe4000fffe008 */
[----:B------:R-:W-:Y:S01]  /*2480*/  UIADD3.X UR57, UPT, UPT, URZ, UR49, URZ, UP0, !UPT ;  /* 0x00000031ff397290 */ /* 0x000fe200087fe4ff */
[----:B------:R-:W-:Y:S01]  /*2490*/  UMOV UR54, 0x0 ;  /* 0x0000000000367882 */ /* 0x000fe20000000000 */
[----:B------:R-:W-:Y:S01]  /*24a0*/  UMOV UR55, 0x10000000 ;  /* 0x1000000000377882 */ /* 0x000fe20000000000 */
[----:B------:R-:W-:Y:S01]  /*24b0*/  UMOV UR33, UR41 ;  /* 0x0000002900217c82 */ /* 0x000fe20008000000 */
[----:B------:R-:W-:Y:S01]  /*24c0*/  UMOV UR36, UR44 ;  /* 0x0000002c00247c82 */ /* 0x000fe20008000000 */
        /* <DEDUP_REMOVED lines=12> */
[----:B-1----:R-:W-:Y:S01]  /*2590*/  NOP ;  /* 0x0000000000007918 */ /* 0x002fe20000000000 */
.L_x_42:
[----:B------:R-:W-:Y:S05]  /*25a0*/  BSYNC.RECONVERGENT B0 ;  /* 0x0000000000007941 */ /* 0x000fea0003800200 */
.L_x_41:
[----:B------:R-:W-:Y:S01]  /*25b0*/  UIADD3 UR20, UPT, UPT, UR20, 0x1, URZ ;  /* 0x0000000114147890 */ /* 0x000fe2000fffe0ff */
[----:B------:R-:W-:-:S03]  /*25c0*/  UMOV UR29, UR51 ;  /* 0x00000033001d7c82 */ /* 0x000fc60008000000 */
[----:B------:R-:W-:-:S09]  /*25d0*/  UISETP.NE.AND UP0, UPT, UR20, UR28, UPT ;  /* 0x0000001c1400728c */ /* 0x000fd2000bf05270 */
[----:B------:R-:W-:Y:S05]  /*25e0*/  BRA.U UP0, `(.L_x_43) ;  /* 0xfffffff900ec7547 */ /* 0x000fea000b83ffff */
.L_x_35:
[C---:B-1----:R-:W-:Y:S01]  /*25f0*/  LEA R2, R14.reuse, UR4, 0x3 ;  /* 0x000000040e027c11 */ /* 0x042fe2000f8e18ff */
[----:B------:R-:W-:Y:S01]  /*2600*/  NOP ;  /* 0x0000000000007918 */ /* 0x000fe20000000000 */
[----:B---3--:R-:W-:Y:S02]  /*2610*/  SHF.L.U32 R3, R13, 0x1f, RZ ;  /* 0x0000001f0d037819 */ /* 0x008fe400000006ff */
[----:B------:R-:W-:Y:S02]  /*2620*/  LEA R4, R14, UR4, 0x4 ;  /* 0x000000040e047c11 */ /* 0x000fe4000f8e20ff */
[----:B------:R-:W1:Y:S02]  /*2630*/  SYNCS.PHASECHK.TRANS64.TRYWAIT P0, [R2+URZ+0x110], R3 ;  /* 0x00011003020075a7 */ /* 0x000e6400080011ff */
[----:B-1----:R-:W-:Y:S05]  /*2640*/  @!P0 BRA `(.L_x_44) ;  /* 0x000000c000a88947 */ /* 0x002fea0003800000 */
.L_x_204:
[----:B------:R-:W2:Y:S01]  /*2650*/  LDS.128 R4, [R4+0x180] ;  /* 0x0001800004047984 */ /* 0x000ea20000000c00 */
[----:B------:R-:W-:Y:S01]  /*2660*/  ISETP.GE.AND P0, PT, R43, 0x1, PT ;  /* 0x000000012b00780c */ /* 0x000fe20003f06270 */
[----:B-1----:R-:W-:Y:S01]  /*2670*/  VIADD R2, R2, 0x120 ;  /* 0x0000012002027836 */ /* 0x002fe20000000000 */
[----:B------:R-:W-:Y:S01]  /*2680*/  @!PT LDS RZ, [RZ] ;  /* 0x00000000fffff984 */ /* 0x000fe20000000800 */
[----:B------:R-:W-:Y:S01]  /*2690*/  @!PT LDS RZ, [RZ] ;  /* 0x00000000fffff984 */ /* 0x000fe20000000800 */
[----:B------:R-:W-:Y:S01]  /*26a0*/  @!PT LDS RZ, [RZ] ;  /* 0x00000000fffff984 */ /* 0x000fe20000000800 */
[----:B------:R-:W-:Y:S01]  /*26b0*/  @!PT LDS RZ, [RZ] ;  /* 0x00000000fffff984 */ /* 0x000fe20000000800 */
[----:B------:R1:W-:Y:S06]  /*26c0*/  MEMBAR.ALL.CTA ;  /* 0x0000000000007992 */ /* 0x0003ec0000008000 */
[----:B-1----:R-:W1:Y:S01]  /*26d0*/  FENCE.VIEW.ASYNC.S ;  /* 0x00000000000073c6 */ /* 0x002e620000000000 */
[----:B------:R-:W-:-:S04]  /*26e0*/  PRMT R2, RZ, 0x654, R2 ;  /* 0x00000654ff027816 */ /* 0x000fc80000000002 */
[----:B-1----:R1:W-:Y:S01]  /*26f0*/  SYNCS.ARRIVE.TRANS64.RED.A1T0 RZ, [R2+URZ], RZ ;  /* 0x000000ff02ff79a7 */ /* 0x0023e200081004ff */
[----:B--2---:R-:W-:-:S13]  /*2700*/  LOP3.LUT P2, RZ, R6, 0x1, RZ, 0xc0, !PT ;  /* 0x0000000106ff7812 */ /* 0x004fda000784c0ff */
[----:B------:R-:W-:Y:S01]  /*2710*/  @P2 SHF.R.U32.HI R3, RZ, 0x10, R5 ;  /* 0x00000010ff032819 */ /* 0x000fe20000011605 */
[----:B------:R-:W-:Y:S01]  /*2720*/  VOTEU.ANY UP0, P2 ;  /* 0x0000000000ff7886 */ /* 0x000fe20001000100 */
[----:B------:R-:W-:Y:S02]  /*2730*/  @P2 MOV R10, R4 ;  /* 0x00000004000a2202 */ /* 0x000fe40000000f00 */
[----:B------:R-:W-:Y:S02]  /*2740*/  @P2 R2UR.BROADCAST UR8, R3 ;  /* 0x00000000030822ca */ /* 0x000fe400008e0000 */
[----:B------:R-:W-:-:S11]  /*2750*/  @P2 LOP3.LUT R9, R5, 0xffff, RZ, 0xc0, !PT ;  /* 0x0000ffff05092812 */ /* 0x000fd600078ec0ff */
[----:B------:R-:W-:Y:S01]  /*2760*/  @UP0 UMOV UR44, UR8 ;  /* 0x00000008002c0c82 */ /* 0x000fe20008000000 */
[----:B-1----:R-:W-:Y:S05]  /*2770*/  @!P0 BRA `(.L_x_45) ;  /* 0x0000000000b88947 */ /* 0x002fea0003800000 */
[----:B------:R-:W1:Y:S01]  /*2780*/  LDC.64 R4, c[0x0][0xf18] ;  /* 0x0003c600ff047b82 */ /* 0x000e620000000a00 */
[----:B------:R-:W-:-:S07]  /*2790*/  ISETP.NE.AND P3, PT, R43, 0x1, PT ;  /* 0x000000012b00780c */ /* 0x000fce0003f65270 */
[----:B------:R-:W4:Y:S08]  /*27a0*/  LDC.64 R6, c[0x0][0xf10] ;  /* 0x0003c400ff067b82 */ /* 0x000f300000000a00 */
[----:B------:R-:W2:Y:S08]  /*27b0*/  LDC R16, c[0x0][0xf20] ;  /* 0x0003c800ff107b82 */ /* 0x000eb00000000800 */
[----:B------:R-:W3:Y:S01]  /*27c0*/  LDC R17, c[0x0][0xf0c] ;  /* 0x0003c300ff117b82 */ /* 0x000ee20000000800 */
[----:B-1----:R-:W-:Y:S01]  /*27d0*/  IMAD.HI.U32 R19, R0, R5, RZ ;  /* 0x0000000500137227 */ /* 0x002fe200078e00ff */
[----:B------:R-:W-:-:S03]  /*27e0*/  ISETP.NE.AND P0, PT, R4, 0x1, PT ;  /* 0x000000010400780c */ /* 0x000fc60003f05270 */
[----:B------:R-:W-:-:S03]  /*27f0*/  IMAD.HI.U32 R5, R9, R5, RZ ;  /* 0x0000000509057227 */ /* 0x000fc600078e00ff */
[----:B------:R-:W1:Y:S01]  /*2800*/  LDC.64 R2, c[0x0][0xf28] ;  /* 0x0003ca00ff027b82 */ /* 0x000e620000000a00 */
[----:B----4-:R-:W-:-:S04]  /*2810*/  IMAD.HI.U32 R20, R8, R6, RZ ;  /* 0x0000000608147227 */ /* 0x010fc800078e00ff */
[----:B------:R-:W-:Y:S01]  /*2820*/  IMAD.HI.U32 R21, R10, R6, RZ ;  /* 0x000000060a157227 */ /* 0x000fe200078e00ff */
[----:B------:R-:W-:Y:S02]  /*2830*/  SHF.R.U32.HI R20, RZ, R7, R20 ;  /* 0x00000007ff147219 */ /* 0x000fe40000011614 */
[-C--:B--2---:R-:W-:Y:S02]  /*2840*/  SHF.R.U32.HI R19, RZ, R16.reuse, R19 ;  /* 0x00000010ff137219 */ /* 0x084fe40000011613 */
[----:B------:R-:W-:Y:S02]  /*2850*/  SHF.R.U32.HI R5, RZ, R16, R5 ;  /* 0x00000010ff057219 */ /* 0x000fe40000011605 */
[----:B------:R-:W-:Y:S02]  /*2860*/  SEL R19, R0, R19, !P0 ;  /* 0x0000001300137207 */ /* 0x000fe40004000000 */
[----:B------:R-:W-:Y:S02]  /*2870*/  SHF.R.U32.HI R21, RZ, R7, R21 ;  /* 0x00000007ff157219 */ /* 0x000fe40000011615 */
[----:B---3--:R-:W-:-:S02]  /*2880*/  ISETP.NE.AND P1, PT, R17, 0x1, PT ;  /* 0x000000011100780c */ /* 0x008fc40003f25270 */
[----:B------:R-:W-:Y:S02]  /*2890*/  SEL R5, R9, R5, !P0 ;  /* 0x0000000509057207 */ /* 0x000fe40004000000 */
[----:B------:R-:W-:Y:S02]  /*28a0*/  SEL R20, R8, R20, !P1 ;  /* 0x0000001408147207 */ /* 0x000fe40004800000 */
[----:B------:R-:W-:Y:S01]  /*28b0*/  SEL R21, R10, R21, !P1 ;  /* 0x000000150a157207 */ /* 0x000fe20004800000 */
[----:B-1----:R-:W-:-:S04]  /*28c0*/  IMAD.HI.U32 R18, R19, R2, RZ ;  /* 0x0000000213127227 */ /* 0x002fc800078e00ff */
[----:B------:R-:W-:Y:S01]  /*28d0*/  IMAD.HI.U32 R6, R20, R2, RZ ;  /* 0x0000000214067227 */ /* 0x000fe200078e00ff */
[----:B------:R-:W-:-:S04]  /*28e0*/  @P3 SHF.R.U32.HI R19, RZ, R3, R18 ;  /* 0x00000003ff133219 */ /* 0x000fc80000011612 */
[----:B------:R-:W-:Y:S01]  /*28f0*/  @P3 SHF.R.U32.HI R20, RZ, R3, R6 ;  /* 0x00000003ff143219 */ /* 0x000fe20000011606 */
[----:B------:R-:W-:-:S04]  /*2900*/  IMAD R19, R43, R19, RZ ;  /* 0x000000132b137224 */ /* 0x000fc800078e02ff */
[----:B------:R-:W-:Y:S01]  /*2910*/  IMAD R6, R43, R20, RZ ;  /* 0x000000142b067224 */ /* 0x000fe200078e02ff */
[----:B------:R-:W-:-:S04]  /*2920*/  ISETP.GE.AND P0, PT, R5, R19, PT ;  /* 0x000000130500720c */ /* 0x000fc80003f06270 */
[----:B------:R-:W-:Y:S01]  /*2930*/  ISETP.GE.OR P0, PT, R21, R6, P0 ;  /* 0x000000061500720c */ /* 0x000fe20000706670 */
[----:B------:R-:W-:-:S05]  /*2940*/  IMAD.HI.U32 R6, R5, R2, RZ ;  /* 0x0000000205067227 */ /* 0x000fca00078e00ff */
[----:B------:R-:W-:-:S04]  /*2950*/  SHF.R.U32.HI R6, RZ, R3, R6 ;  /* 0x00000003ff067219 */ /* 0x000fc80000011606 */
[----:B------:R-:W-:-:S03]  /*2960*/  SEL R6, R5, R6, !P3 ;  /* 0x0000000605067207 */ /* 0x000fc60005800000 */
[----:B------:R-:W-:-:S04]  /*2970*/  @!P0 IMAD.HI.U32 R7, R21, R2, RZ ;  /* 0x0000000215078227 */ /* 0x000fc800078e00ff */
[----:B------:R-:W-:Y:S01]  /*2980*/  IMAD.MOV R2, RZ, RZ, -R6 ;  /* 0x000000ffff027224 */ /* 0x000fe200078e0a06 */
[----:B------:R-:W-:Y:S02]  /*2990*/  @!P0 SHF.R.U32.HI R3, RZ, R3, R7 ;  /* 0x00000003ff038219 */ /* 0x000fe40000011607 */
[----:B------:R-:W-:Y:S01]  /*29a0*/  IADD3 R7, PT, PT, -R5, RZ, RZ ;  /* 0x000000ff05077210 */ /* 0x000fe20007ffe1ff */
[----:B------:R-:W-:Y:S01]  /*29b0*/  IMAD R2, R43, R2, R5 ;  /* 0x000000022b027224 */ /* 0x000fe200078e0205 */
[----:B------:R-:W-:-:S03]  /*29c0*/  @!P0 SEL R3, R21, R3, !P3 ;  /* 0x0000000315038207 */ /* 0x000fc60005800000 */
[----:B------:R-:W-:Y:S02]  /*29d0*/  IMAD R7, R4, R7, R9 ;  /* 0x0000000704077224 */ /* 0x000fe400078e0209 */
[--C-:B------:R-:W-:Y:S02]  /*29e0*/  @!P0 IMAD.IADD R6, R6, 0x1, -R3.reuse ;  /* 0x0000000106068824 */ /* 0x100fe400078e0a03 */
[----:B------:R-:W-:Y:S01]  /*29f0*/  @!P0 IMAD R3, R2, R20, R3 ;  /* 0x0000001402038224 */ /* 0x000fe200078e0203 */
[----:B------:R-:W-:Y:S01]  /*2a00*/  IADD3 R2, PT, PT, -R21, RZ, RZ ;  /* 0x000000ff15027210 */ /* 0x000fe20007ffe1ff */
[----:B------:R-:W-:Y:S02]  /*2a10*/  @!P0 IMAD R5, R43, R6, R21 ;  /* 0x000000062b058224 */ /* 0x000fe400078e0215 */
[----:B------:R-:W-:Y:S02]  /*2a20*/  @!P0 IMAD.MOV.U32 R21, RZ, RZ, R3 ;  /* 0x000000ffff158224 */ /* 0x000fe400078e0003 */
[----:B------:R-:W-:-:S02]  /*2a30*/  IMAD R2, R17, R2, R10 ;  /* 0x0000000211027224 */ /* 0x000fc400078e020a */
[----:B------:R-:W-:Y:S02]  /*2a40*/  IMAD R9, R5, R4, R7 ;  /* 0x0000000405097224 */ /* 0x000fe400078e0207 */
[----:B------:R-:W-:Y:S02]  /*2a50*/  IMAD R10, R21, R17, R2 ;  /* 0x00000011150a7224 */ /* 0x000fe400078e0202 */
.L_x_45:
[----:B------:R-:W1:Y:S02]  /*2a60*/  LDCU UR8, c[0x0][0xf30] ;  /* 0x0001e600ff0877ac */ /* 0x000e640008000800 */
[----:B-1----:R-:W-:-:S09]  /*2a70*/  UISETP.NE.AND UP0, UPT, UR8, 0x1, UPT ;  /* 0x000000010800788c */ /* 0x002fd2000bf05270 */
[----:B------:R-:W-:Y:S05]  /*2a80*/  BRA.U UP0, `(.L_x_46) ;  /* 0x0000000100407547 */ /* 0x000fea000b800000 */
[----:B------:R-:W1:Y:S08]  /*2a90*/  LDC.64 R4, c[0x0][0xf10] ;  /* 0x0003c400ff047b82 */ /* 0x000e700000000a00 */
[----:B------:R-:W2:Y:S08]  /*2aa0*/  LDC.64 R2, c[0x0][0xf18] ;  /* 0x0003c600ff027b82 */ /* 0x000eb00000000a00 */
[----:B------:R-:W3:Y:S08]  /*2ab0*/  LDC R6, c[0x0][0xf20] ;  /* 0x0003c800ff067b82 */ /* 0x000ef00000000800 */
[----:B------:R-:W4:Y:S01]  /*2ac0*/  LDC R7, c[0x0][0xf0c] ;  /* 0x0003c300ff077b82 */ /* 0x000f220000000800 */
[----:B-1----:R-:W-:-:S05]  /*2ad0*/  IMAD.HI.U32 R4, R10, R4, RZ ;  /* 0x000000040a047227 */ /* 0x002fca00078e00ff */
[----:B------:R-:W-:Y:S01]  /*2ae0*/  SHF.R.U32.HI R4, RZ, R5, R4 ;  /* 0x00000005ff047219 */ /* 0x000fe20000011604 */
[----:B--2---:R-:W-:Y:S01]  /*2af0*/  IMAD.HI.U32 R3, R9, R3, RZ ;  /* 0x0000000309037227 */ /* 0x004fe200078e00ff */
[----:B------:R-:W-:-:S04]  /*2b00*/  ISETP.NE.AND P0, PT, R2, 0x1, PT ;  /* 0x000000010200780c */ /* 0x000fc80003f05270 */
[----:B---3--:R-:W-:-:S04]  /*2b10*/  SHF.R.U32.HI R3, RZ, R6, R3 ;  /* 0x00000006ff037219 */ /* 0x008fc80000011603 */
[----:B------:R-:W-:Y:S02]  /*2b20*/  SEL R3, R9, R3, !P0 ;  /* 0x0000000309037207 */ /* 0x000fe40004000000 */
[----:B----4-:R-:W-:-:S04]  /*2b30*/  ISETP.NE.AND P1, PT, R7, 0x1, PT ;  /* 0x000000010700780c */ /* 0x010fc80003f25270 */
[----:B------:R-:W-:-:S05]  /*2b40*/  SEL R4, R10, R4, !P1 ;  /* 0x000000040a047207 */ /* 0x000fca0004800000 */
[----:B------:R-:W-:Y:S02]  /*2b50*/  IMAD.IADD R5, R3, 0x1, -R4 ;  /* 0x0000000103057824 */ /* 0x000fe400078e0a04 */
[----:B------:R-:W-:Y:S02]  /*2b60*/  IMAD.IADD R3, R4, 0x1, -R3 ;  /* 0x0000000104037824 */ /* 0x000fe400078e0a03 */
[----:B------:R-:W-:Y:S02]  /*2b70*/  IMAD R10, R5, R7, R10 ;  /* 0x00000007050a7224 */ /* 0x000fe400078e020a */
[----:B------:R-:W-:-:S07]  /*2b80*/  IMAD R9, R3, R2, R9 ;  /* 0x0000000203097224 */ /* 0x000fce00078e0209 */
.L_x_46:
[----:B------:R-:W-:Y:S01]  /*2b90*/  VIADD R14, R14, 0x1 ;  /* 0x000000010e0e7836 */ /* 0x000fe20000000000 */
[----:B------:R-:W-:Y:S01]  /*2ba0*/  PLOP3.LUT P1, PT, PT, PT, PT, 0x80, 0x8 ;  /* 0x000000000008781c */ /* 0x000fe20003f2f070 */
[----:B------:R-:W-:Y:S02]  /*2bb0*/  VIADD R2, R10, UR39 ;  /* 0x000000270a027c36 */ /* 0x000fe40008000000 */
[----:B------:R-:W-:Y:S01]  /*2bc0*/  VIADD R3, R9, UR38 ;  /* 0x0000002609037c36 */ /* 0x000fe20008000000 */
[----:B------:R-:W-:Y:S02]  /*2bd0*/  ISETP.NE.AND P0, PT, R14, 0x2, PT ;  /* 0x000000020e00780c */ /* 0x000fe40003f05270 */
[----:B------:R-:W-:Y:S02]  /*2be0*/  R2UR UR27, R2 ;  /* 0x00000000021b72ca */ /* 0x000fe400000e0000 */
[----:B------:R-:W-:Y:S02]  /*2bf0*/  SEL R2, RZ, 0x1, P0 ;  /* 0x00000001ff027807 */ /* 0x000fe40000000000 */
[----:B------:R-:W-:-:S02]  /*2c00*/  R2UR UR11, R3 ;  /* 0x00000000030b72ca */ /* 0x000fc400000e0000 */
[----:B------:R-:W-:Y:S02]  /*2c10*/  LOP3.LUT R13, R13, R2, RZ, 0x3c, !PT ;  /* 0x000000020d0d7212 */ /* 0x000fe400078e3cff */
[----:B------:R-:W-:Y:S01]  /*2c20*/  SEL R14, R14, RZ, P0 ;  /* 0x000000ff0e0e7207 */ /* 0x000fe20000000000 */
[----:B------:R-:W-:Y:S10]  /*2c30*/  @P2 BRA `(.L_x_47) ;  /* 0xffffffec00b42947 */ /* 0x000ff4000383ffff */
[----:B------:R-:W-:Y:S01]  /*2c40*/  UIADD3 UR4, UPT, UPT, UR4, 0x60, URZ ;  /* 0x0000006004047890 */ /* 0x000fe2000fffe0ff */
[----:B------:R-:W-:-:S03]  /*2c50*/  SHF.L.U32 R2, R15, 0x1f, RZ ;  /* 0x0000001f0f027819 */ /* 0x000fc600000006ff */
[----:B------:R-:W-:-:S09]  /*2c60*/  ULEA UR5, UR51, UR4, 0x3 ;  /* 0x0000000433057291 */ /* 0x000fd2000f8e18ff */
[----:B------:R-:W1:Y:S02]  /*2c70*/  SYNCS.PHASECHK.TRANS64.TRYWAIT P0, [UR5], R2 ;  /* 0x00000002ff0075a7 */ /* 0x000e640008001105 */
[----:B-1----:R-:W-:Y:S05]  /*2c80*/  @!P0 BRA `(.L_x_48) ;  /* 0x000000bc002c8947 */ /* 0x002fea0003800000 */
.L_x_206:
[----:B------:R-:W-:-:S04]  /*2c90*/  UIADD3 UR6, UPT, UPT, UR51, 0x1, URZ ;  /* 0x0000000133067890 */ /* 0x000fc8000fffe0ff */
[----:B------:R-:W-:-:S04]  /*2ca0*/  UISETP.NE.AND UP0, UPT, UR6, 0xc, UPT ;  /* 0x0000000c0600788c */ /* 0x000fc8000bf05270 */
[----:B------:R-:W-:Y:S02]  /*2cb0*/  USEL UR7, URZ, 0x1, UP0 ;  /* 0x00000001ff077887 */ /* 0x000fe40008000000 */
[----:B------:R-:W-:-:S04]  /*2cc0*/  USEL UR6, UR6, URZ, UP0 ;  /* 0x000000ff06067287 */ /* 0x000fc80008000000 */
[----:B------:R-:W-:Y:S01]  /*2cd0*/  ULEA UR5, UR6, UR4, 0x3 ;  /* 0x0000000406057291 */ /* 0x000fe2000f8e18ff */
[----:B-1----:R-:W-:-:S04]  /*2ce0*/  LOP3.LUT R2, R15, UR7, RZ, 0x3c, !PT ;  /* 0x000000070f027c12 */ /* 0x002fc8000f8e3cff */
[----:B------:R-:W-:-:S04]  /*2cf0*/  SHF.L.U32 R3, R2, 0x1f, RZ ;  /* 0x0000001f02037819 */ /* 0x000fc800000006ff */
[----:B------:R-:W1:Y:S02]  /*2d00*/  SYNCS.PHASECHK.TRANS64.TRYWAIT P0, [UR5], R3 ;  /* 0x00000003ff0075a7 */ /* 0x000e640008001105 */
[----:B-1----:R-:W-:Y:S05]  /*2d10*/  @!P0 BRA `(.L_x_49) ;  /* 0x000000bc00208947 */ /* 0x002fea0003800000 */
.L_x_208:
[----:B------:R-:W-:-:S04]  /*2d20*/  UIADD3 UR6, UPT, UPT, UR6, 0x1, URZ ;  /* 0x0000000106067890 */ /* 0x000fc8000fffe0ff */
[----:B------:R-:W-:-:S04]  /*2d30*/  UISETP.NE.AND UP0, UPT, UR6, 0xc, UPT ;  /* 0x0000000c0600788c */ /* 0x000fc8000bf05270 */
[----:B------:R-:W-:Y:S02]  /*2d40*/  USEL UR7, URZ, 0x1, UP0 ;  /* 0x00000001ff077887 */ /* 0x000fe40008000000 */
[----:B------:R-:W-:-:S04]  /*2d50*/  USEL UR6, UR6, URZ, UP0 ;  /* 0x000000ff06067287 */ /* 0x000fc80008000000 */
[----:B------:R-:W-:Y:S01]  /*2d60*/  ULEA UR5, UR6, UR4, 0x3 ;  /* 0x0000000406057291 */ /* 0x000fe2000f8e18ff */
[----:B------:R-:W-:-:S04]  /*2d70*/  LOP3.LUT R2, R2, UR7, RZ, 0x3c, !PT ;  /* 0x0000000702027c12 */ /* 0x000fc8000f8e3cff */
[----:B-1----:R-:W-:-:S04]  /*2d80*/  SHF.L.U32 R3, R2, 0x1f, RZ ;  /* 0x0000001f02037819 */ /* 0x002fc800000006ff */
[----:B------:R-:W1:Y:S02]  /*2d90*/  SYNCS.PHASECHK.TRANS64.TRYWAIT P0, [UR5], R3 ;  /* 0x00000003ff0075a7 */ /* 0x000e640008001105 */
[----:B-1----:R-:W-:Y:S05]  /*2da0*/  @!P0 BRA `(.L_x_50) ;  /* 0x000000bc00148947 */ /* 0x002fea0003800000 */
.L_x_210:
        /* <DEDUP_REMOVED lines=9> */
.L_x_212:
        /* <DEDUP_REMOVED lines=9> */
.L_x_214:
        /* <DEDUP_REMOVED lines=9> */
.L_x_216:
        /* <DEDUP_REMOVED lines=9> */
.L_x_218:
        /* <DEDUP_REMOVED lines=9> */
.L_x_220:
        /* <DEDUP_REMOVED lines=9> */
.L_x_222:
        /* <DEDUP_REMOVED lines=9> */
.L_x_224:
        /* <DEDUP_REMOVED lines=9> */
.L_x_226:
[----:B------:R-:W-:-:S04]  /*3230*/  UIADD3 UR6, UPT, UPT, UR6, 0x1, URZ ;  /* 0x0000000106067890 */ /* 0x000fc8000fffe0ff */
[----:B------:R-:W-:-:S04]  /*3240*/  UISETP.NE.AND UP0, UPT, UR6, 0xc, UPT ;  /* 0x0000000c0600788c */ /* 0x000fc8000bf05270 */
[----:B------:R-:W-:Y:S02]  /*3250*/  USEL UR5, URZ, 0x1, UP0 ;  /* 0x00000001ff057887 */ /* 0x000fe40008000000 */
[----:B------:R-:W-:-:S04]  /*3260*/  USEL UR6, UR6, URZ, UP0 ;  /* 0x000000ff06067287 */ /* 0x000fc80008000000 */
[----:B------:R-:W-:Y:S01]  /*3270*/  ULEA UR6, UR6, UR4, 0x3 ;  /* 0x0000000406067291 */ /* 0x000fe2000f8e18ff */
[----:B------:R-:W-:-:S04]  /*3280*/  LOP3.LUT R2, R2, UR5, RZ, 0x3c, !PT ;  /* 0x0000000502027c12 */ /* 0x000fc8000f8e3cff */
[----:B------:R-:W-:Y:S01]  /*3290*/  SHF.L.U32 R2, R2, 0x1f, RZ ;  /* 0x0000001f02027819 */ /* 0x000fe200000006ff */
[----:B-1----:R-:W-:-:S07]  /*32a0*/  IMAD.U32 R0, RZ, RZ, UR6 ;  /* 0x00000006ff007e24 */ /* 0x002fce000f8e00ff */
.L_x_59:
[----:B-1----:R1:W2:Y:S02]  /*32b0*/  SYNCS.PHASECHK.TRANS64.TRYWAIT P0, [R0+URZ], R2 ;  /* 0x00000002000075a7 */ /* 0x0022a400080011ff */
[----:B--2---:R-:W-:Y:S05]  /*32c0*/  @!P0 NANOSLEEP.SYNCS 0x989680 ;  /* 0x009896800000895d */ /* 0x004fea0003900000 */
[----:B------:R-:W2:Y:S02]  /*32d0*/  @!P0 SYNCS.PHASECHK.TRANS64 P0, [R0+URZ], R2 ;  /* 0x00000002000085a7 */ /* 0x000ea400080010ff */
[----:B--2---:R-:W-:Y:S05]  /*32e0*/  @P0 EXIT ;  /* 0x000000000000094d */ /* 0x004fea0003800000 */
[----:B------:R-:W-:Y:S05]  /*32f0*/  BRA `(.L_x_59) ;  /* 0xfffffffc00ec7947 */ /* 0x000fea000383ffff */
.L_x_23:
[----:B------:R-:W-:-:S04]  /*3300*/  UISETP.NE.AND UP0, UPT, UR37, URZ, UPT ;  /* 0x000000ff2500728c */ /* 0x000fc8000bf05270 */
[----:B------:R-:W-:-:S09]  /*3310*/  UISETP.NE.OR UP0, UPT, UR16, 0x1, UP0 ;  /* 0x000000011000788c */ /* 0x000fd20008705670 */
[----:B------:R-:W-:Y:S05]  /*3320*/  BRA.U UP0, `(.L_x_60) ;  /* 0x0000000500487547 */ /* 0x000fea000b800000 */
[----:B------:R-:W-:Y:S01]  /*3330*/  ISETP.GE.U32.AND P2, PT, R2, 0x8, PT ;  /* 0x000000080200780c */ /* 0x000fe20003f46070 */
[----:B------:R-:W-:Y:S01]  /*3340*/  IMAD.MOV.U32 R12, RZ, RZ, 0x1 ;  /* 0x00000001ff0c7424 */ /* 0x000fe200078e00ff */
[----:B------:R-:W-:Y:S02]  /*3350*/  CS2R R10, SRZ ;  /* 0x00000000000a7805 */ /* 0x000fe4000001ff00 */
[----:B------:R-:W-:Y:S01]  /*3360*/  CS2R R8, SRZ ;  /* 0x0000000000087805 */ /* 0x000fe2000001ff00 */
[----:B------:R-:W-:Y:S01]  /*3370*/  UMOV UR4, 0x400 ;  /* 0x0000040000047882 */ /* 0x000fe20000000000 */
[----:B------:R-:W-:Y:S01]  /*3380*/  UMOV UR6, URZ ;  /* 0x000000ff00067c82 */ /* 0x000fe20008000000 */
[----:B------:R-:W-:-:S12]  /*3390*/  ULEA UR37, UR37, UR4, 0x18 ;  /* 0x0000000425257291 */ /* 0x000fd8000f8ec0ff */
.L_x_64:
[----:B------:R-:W-:Y:S02]  /*33a0*/  LEA R0, R8, UR37, 0x3 ;  /* 0x0000002508007c11 */ /* 0x000fe4000f8e18ff */
[----:B------:R-:W-:-:S03]  /*33b0*/  SHF.L.U32 R4, R9, 0x1f, RZ ;  /* 0x0000001f09047819 */ /* 0x000fc600000006ff */
[----:B------:R-:W-:Y:S01]  /*33c0*/  VIADD R5, R0, 0x160 ;  /* 0x0000016000057836 */ /* 0x000fe20000000000 */
[----:B------:R-:W3:Y:S02]  /*33d0*/  SYNCS.PHASECHK.TRANS64.TRYWAIT P0, [R0+URZ+0x150], R4 ;  /* 0x00015004000075a7 */ /* 0x000ee400080011ff */
[----:B---3--:R-:W-:Y:S05]  /*33e0*/  @!P0 BRA `(.L_x_61) ;  /* 0x000000b8005c8947 */ /* 0x008fea0003800000 */
.L_x_227:
[----:B------:R-:W-:Y:S01]  /*33f0*/  ULEA UR5, UR6, UR37, 0x3 ;  /* 0x0000002506057291 */ /* 0x000fe2000f8e18ff */
[----:B---3--:R-:W-:Y:S01]  /*3400*/  PRMT R0, RZ, 0x654, R5 ;  /* 0x00000654ff007816 */ /* 0x008fe20000000005 */
[----:B------:R-:W-:Y:S01]  /*3410*/  @!P2 IMAD.MOV.U32 R4, RZ, RZ, 0x10 ;  /* 0x00000010ff04a424 */ /* 0x000fe200078e00ff */
[----:B------:R-:W-:Y:S01]  /*3420*/  SHF.L.U32 R5, R12, 0x1f, RZ ;  /* 0x0000001f0c057819 */ /* 0x000fe200000006ff */
[----:B------:R-:W-:Y:S01]  /*3430*/  UIADD3 UR4, UPT, UPT, UR5, 0x110, URZ ;  /* 0x0000011005047890 */ /* 0x000fe2000fffe0ff */
[----:B------:R3:W-:Y:S05]  /*3440*/  SYNCS.ARRIVE.TRANS64.RED.A1T0 RZ, [R0+URZ], RZ ;  /* 0x000000ff00ff79a7 */ /* 0x0007ea00081004ff */
[----:B------:R-:W-:Y:S01]  /*3450*/  IMAD.U32 R6, RZ, RZ, UR4 ;  /* 0x00000004ff067e24 */ /* 0x000fe2000f8e00ff */
[----:B------:R-:W4:Y:S04]  /*3460*/  SYNCS.PHASECHK.TRANS64.TRYWAIT P0, [UR5+0x120], R5 ;  /* 0x00012005ff0075a7 */ /* 0x000f280008001105 */
[----:B------:R-:W-:Y:S01]  /*3470*/  PRMT R6, R2, 0x654, R6 ;  /* 0x0000065402067816 */ /* 0x000fe20000000006 */
[----:B---34-:R-:W-:Y:S06]  /*3480*/  @!P0 BRA `(.L_x_62) ;  /* 0x000000b800488947 */ /* 0x018fec0003800000 */
.L_x_229:
[----:B------:R-:W-:Y:S01]  /*3490*/  ULEA UR4, UR6, UR37, 0x4 ;  /* 0x0000002506047291 */ /* 0x000fe2000f8e20ff */
[----:B------:R-:W-:Y:S01]  /*34a0*/  SEL R3, R6, R3, !P2 ;  /* 0x0000000306037207 */ /* 0x000fe20005000000 */
[----:B------:R-:W-:Y:S01]  /*34b0*/  UIADD3 UR5, UPT, UPT, UR5, 0x110, URZ ;  /* 0x0000011005057890 */ /* 0x000fe2000fffe0ff */
[----:B---3--:R-:W-:Y:S01]  /*34c0*/  LEA R0, R11, UR37, 0x3 ;  /* 0x000000250b007c11 */ /* 0x008fe2000f8e18ff */
[----:B------:R-:W-:Y:S01]  /*34d0*/  UIADD3 UR4, UPT, UPT, UR4, 0x180, URZ ;  /* 0x0000018004047890 */ /* 0x000fe2000fffe0ff */
[----:B------:R3:W-:Y:S01]  /*34e0*/  @!P2 SYNCS.ARRIVE.TRANS64.RED RZ, [R3+URZ], R4 ;  /* 0x0000000403ffa9a7 */ /* 0x0007e200080004ff */
[----:B------:R-:W-:Y:S01]  /*34f0*/  UIADD3 UR6, UPT, UPT, UR6, 0x1, URZ ;  /* 0x0000000106067890 */ /* 0x000fe2000fffe0ff */
[----:B------:R-:W-:-:S03]  /*3500*/  VIADD R8, R8, 0x1 ;  /* 0x0000000108087836 */ /* 0x000fc60000000000 */
[----:B------:R-:W-:Y:S02]  /*3510*/  UISETP.NE.AND UP0, UPT, UR6, 0x2, UPT ;  /* 0x000000020600788c */ /* 0x000fe4000bf05270 */
[----:B------:R-:W-:Y:S01]  /*3520*/  ISETP.NE.AND P0, PT, R8, 0x2, PT ;  /* 0x000000020800780c */ /* 0x000fe20003f05270 */
[----:B------:R-:W-:Y:S06]  /*3530*/  UGETNEXTWORKID.BROADCAST [UR4], [UR5] ;  /* 0x00000000040073ca */ /* 0x000fec0008000100 */
[----:B------:R-:W-:Y:S02]  /*3540*/  USEL UR4, URZ, 0x1, UP0 ;  /* 0x00000001ff047887 */ /* 0x000fe40008000000 */
[----:B------:R-:W-:-:S04]  /*3550*/  USEL UR6, UR6, URZ, UP0 ;  /* 0x000000ff06067287 */ /* 0x000fc80008000000 */
[----:B------:R-:W-:Y:S02]  /*3560*/  LOP3.LUT R12, R12, UR4, RZ, 0x3c, !PT ;  /* 0x000000040c0c7c12 */ /* 0x000fe4000f8e3cff */
[----:B---3--:R-:W-:-:S04]  /*3570*/  SHF.L.U32 R4, R10, 0x1f, RZ ;  /* 0x0000001f0a047819 */ /* 0x008fc800000006ff */
[----:B------:R-:W3:Y:S02]  /*3580*/  SYNCS.PHASECHK.TRANS64.TRYWAIT P1, [R0+URZ+0x110], R4 ;  /* 0x00011004000075a7 */ /* 0x000ee400080211ff */
[----:B---3--:R-:W-:Y:S05]  /*3590*/  @!P1 BRA `(.L_x_63) ;  /* 0x000000b8001c9947 */ /* 0x008fea0003800000 */
.L_x_230:
[C---:B---3--:R-:W-:Y:S01]  /*35a0*/  LEA R4, R11.reuse, UR37, 0x4 ;  /* 0x000000250b047c11 */ /* 0x048fe2000f8e20ff */
[----:B------:R-:W-:Y:S01]  /*35b0*/  VIADD R0, R0, 0x120 ;  /* 0x0000012000007836 */ /* 0x000fe20000000000 */
[----:B------:R-:W-:Y:S01]  /*35c0*/  SEL R8, R8, RZ, P0 ;  /* 0x000000ff08087207 */ /* 0x000fe20000000000 */
[----:B------:R-:W-:-:S03]  /*35d0*/  VIADD R11, R11, 0x1 ;  /* 0x000000010b0b7836 */ /* 0x000fc60000000000 */
[----:B------:R-:W3:Y:S01]  /*35e0*/  LDS.128 R4, [R4+0x180] ;  /* 0x0001800004047984 */ /* 0x000ee20000000c00 */
[----:B------:R-:W-:Y:S02]  /*35f0*/  PRMT R0, RZ, 0x654, R0 ;  /* 0x00000654ff007816 */ /* 0x000fe40000000000 */
[C---:B------:R-:W-:Y:S01]  /*3600*/  ISETP.NE.AND P1, PT, R11.reuse, 0x2, PT ;  /* 0x000000020b00780c */ /* 0x040fe20003f25270 */
[----:B------:R-:W-:Y:S01]  /*3610*/  @!PT LDS RZ, [RZ] ;  /* 0x00000000fffff984 */ /* 0x000fe20000000800 */
[----:B------:R-:W-:Y:S01]  /*3620*/  @!PT LDS RZ, [RZ] ;  /* 0x00000000fffff984 */ /* 0x000fe20000000800 */
[----:B------:R-:W-:Y:S01]  /*3630*/  @!PT LDS RZ, [RZ] ;  /* 0x00000000fffff984 */ /* 0x000fe20000000800 */
[----:B------:R-:W-:Y:S01]  /*3640*/  @!PT LDS RZ, [RZ] ;  /* 0x00000000fffff984 */ /* 0x000fe20000000800 */
[----:B------:R4:W-:Y:S06]  /*3650*/  MEMBAR.ALL.CTA ;  /* 0x0000000000007992 */ /* 0x0009ec0000008000 */
[----:B----4-:R-:W4:Y:S01]  /*3660*/  FENCE.VIEW.ASYNC.S ;  /* 0x00000000000073c6 */ /* 0x010f220000000000 */
[----:B------:R-:W-:Y:S01]  /*3670*/  SEL R11, R11, RZ, P1 ;  /* 0x000000ff0b0b7207 */ /* 0x000fe20000800000 */
[----:B----4-:R4:W-:Y:S01]  /*3680*/  SYNCS.ARRIVE.TRANS64.RED.A1T0 RZ, [R0+URZ], RZ ;  /* 0x000000ff00ff79a7 */ /* 0x0109e200081004ff */
[----:B---3--:R-:W-:-:S02]  /*3690*/  LOP3.LUT P3, RZ, R6, 0x1, RZ, 0xc0, !PT ;  /* 0x0000000106ff7812 */ /* 0x008fc4000786c0ff */
[----:B------:R-:W-:-:S04]  /*36a0*/  SEL R4, RZ, 0x1, P1 ;  /* 0x00000001ff047807 */ /* 0x000fc80000800000 */
[----:B------:R-:W-:Y:S02]  /*36b0*/  LOP3.LUT R10, R10, R4, RZ, 0x3c, !PT ;  /* 0x000000040a0a7212 */ /* 0x000fe400078e3cff */
[----:B----4-:R-:W-:-:S04]  /*36c0*/  SEL R0, RZ, 0x1, P0 ;  /* 0x00000001ff007807 */ /* 0x010fc80000000000 */
[----:B------:R-:W-:Y:S01]  /*36d0*/  LOP3.LUT R9, R9, R0, RZ, 0x3c, !PT ;  /* 0x0000000009097212 */ /* 0x000fe200078e3cff */
[----:B------:R-:W-:Y:S06]  /*36e0*/  @P3 BRA `(.L_x_64) ;  /* 0xfffffffc002c3947 */ /* 0x000fec000383ffff */
[----:B------:R-:W-:Y:S01]  /*36f0*/  ULEA UR5, UR6, UR37, 0x3 ;  /* 0x0000002506057291 */ /* 0x000fe2000f8e18ff */
[----:B------:R-:W-:-:S08]  /*3700*/  SHF.L.U32 R2, R12, 0x1f, RZ ;  /* 0x0000001f0c027819 */ /* 0x000fd000000006ff */
[----:B------:R-:W3:Y:S02]  /*3710*/  SYNCS.PHASECHK.TRANS64 P0, [UR5+0x120], R2 ;  /* 0x00012002ff0075a7 */ /* 0x000ee40008001005 */
[----:B---3--:R-:W-:Y:S05]  /*3720*/  @P0 BRA `(.L_x_65) ;  /* 0x0000000000080947 */ /* 0x008fea0003800000 */
[----:B------:R-:W3:Y:S02]  /*3730*/  SYNCS.PHASECHK.TRANS64.TRYWAIT P0, [UR5+0x120], R2 ;  /* 0x00012002ff0075a7 */ /* 0x000ee40008001105 */
[----:B---3--:R-:W-:Y:S05]  /*3740*/  @!P0 BRA `(.L_x_66) ;  /* 0x000000b400c48947 */ /* 0x008fea0003800000 */
.L_x_65:
[----:B------:R-:W-:-:S04]  /*3750*/  UIADD3 UR4, UPT, UPT, UR6, 0x1, URZ ;  /* 0x0000000106047890 */ /* 0x000fc8000fffe0ff */
[----:B------:R-:W-:-:S04]  /*3760*/  UISETP.NE.AND UP0, UPT, UR4, 0x2, UPT ;  /* 0x000000020400788c */ /* 0x000fc8000bf05270 */
[----:B------:R-:W-:Y:S02]  /*3770*/  USEL UR7, URZ, 0x1, UP0 ;  /* 0x00000001ff077887 */ /* 0x000fe40008000000 */
[----:B------:R-:W-:-:S04]  /*3780*/  USEL UR4, UR4, URZ, UP0 ;  /* 0x000000ff04047287 */ /* 0x000fc80008000000 */
[----:B------:R-:W-:Y:S01]  /*3790*/  ULEA UR4, UR4, UR37, 0x3 ;  /* 0x0000002504047291 */ /* 0x000fe2000f8e18ff */
[----:B---3--:R-:W-:-:S04]  /*37a0*/  LOP3.LUT R2, R12, UR7, RZ, 0x3c, !PT ;  /* 0x000000070c027c12 */ /* 0x008fc8000f8e3cff */
[----:B------:R-:W-:-:S04]  /*37b0*/  SHF.L.U32 R0, R2, 0x1f, RZ ;  /* 0x0000001f02007819 */ /* 0x000fc800000006ff */
[----:B------:R-:W3:Y:S02]  /*37c0*/  SYNCS.PHASECHK.TRANS64 P0, [UR4+0x120], R0 ;  /* 0x00012000ff0075a7 */ /* 0x000ee40008001004 */
[----:B--23--:R-:W-:Y:S05]  /*37d0*/  @P0 EXIT ;  /* 0x000000000000094d */ /* 0x00cfea0003800000 */
[----:B------:R-:W-:Y:S02]  /*37e0*/  SHF.L.U32 R2, R2, 0x1f, RZ ;  /* 0x0000001f02027819 */ /* 0x000fe400000006ff */
[----:B------:R-:W-:-:S07]  /*37f0*/  MOV R0, UR4 ;  /* 0x0000000400007c02 */ /* 0x000fce0008000f00 */
.L_x_67:
[----:B--2---:R2:W3:Y:S02]  /*3800*/  SYNCS.PHASECHK.TRANS64.TRYWAIT P0, [R0+URZ+0x120], R2 ;  /* 0x00012002000075a7 */ /* 0x0044e400080011ff */
[----:B---3--:R-:W-:Y:S05]  /*3810*/  @!P0 NANOSLEEP.SYNCS 0x989680 ;  /* 0x009896800000895d */ /* 0x008fea0003900000 */
[----:B------:R-:W3:Y:S02]  /*3820*/  @!P0 SYNCS.PHASECHK.TRANS64 P0, [R0+URZ+0x120], R2 ;  /* 0x00012002000085a7 */ /* 0x000ee400080010ff */
[----:B---3--:R-:W-:Y:S05]  /*3830*/  @P0 EXIT ;  /* 0x000000000000094d */ /* 0x008fea0003800000 */
[----:B------:R-:W-:Y:S05]  /*3840*/  BRA `(.L_x_67) ;  /* 0xfffffffc00ec7947 */ /* 0x000fea000383ffff */
.L_x_60:
[----:B------:R-:W-:Y:S05]  /*3850*/  BRA.U UP5, `(.L_x_68) ;  /* 0x0000000d05b87547 */ /* 0x000fea000b800000 */
[----:B------:R-:W-:Y:S01]  /*3860*/  UMOV UR4, 0x40 ;  /* 0x0000004000047882 */ /* 0x000fe20000000000 */
[----:B------:R-:W-:Y:S01]  /*3870*/  NOP ;  /* 0x0000000000007918 */ /* 0x000fe20000000000 */
[----:B------:R-:W-:Y:S01]  /*3880*/  ULEA UR4, UR37, UR4, 0x18 ;  /* 0x0000000425047291 */ /* 0x000fe2000f8ec0ff */
[----:B------:R-:W-:Y:S02]  /*3890*/  UMOV UR5, 0x400 ;  /* 0x0000040000057882 */ /* 0x000fe40000000000 */
[----:B------:R-:W-:-:S06]  /*38a0*/  ULEA UR37, UR37, UR5, 0x18 ;  /* 0x0000000525257291 */ /* 0x000fcc000f8ec0ff */
[----:B------:R-:W3:Y:S02]  /*38b0*/  LDS.U8 R0, [UR4+0x1c] ;  /* 0x00001c04ff007984 */ /* 0x000ee40008000000 */
[----:B---3--:R-:W-:-:S13]  /*38c0*/  ISETP.NE.AND P0, PT, R0, RZ, PT ;  /* 0x000000ff0000720c */ /* 0x008fda0003f05270 */
[----:B------:R-:W-:Y:S05]  /*38d0*/  @P0 BRA `(.L_x_69) ;  /* 0x0000000000580947 */ /* 0x000fea0003800000 */
[----:B------:R-:W-:-:S13]  /*38e0*/  ELECT P0, URZ, PT ;  /* 0x0000000000ff782f */ /* 0x000fda0003800000 */
[----:B------:R-:W-:Y:S05]  /*38f0*/  @!P0 BRA `(.L_x_70) ;  /* 0x0000000000608947 */ /* 0x000fea0003800000 */
[----:B------:R-:W-:Y:S01]  /*3900*/  UMOV UR5, 0x10 ;  /* 0x0000001000057882 */ /* 0x000fe20000000000 */
[----:B------:R-:W-:Y:S01]  /*3910*/  HFMA2 R0, -RZ, RZ, 0, 5.9604644775390625e-08 ;  /* 0x00000001ff007431 */ /* 0x000fe200000001ff */
[----:B------:R-:W-:-:S03]  /*3920*/  MOV R2, 0xffff ;  /* 0x0000ffff00027802 */ /* 0x000fc60000000f00 */
[----:B------:R-:W-:Y:S04]  /*3930*/  DEPBAR.LE SB3, 0x36 ;  /* 0x0000bd800000791a */ /* 0x000fe80000000000 */
[----:B------:R-:W3:Y:S02]  /*3940*/  UTCATOMSWS.FIND_AND_SET.ALIGN UP0, UR5, UR5 ;  /* 0x00000005000575e3 */ /* 0x000ee40008000800 */
[----:B---3--:R-:W-:Y:S01]  /*3950*/  MOV R4, UR5 ;  /* 0x0000000500047c02 */ /* 0x008fe20008000f00 */
[----:B------:R-:W-:Y:S06]  /*3960*/  BRA.U UP0, `(.L_x_71) ;  /* 0x0000000100187547 */ /* 0x000fec000b800000 */
.L_x_72:
[----:B------:R-:W-:Y:S05]  /*3970*/  NANOSLEEP 0x64 ;  /* 0x000000640000795d */ /* 0x000fea0003800000 */
[----:B------:R-:W-:-:S05]  /*3980*/  UMOV UR5, 0x10 ;  /* 0x0000001000057882 */ /* 0x000fca0000000000 */
[----:B------:R-:W-:Y:S04]  /*3990*/  DEPBAR.LE SB3, 0x36 ;  /* 0x0000bd800000791a */ /* 0x000fe80000000000 */
[----:B------:R-:W3:Y:S02]  /*39a0*/  UTCATOMSWS.FIND_AND_SET.ALIGN UP0, UR5, UR5 ;  /* 0x00000005000575e3 */ /* 0x000ee40008000800 */
[----:B---3--:R-:W-:Y:S01]  /*39b0*/  MOV R4, UR5 ;  /* 0x0000000500047c02 */ /* 0x008fe20008000f00 */
[----:B------:R-:W-:Y:S05]  /*39c0*/  BRA.U !UP0, `(.L_x_72) ;  /* 0xfffffffd08e87547 */ /* 0x000fea000b83ffff */
.L_x_71:
[-C--:B------:R-:W-:Y:S02]  /*39d0*/  SHF.L.U32 R2, R2, R4.reuse, RZ ;  /* 0x0000000402027219 */ /* 0x080fe400000006ff */
[----:B------:R-:W-:Y:S01]  /*39e0*/  SHF.L.U32 R0, R0, R4, RZ ;  /* 0x0000000400007219 */ /* 0x000fe200000006ff */
[----:B------:R-:W-:Y:S02]  /*39f0*/  IMAD.SHL.U32 R4, R4, 0x20, RZ ;  /* 0x0000002004047824 */ /* 0x000fe400078e00ff */
[----:B------:R3:W-:Y:S04]  /*3a00*/  ATOMS.OR RZ, [UR4+0x14], R2 ;  /* 0x00001402ffff798c */ /* 0x0007e8000b000004 */
[----:B------:R3:W-:Y:S04]  /*3a10*/  ATOMS.OR RZ, [UR4+0x18], R0 ;  /* 0x00001800ffff798c */ /* 0x0007e8000b000004 */
[----:B------:R3:W-:Y:S01]  /*3a20*/  STS [UR37+0x1a0], R4 ;  /* 0x0001a004ff007988 */ /* 0x0007e20008000825 */
[----:B------:R-:W-:Y:S05]  /*3a30*/  BRA `(.L_x_70) ;  /* 0x0000000000107947 */ /* 0x000fea0003800000 */
.L_x_69:
[----:B------:R-:W-:Y:S02]  /*3a40*/  MOV R0, 0xffffffff ;  /* 0xffffffff00007802 */ /* 0x000fe40000000f00 */
[----:B------:R-:W-:-:S03]  /*3a50*/  MOV R4, 0x3a80 ;  /* 0x00003a8000047802 */ /* 0x000fc60000000f00 */
[----:B------:R3:W-:Y:S04]  /*3a60*/  STS [UR37+0x1a0], R0 ;  /* 0x0001a000ff007988 */ /* 0x0007e80008000825 */
[----:B-123-5:R-:W-:Y:S05]  /*3a70*/  CALL.REL.NOINC `($__internal_1_$__cuda_sm10x_tcgen05_guardrail_trap_phase_invalid_during_alloc) ;  /* 0x000000bc00907944 */ /* 0x02efea0003c00000 */
.L_x_70:
[----:B------:R-:W-:Y:S05]  /*3a80*/  WARPSYNC.ALL ;  /* 0x0000000000007948 */ /* 0x000fea0003800000 */
[----:B------:R-:W4:Y:S01]  /*3a90*/  S2UR UR9, SR_CgaCtaId ;  /* 0x00000000000979c3 */ /* 0x000f220000008800 */
[----:B------:R-:W-:Y:S01]  /*3aa0*/  UMOV UR4, 0x400 ;  /* 0x0000040000047882 */ /* 0x000fe20000000000 */
[----:B------:R-:W-:-:S06]  /*3ab0*/  NOP ;  /* 0x0000000000007918 */ /* 0x000fcc0000000000 */
[----:B------:R-:W-:Y:S06]  /*3ac0*/  BAR.ARV 0x6, 0xa0 ;  /* 0x0182800000007b1d */ /* 0x000fec0000002000 */
[----:B------:R-:W1:Y:S01]  /*3ad0*/  LDCU UR10, c[0x0][0x38c] ;  /* 0x00007180ff0a77ac */ /* 0x000e620008000800 */
[----:B------:R-:W-:Y:S01]  /*3ae0*/  LOP3.LUT R3, R3, 0xffff, RZ, 0xc0, !PT ;  /* 0x0000ffff03037812 */ /* 0x000fe200078ec0ff */
[----:B------:R-:W-:Y:S01]  /*3af0*/  IMAD.MOV.U32 R11, RZ, RZ, 0x1 ;  /* 0x00000001ff0b7424 */ /* 0x000fe200078e00ff */
[----:B------:R-:W-:Y:S01]  /*3b00*/  CS2R R8, SRZ ;  /* 0x0000000000087805 */ /* 0x000fe2000001ff00 */
[----:B------:R-:W-:Y:S01]  /*3b10*/  IMAD.MOV.U32 R10, RZ, RZ, RZ ;  /* 0x000000ffff0a7224 */ /* 0x000fe200078e00ff */
[----:B------:R-:W-:Y:S01]  /*3b20*/  R2UR UR13, R3 ;  /* 0x00000000030d72ca */ /* 0x000fe200000e0000 */
[----:B------:R-:W-:Y:S01]  /*3b30*/  UMOV UR24, URZ ;  /* 0x000000ff00187c82 */ /* 0x000fe20008000000 */
[----:B------:R-:W-:Y:S01]  /*3b40*/  UMOV UR23, URZ ;  /* 0x000000ff00177c82 */ /* 0x000fe20008000000 */
[----:B----4-:R-:W-:Y:S01]  /*3b50*/  ULEA UR9, UR9, UR4, 0x18 ;  /* 0x0000000409097291 */ /* 0x010fe2000f8ec0ff */
[----:B------:R-:W4:Y:S03]  /*3b60*/  LDCU UR4, c[0x0][0x38c] ;  /* 0x00007180ff0477ac */ /* 0x000f260008000800 */
[----:B------:R-:W-:-:S02]  /*3b70*/  UIADD3 UR15, UPT, UPT, UR9, 0x4300, URZ ;  /* 0x00004300090f7890 */ /* 0x000fc4000fffe0ff */
[----:B------:R-:W-:-:S03]  /*3b80*/  UIADD3 UR16, UPT, UPT, UR9, 0x1c300, URZ ;  /* 0x0001c30009107890 */ /* 0x000fc6000fffe0ff */
[----:B---3--:R-:W3:Y:S01]  /*3b90*/  LDS R0, [UR9+0x1a0] ;  /* 0x0001a009ff007984 */ /* 0x008ee20008000800 */
[----:B------:R-:W-:Y:S02]  /*3ba0*/  UIADD3 UR17, UPT, UPT, UR9, 0x34300, URZ ;  /* 0x0003430009117890 */ /* 0x000fe4000fffe0ff */
[----:B------:R-:W-:Y:S02]  /*3bb0*/  UIADD3 UR18, UPT, UPT, UR9, 0x35b00, URZ ;  /* 0x00035b0009127890 */ /* 0x000fe4000fffe0ff */
[----:B------:R-:W-:Y:S02]  /*3bc0*/  USHF.R.U32.HI UR15, URZ, 0x4, UR15 ;  /* 0x00000004ff0f7899 */ /* 0x000fe4000801160f */
[----:B------:R-:W-:Y:S02]  /*3bd0*/  USHF.R.U32.HI UR16, URZ, 0x4, UR16 ;  /* 0x00000004ff107899 */ /* 0x000fe40008011610 */
[----:B------:R-:W-:Y:S02]  /*3be0*/  USHF.R.U32.HI UR17, URZ, 0x4, UR17 ;  /* 0x00000004ff117899 */ /* 0x000fe40008011611 */
[----:B----4-:R-:W-:-:S02]  /*3bf0*/  UIADD3 UR4, UPT, UPT, UR4, 0x7f, URZ ;  /* 0x0000007f04047890 */ /* 0x010fc4000fffe0ff */
[----:B------:R-:W-:Y:S02]  /*3c00*/  USHF.R.U32.HI UR18, URZ, 0x4, UR18 ;  /* 0x00000004ff127899 */ /* 0x000fe40008011612 */
[----:B------:R-:W-:Y:S02]  /*3c10*/  USHF.R.S32.HI UR8, URZ, 0x1f, UR4 ;  /* 0x0000001fff087899 */ /* 0x000fe40008011404 */
[----:B------:R-:W-:Y:S02]  /*3c20*/  ULOP3.LUT UR15, UR15, 0x3fff, URZ, 0xc0, !UPT ;  /* 0x00003fff0f0f7892 */ /* 0x000fe4000f8ec0ff */
[----:B------:R-:W-:Y:S02]  /*3c30*/  ULEA.HI UR8, UR8, UR4, URZ, 0x7 ;  /* 0x0000000408087291 */ /* 0x000fe4000f8f38ff */
[----:B------:R-:W-:Y:S02]  /*3c40*/  ULOP3.LUT UR16, UR16, 0x3fff, URZ, 0xc0, !UPT ;  /* 0x00003fff10107892 */ /* 0x000fe4000f8ec0ff */
[----:B------:R-:W-:-:S02]  /*3c50*/  USHF.R.S32.HI UR8, URZ, 0x7, UR8 ;  /* 0x00000007ff087899 */ /* 0x000fc40008011408 */
[----:B------:R-:W-:Y:S02]  /*3c60*/  ULOP3.LUT UR17, UR17, 0x3fff, URZ, 0xc0, !UPT ;  /* 0x00003fff11117892 */ /* 0x000fe4000f8ec0ff */
[----:B------:R-:W-:Y:S02]  /*3c70*/  UISETP.LT.AND UP0, UPT, UR8, 0x1, UPT ;  /* 0x000000010800788c */ /* 0x000fe4000bf01270 */
[----:B------:R-:W-:Y:S02]  /*3c80*/  ULOP3.LUT UR18, UR18, 0x3fff, URZ, 0xc0, !UPT ;  /* 0x00003fff12127892 */ /* 0x000fe4000f8ec0ff */
[----:B------:R-:W-:Y:S02]  /*3c90*/  USEL UR14, UR8, 0x1, !UP0 ;  /* 0x00000001080e7887 */ /* 0x000fe4000c000000 */
[----:B------:R-:W-:Y:S02]  /*3ca0*/  ULOP3.LUT UR15, UR15, 0x10000, URZ, 0xfc, !UPT ;  /* 0x000100000f0f7892 */ /* 0x000fe4000f8efcff */
[----:B------:R-:W-:-:S02]  /*3cb0*/  ULOP3.LUT UR16, UR16, 0x10000, URZ, 0xfc, !UPT ;  /* 0x0001000010107892 */ /* 0x000fc4000f8efcff */
[----:B------:R-:W-:Y:S02]  /*3cc0*/  ULOP3.LUT UR17, UR17, 0x10000, URZ, 0xfc, !UPT ;  /* 0x0001000011117892 */ /* 0x000fe4000f8efcff */
[----:B------:R-:W-:Y:S01]  /*3cd0*/  ULOP3.LUT UR18, UR18, 0x10000, URZ, 0xfc, !UPT ;  /* 0x0001000012127892 */ /* 0x000fe2000f8efcff */
[----:B---3--:R-:W-:Y:S01]  /*3ce0*/  R2UR UR25, R0 ;  /* 0x00000000001972ca */ /* 0x008fe200000e0000 */
[----:B------:R-:W-:Y:S02]  /*3cf0*/  UIADD3 UR14, UPT, UPT, -UR14, URZ, URZ ;  /* 0x000000ff0e0e7290 */ /* 0x000fe4000fffe1ff */
[----:B-1----:R-:W-:-:S10]  /*3d00*/  UISETP.GE.AND UP3, UPT, UR10, 0x1, UPT ;  /* 0x000000010a00788c */ /* 0x002fd4000bf66270 */
[----:B------:R-:W-:Y:S02]  /*3d10*/  UIADD3 UR7, UPT, UPT, UR25, 0x104, URZ ;  /* 0x0000010419077890 */ /* 0x000fe4000fffe0ff */
[----:B------:R-:W-:Y:S02]  /*3d20*/  UIADD3 UR5, UPT, UPT, UR25, -0x7ffffefc, URZ ;  /* 0x8000010419057890 */ /* 0x000fe4000fffe0ff */
[----:B------:R-:W-:Y:S02]  /*3d30*/  UIADD3 UR6, UPT, UPT, UR25, 0x100, URZ ;  /* 0x0000010019067890 */ /* 0x000fe4000fffe0ff */
[----:B------:R-:W-:Y:S02]  /*3d40*/  UIADD3 UR4, UPT, UPT, UR25, -0x7fffff00, URZ ;  /* 0x8000010019047890 */ /* 0x000fe4000fffe0ff */
[----:B------:R-:W-:Y:S02]  /*3d50*/  USHF.R.U32.HI UR28, URZ, 0x1a, UR7 ;  /* 0x0000001aff1c7899 */ /* 0x000fe40008011607 */
[----:B------:R-:W-:-:S02]  /*3d60*/  USHF.R.U32.HI UR26, URZ, 0x1a, UR5 ;  /* 0x0000001aff1a7899 */ /* 0x000fc40008011605 */
[----:B------:R-:W-:Y:S02]  /*3d70*/  USHF.R.U32.HI UR29, URZ, 0x11, UR6 ;  /* 0x00000011ff1d7899 */ /* 0x000fe40008011606 */
[----:B------:R-:W-:Y:S02]  /*3d80*/  USHF.R.U32.HI UR27, URZ, 0x11, UR4 ;  /* 0x00000011ff1b7899 */ /* 0x000fe40008011604 */
[----:B------:R-:W-:Y:S02]  /*3d90*/  ULOP3.LUT UR28, UR28, 0x30, URZ, 0xc0, !UPT ;  /* 0x000000301c1c7892 */ /* 0x000fe4000f8ec0ff */
[----:B------:R-:W-:Y:S02]  /*3da0*/  ULOP3.LUT UR26, UR26, 0x30, URZ, 0xc0, !UPT ;  /* 0x000000301a1a7892 */ /* 0x000fe4000f8ec0ff */
[----:B------:R-:W-:Y:S02]  /*3db0*/  ULOP3.LUT UR29, UR29, 0x6000, URZ, 0xc0, !UPT ;  /* 0x000060001d1d7892 */ /* 0x000fe4000f8ec0ff */
[----:B------:R-:W-:-:S02]  /*3dc0*/  ULOP3.LUT UR27, UR27, 0x6000, URZ, 0xc0, !UPT ;  /* 0x000060001b1b7892 */ /* 0x000fc4000f8ec0ff */
[----:B------:R-:W-:Y:S02]  /*3dd0*/  ULOP3.LUT UR28, UR28, 0x480, URZ, 0xfc, !UPT ;  /* 0x000004801c1c7892 */ /* 0x000fe4000f8efcff */
[----:B------:R-:W-:Y:S02]  /*3de0*/  ULOP3.LUT UR26, UR26, 0x480, URZ, 0xfc, !UPT ;  /* 0x000004801a1a7892 */ /* 0x000fe4000f8efcff */
[----:B------:R-:W-:Y:S02]  /*3df0*/  ULOP3.LUT UR29, UR29, 0x8a0, URZ, 0xfc, !UPT ;  /* 0x000008a01d1d7892 */ /* 0x000fe4000f8efcff */
[----:B------:R-:W-:Y:S02]  /*3e00*/  ULOP3.LUT UR27, UR27, 0x8a0, URZ, 0xfc, !UPT ;  /* 0x000008a01b1b7892 */ /* 0x000fe4000f8efcff */
[----:B------:R-:W-:Y:S02]  /*3e10*/  UPRMT UR29, UR28, 0x5410, UR29 ;  /* 0x000054101c1d7896 */ /* 0x000fe4000800001d */
[----:B------:R-:W-:Y:S01]  /*3e20*/  UPRMT UR27, UR26, 0x5410, UR27 ;  /* 0x000054101a1b7896 */ /* 0x000fe2000800001b */
[----:B------:R-:W-:-:S02]  /*3e30*/  UMOV UR28, URZ ;  /* 0x000000ff001c7c82 */ /* 0x000fc40008000000 */
[----:B------:R-:W-:-:S09]  /*3e40*/  UMOV UR26, URZ ;  /* 0x000000ff001a7c82 */ /* 0x000fd20008000000 */
.L_x_79:
[----:B------:R-:W-:Y:S02]  /*3e50*/  LEA R0, R10, UR9, 0x3 ;  /* 0x000000090a007c11 */ /* 0x000fe4000f8e18ff */
[----:B------:R-:W-:Y:S02]  /*3e60*/  SHF.L.U32 R2, R9, 0x1f, RZ ;  /* 0x0000001f09027819 */ /* 0x000fe400000006ff */
[----:B------:R-:W-:Y:S01]  /*3e70*/  PLOP3.LUT P0, PT, PT, PT, UP3, 0x80, 0x8 ;  /* 0x000000000008781c */ /* 0x000fe20003f0f038 */
[----:B------:R-:W-:Y:S01]  /*3e80*/  VIADD R3, R0, 0x120 ;  /* 0x0000012000037836 */ /* 0x000fe20000000000 */
[----:B-1----:R-:W1:Y:S02]  /*3e90*/  SYNCS.PHASECHK.TRANS64.TRYWAIT P1, [R0+URZ+0x110], R2 ;  /* 0x00011002000075a7 */ /* 0x002e6400080211ff */
[----:B-1--4-:R-:W-:Y:S09]  /*3ea0*/  @!P1 BRA `(.L_x_73) ;  /* 0x000000b000049947 */ /* 0x012ff20003800000 */
.L_x_232:
[----:B------:R-:W-:Y:S01]  /*3eb0*/  LEA R4, R10, UR9, 0x4 ;  /* 0x000000090a047c11 */ /* 0x000fe2000f8e20ff */
[----:B------:R-:W-:Y:S01]  /*3ec0*/  @UP3 ULEA UR10, UR23, UR9, 0x3 ;  /* 0x00000009170a3291 */ /* 0x000fe2000f8e18ff */
[----:B------:R-:W-:Y:S01]  /*3ed0*/  PLOP3.LUT P2, PT, PT, PT, PT, 0x80, 0x8 ;  /* 0x000000000008781c */ /* 0x000fe20003f4f070 */
[----:B------:R-:W-:Y:S01]  /*3ee0*/  ULEA UR11, UR24, UR9, 0x3 ;  /* 0x00000009180b7291 */ /* 0x000fe2000f8e18ff */
[----:B------:R-:W-:Y:S01]  /*3ef0*/  PRMT R3, RZ, 0x654, R3 ;  /* 0x00000654ff037816 */ /* 0x000fe20000000003 */
[----:B------:R-:W-:Y:S01]  /*3f00*/  ULEA UR12, UR24, UR25, 0x7 ;  /* 0x00000019180c7291 */ /* 0x000fe2000f8e38ff */
[----:B------:R-:W3:Y:S01]  /*3f10*/  LDS.128 R4, [R4+0x180] ;  /* 0x0001800004047984 */ /* 0x000ee20000000c00 */
[----:B-1----:R-:W-:Y:S02]  /*3f20*/  @P0 SHF.L.U32 R2, R8, 0x1f, RZ ;  /* 0x0000001f08020819 */ /* 0x002fe400000006ff */
[----:B------:R-:W-:Y:S01]  /*3f30*/  SHF.L.U32 R0, R11, 0x1f, RZ ;  /* 0x0000001f0b007819 */ /* 0x000fe200000006ff */
[----:B------:R-:W-:Y:S01]  /*3f40*/  @!PT LDS RZ, [RZ] ;  /* 0x00000000fffff984 */ /* 0x000fe20000000800 */
[----:B------:R-:W-:Y:S01]  /*3f50*/  @!PT LDS RZ, [RZ] ;  /* 0x00000000fffff984 */ /* 0x000fe20000000800 */
[----:B------:R-:W-:Y:S01]  /*3f60*/  @!PT LDS RZ, [RZ] ;  /* 0x00000000fffff984 */ /* 0x000fe20000000800 */
[----:B------:R-:W-:Y:S01]  /*3f70*/  @!PT LDS RZ, [RZ] ;  /* 0x00000000fffff984 */ /* 0x000fe20000000800 */
[----:B------:R1:W-:Y:S06]  /*3f80*/  MEMBAR.ALL.CTA ;  /* 0x0000000000007992 */ /* 0x0003ec0000008000 */
[----:B-1----:R-:W1:Y:S02]  /*3f90*/  FENCE.VIEW.ASYNC.S ;  /* 0x00000000000073c6 */ /* 0x002e640000000000 */
[----:B-1----:R1:W-:Y:S01]  /*3fa0*/  SYNCS.ARRIVE.TRANS64.RED.A1T0 RZ, [R3+URZ], RZ ;  /* 0x000000ff03ff79a7 */ /* 0x0023e200081004ff */
[----:B------:R1:W4:Y:S01]  /*3fb0*/  @P0 SYNCS.PHASECHK.TRANS64.TRYWAIT P2, [UR10], R2 ;  /* 0x00000002ff0005a7 */ /* 0x000322000804110a */
[----:B---3--:R-:W-:Y:S01]  /*3fc0*/  LOP3.LUT P1, RZ, R6, 0x1, RZ, 0xc0, !PT ;  /* 0x0000000106ff7812 */ /* 0x008fe2000782c0ff */
[----:B------:R-:W3:Y:S02]  /*3fd0*/  SYNCS.PHASECHK.TRANS64.TRYWAIT P0, [UR11+0x140], R0 ;  /* 0x00014000ff0075a7 */ /* 0x000ee4000800110b */
[----:B-1-34-:R-:W-:Y:S10]  /*3fe0*/  @!P0 BRA `(.L_x_74) ;  /* 0x000000ac00c88947 */ /* 0x01aff40003800000 */
.L_x_234:
[----:B------:R-:W-:Y:S01]  /*3ff0*/  IADD3 R10, PT, PT, R10, 0x1, RZ ;  /* 0x000000010a0a7810 */ /* 0x000fe20007ffe0ff */
[----:B------:R-:W-:Y:S06]  /*4000*/  BRA.U !UP3, `(.L_x_75) ;  /* 0x000000010bb47547 */ /* 0x000fec000b800000 */
[----:B------:R-:W-:Y:S01]  /*4010*/  UMOV UR22, URZ ;  /* 0x000000ff00167c82 */ /* 0x000fe20008000000 */
[----:B------:R-:W-:Y:S01]  /*4020*/  UMOV UR21, UR14 ;  /* 0x0000000e00157c82 */ /* 0x000fe20008000000 */
[----:B------:R-:W-:Y:S01]  /*4030*/  UMOV UR20, UR8 ;  /* 0x0000000800147c82 */ /* 0x000fe20008000000 */
[----:B------:R-:W-:-:S05]  /*4040*/  UMOV UR19, UR23 ;  /* 0x0000001700137c82 */ /* 0x000fca0008000000 */
.L_x_78:
[----:B------:R-:W-:Y:S02]  /*4050*/  UIADD3 UR21, UPT, UPT, UR21, 0x1, URZ ;  /* 0x0000000115157890 */ /* 0x000fe4000fffe0ff */
[----:B---3--:R-:W-:Y:S02]  /*4060*/  ULEA UR10, UR19, UR9, 0x3 ;  /* 0x00000009130a7291 */ /* 0x008fe4000f8e18ff */
[----:B------:R-:W-:Y:S01]  /*4070*/  UISETP.NE.AND UP0, UPT, UR21, URZ, UPT ;  /* 0x000000ff1500728c */ /* 0x000fe2000bf05270 */
[----:B----4-:R-:W-:Y:S10]  /*4080*/  @P2 BRA `(.L_x_76) ;  /* 0x00000000000c2947 */ /* 0x010ff40003800000 */
[----:B-1----:R-:W-:Y:S04]  /*4090*/  SHF.L.U32 R2, R8, 0x1f, RZ ;  /* 0x0000001f08027819 */ /* 0x002fe800000006ff */
[----:B------:R-:W1:Y:S02]  /*40a0*/  SYNCS.PHASECHK.TRANS64.TRYWAIT P0, [UR10], R2 ;  /* 0x00000002ff0075a7 */ /* 0x000e64000800110a */
[----:B-1----:R-:W-:Y:S05]  /*40b0*/  @!P0 BRA `(.L_x_77) ;  /* 0x000000ac00ac8947 */ /* 0x002fea0003800000 */
.L_x_76:
[----:B------:R-:W-:Y:S01]  /*40c0*/  UISETP.NE.AND UP1, UPT, UR20, 0x1, UPT ;  /* 0x000000011400788c */ /* 0x000fe2000bf25270 */
[----:B------:R-:W-:Y:S01]  /*40d0*/  PLOP3.LUT P2, PT, PT, PT, PT, 0x80, 0x8 ;  /* 0x000000000008781c */ /* 0x000fe20003f4f070 */
[----:B------:R-:W-:Y:S02]  /*40e0*/  UIADD3 UR23, UPT, UPT, UR19, 0x1, URZ ;  /* 0x0000000113177890 */ /* 0x000fe4000fffe0ff */
[----:B------:R-:W-:Y:S02]  /*40f0*/  ULEA UR32, UR19, UR16, 0x9 ;  /* 0x0000001013207291 */ /* 0x000fe4000f8e48ff */
[----:B------:R-:W-:Y:S01]  /*4100*/  UISETP.NE.AND UP2, UPT, UR23, 0xc, UPT ;  /* 0x0000000c1700788c */ /* 0x000fe2000bf45270 */
[----:B------:R-:W-:Y:S01]  /*4110*/  PLOP3.LUT P0, PT, PT, PT, UP1, 0x80, 0x8 ;  /* 0x000000000008781c */ /* 0x000fe20003f0f018 */
[----:B------:R-:W-:Y:S02]  /*4120*/  ULEA UR34, UR19, UR17, 0x5 ;  /* 0x0000001113227291 */ /* 0x000fe4000f8e28ff */
[----:B------:R-:W-:Y:S02]  /*4130*/  USEL UR31, URZ, 0x1, UP2 ;  /* 0x00000001ff1f7887 */ /* 0x000fe40009000000 */
[----:B------:R-:W-:Y:S02]  /*4140*/  USEL UR23, UR23, URZ, UP2 ;  /* 0x000000ff17177287 */ /* 0x000fe40009000000 */
[----:B------:R-:W-:Y:S02]  /*4150*/  ULEA UR36, UR19, UR18, 0x5 ;  /* 0x0000001213247291 */ /* 0x000fe4000f8e28ff */
[----:B------:R-:W-:Y:S01]  /*4160*/  @UP1 ULEA UR30, UR23, UR9, 0x3 ;  /* 0x00000009171e1291 */ /* 0x000fe2000f8e18ff */
[----:B------:R-:W-:Y:S01]  /*4170*/  LOP3.LUT R8, R8, UR31, RZ, 0x3c, !PT ;  /* 0x0000001f08087c12 */ /* 0x000fe2000f8e3cff */
[----:B------:R-:W-:Y:S02]  /*4180*/  UISETP.NE.U32.AND UP1, UPT, UR22, URZ, UPT ;  /* 0x000000ff1600728c */ /* 0x000fe4000bf25070 */
[----:B------:R-:W-:Y:S01]  /*4190*/  UIADD3 UR40, UPT, UPT, UR32, 0x2, URZ ;  /* 0x0000000220287890 */ /* 0x000fe2000fffe0ff */
[----:B-1----:R-:W-:Y:S01]  /*41a0*/  @P0 SHF.L.U32 R0, R8, 0x1f, RZ ;  /* 0x0000001f08000819 */ /* 0x002fe200000006ff */
[----:B------:R-:W-:Y:S01]  /*41b0*/  UIADD3 UR10, UPT, UPT, UR10, 0x60, URZ ;  /* 0x000000600a0a7890 */ /* 0x000fe2000fffe0ff */
[----:B------:R-:W-:Y:S02]  /*41c0*/  UMOV UR35, 0x4008 ;  /* 0x0000400800237882 */ /* 0x000fe40000000000 */
[----:B------:R3:W4:Y:S01]  /*41d0*/  @P0 SYNCS.PHASECHK.TRANS64.TRYWAIT P2, [UR30], R0 ;  /* 0x00000000ff0005a7 */ /* 0x000722000804111e */
[----:B------:R-:W-:Y:S01]  /*41e0*/  ULEA UR30, UR19, UR15, 0x9 ;  /* 0x0000000f131e7291 */ /* 0x000fe2000f8e48ff */
[----:B------:R3:W-:Y:S01]  /*41f0*/  UTCCP.T.S.4x32dp128bit tmem[UR25+0x100], gdesc[UR34] ;  /* 0x00010022190079e7 */ /* 0x0007e20009100000 */
[----:B------:R-:W-:Y:S02]  /*4200*/  UIADD3 UR20, UPT, UPT, UR20, -0x1, URZ ;  /* 0xffffffff14147890 */ /* 0x000fe4000fffe0ff */
[----:B------:R-:W-:Y:S01]  /*4210*/  UIADD3 UR38, UPT, UPT, UR30, 0x2, URZ ;  /* 0x000000021e267890 */ /* 0x000fe2000fffe0ff */
[----:B------:R-:W-:Y:S01]  /*4220*/  UMOV UR37, 0x4008 ;  /* 0x0000400800257882 */ /* 0x000fe20000000000 */
[----:B------:R-:W-:Y:S01]  /*4230*/  UMOV UR33, 0x80004020 ;  /* 0x8000402000217882 */ /* 0x000fe20000000000 */
[----:B------:R3:W-:Y:S01]  /*4240*/  UTCCP.T.S.4x32dp128bit tmem[UR25+0x104], gdesc[UR36] ;  /* 0x00010424190079e7 */ /* 0x0007e20009100000 */
[----:B------:R-:W-:Y:S01]  /*4250*/  UMOV UR31, 0x80004020 ;  /* 0x80004020001f7882 */ /* 0x000fe20000000000 */
[----:B------:R-:W-:Y:S01]  /*4260*/  UMOV UR41, 0x80004020 ;  /* 0x8000402000297882 */ /* 0x000fe20000000000 */
[----:B------:R3:W-:Y:S01]  /*4270*/  UTCOMMA gdesc[UR30], gdesc[UR32], tmem[UR12], tmem[UR28], idesc[UR29], tmem[UR6], UP1 ;  /* 0xc0061c201e0075ea */ /* 0x0007e2000880000c */
[----:B------:R-:W-:Y:S01]  /*4280*/  UMOV UR39, 0x80004020 ;  /* 0x8000402000277882 */ /* 0x000fe20000000000 */
[----:B------:R-:W-:Y:S01]  /*4290*/  UMOV UR22, 0x1 ;  /* 0x0000000100167882 */ /* 0x000fe20000000000 */
[----:B------:R3:W-:Y:S01]  /*42a0*/  UTCOMMA gdesc[UR38], gdesc[UR40], tmem[UR12], tmem[UR26], idesc[UR27], tmem[UR4], UPT ;  /* 0xc0041a28260075ea */ /* 0x0007e2000b80000c */
[----:B------:R3:W-:Y:S01]  /*42b0*/  UTCBAR.MULTICAST [UR10], URZ, UR13 ;  /* 0x000000ff0a0073e9 */ /* 0x0007e2000800080d */
[----:B------:R-:W-:Y:S01]  /*42c0*/  UMOV UR19, UR23 ;  /* 0x0000001700137c82 */ /* 0x000fe20008000000 */
[----:B------:R-:W-:Y:S05]  /*42d0*/  BRA.U UP0, `(.L_x_78) ;  /* 0xfffffffd005c7547 */ /* 0x000fea000b83ffff */
.L_x_75:
[----:B------:R-:W-:Y:S01]  /*42e0*/  UIADD3 UR24, UPT, UPT, UR24, 0x1, URZ ;  /* 0x0000000118187890 */ /* 0x000fe2000fffe0ff */
[C---:B------:R-:W-:Y:S01]  /*42f0*/  ISETP.NE.AND P0, PT, R10.reuse, 0x2, PT ;  /* 0x000000020a00780c */ /* 0x040fe20003f05270 */
[----:B------:R-:W-:Y:S02]  /*4300*/  UIADD3 UR11, UPT, UPT, UR11, 0x130, URZ ;  /* 0x000001300b0b7890 */ /* 0x000fe4000fffe0ff */
[----:B------:R-:W-:Y:S01]  /*4310*/  UISETP.NE.AND UP0, UPT, UR24, 0x2, UPT ;  /* 0x000000021800788c */ /* 0x000fe2000bf05270 */
[----:B-1-3--:R-:W-:Y:S02]  /*4320*/  SEL R0, RZ, 0x1, P0 ;  /* 0x00000001ff007807 */ /* 0x00afe40000000000 */
[----:B------:R-:W-:Y:S01]  /*4330*/  SEL R10, R10, RZ, P0 ;  /* 0x000000ff0a0a7207 */ /* 0x000fe20000000000 */
[----:B------:R-:W-:Y:S01]  /*4340*/  USEL UR10, URZ, 0x1, UP0 ;  /* 0x00000001ff0a7887 */ /* 0x000fe20008000000 */
[----:B------:R-:W-:Y:S01]  /*4350*/  LOP3.LUT R9, R9, R0, RZ, 0x3c, !PT ;  /* 0x0000000009097212 */ /* 0x000fe200078e3cff */
[----:B------:R-:W-:Y:S01]  /*4360*/  USEL UR24, UR24, URZ, UP0 ;  /* 0x000000ff18187287 */ /* 0x000fe20008000000 */
[----:B------:R1:W-:Y:S03]  /*4370*/  UTCBAR [UR11], URZ ;  /* 0x000000ff0b0073e9 */ /* 0x0003e600080000ff */
[----:B------:R-:W-:Y:S01]  /*4380*/  LOP3.LUT R11, R11, UR10, RZ, 0x3c, !PT ;  /* 0x0000000a0b0b7c12 */ /* 0x000fe2000f8e3cff */
[----:B------:R-:W-:Y:S07]  /*4390*/  @P1 BRA `(.L_x_79) ;  /* 0xfffffff800ac1947 */ /* 0x000fee000383ffff */
[----:B------:R-:W3:Y:S01]  /*43a0*/  S2UR UR4, SR_CgaCtaId ;  /* 0x00000000000479c3 */ /* 0x000ee20000008800 */
[----:B------:R-:W-:Y:S01]  /*43b0*/  ELECT P0, URZ, PT ;  /* 0x0000000000ff782f */ /* 0x000fe20003800000 */
[----:B------:R-:W-:Y:S01]  /*43c0*/  IMAD.MOV.U32 R0, RZ, RZ, 0x1 ;  /* 0x00000001ff007424 */ /* 0x000fe200078e00ff */
[----:B------:R-:W-:Y:S01]  /*43d0*/  UIADD3 UR9, UPT, UPT, UR9, 0x140, URZ ;  /* 0x0000014009097890 */ /* 0x000fe2000fffe0ff */
[----:B------:R-:W-:Y:S01]  /*43e0*/  SHF.L.U32 R2, R11, 0x1f, RZ ;  /* 0x0000001f0b027819 */ /* 0x000fe200000006ff */
[----:B------:R-:W-:-:S03]  /*43f0*/  UMOV UR5, 0x40 ;  /* 0x0000004000057882 */ /* 0x000fc60000000000 */
[----:B------:R-:W-:Y:S01]  /*4400*/  UVIRTCOUNT.DEALLOC.SMPOOL 0x80 ;  /* 0x000000800000784c */ /* 0x000fe20000000000 */
[----:B---3--:R-:W-:Y:S02]  /*4410*/  ULEA UR4, UR4, UR5, 0x18 ;  /* 0x0000000504047291 */ /* 0x008fe4000f8ec0ff */
[----:B------:R-:W-:-:S07]  /*4420*/  ULEA UR5, UR24, UR9, 0x3 ;  /* 0x0000000918057291 */ /* 0x000fce000f8e18ff */
[----:B------:R3:W-:Y:S02]  /*4430*/  @P0 STS.U8 [UR4+0x1c], R0 ;  /* 0x00001c00ff000988 */ /* 0x0007e40008000004 */
[----:B------:R-:W2:Y:S02]  /*4440*/  SYNCS.PHASECHK.TRANS64.TRYWAIT P0, [UR5], R2 ;  /* 0x00000002ff0075a7 */ /* 0x000ea40008001105 */
[----:B--23--:R-:W-:Y:S05]  /*4450*/  @!P0 BRA `(.L_x_80) ;  /* 0x000000a800dc8947 */ /* 0x00cfea0003800000 */
.L_x_237:
[----:B------:R-:W-:-:S04]  /*4460*/  UIADD3 UR6, UPT, UPT, UR24, 0x1, URZ ;  /* 0x0000000118067890 */ /* 0x000fc8000fffe0ff */
[----:B------:R-:W-:-:S04]  /*4470*/  UISETP.NE.AND UP0, UPT, UR6, 0x2, UPT ;  /* 0x000000020600788c */ /* 0x000fc8000bf05270 */
[----:B------:R-:W-:Y:S02]  /*4480*/  USEL UR5, URZ, 0x1, UP0 ;  /* 0x00000001ff057887 */ /* 0x000fe40008000000 */
[----:B------:R-:W-:-:S04]  /*4490*/  USEL UR6, UR6, URZ, UP0 ;  /* 0x000000ff06067287 */ /* 0x000fc80008000000 */
[----:B------:R-:W-:Y:S01]  /*44a0*/  ULEA UR6, UR6, UR9, 0x3 ;  /* 0x0000000906067291 */ /* 0x000fe2000f8e18ff */
[----:B--2---:R-:W-:-:S04]  /*44b0*/  LOP3.LUT R2, R11, UR5, RZ, 0x3c, !PT ;  /* 0x000000050b027c12 */ /* 0x004fc8000f8e3cff */
[----:B------:R-:W-:-:S04]  /*44c0*/  SHF.L.U32 R2, R2, 0x1f, RZ ;  /* 0x0000001f02027819 */ /* 0x000fc800000006ff */
[----:B------:R-:W2:Y:S02]  /*44d0*/  SYNCS.PHASECHK.TRANS64.TRYWAIT P0, [UR6], R2 ;  /* 0x00000002ff0075a7 */ /* 0x000ea40008001106 */
[----:B--2---:R-:W-:Y:S05]  /*44e0*/  @!P0 BRA `(.L_x_81) ;  /* 0x000000a800d08947 */ /* 0x004fea0003800000 */
.L_x_239:
[----:B------:R-:W-:Y:S01]  /*44f0*/  NOP ;  /* 0x0000000000007918 */ /* 0x000fe20000000000 */
[----:B--2---:R-:W2:Y:S01]  /*4500*/  LDS R0, [UR4+0x14] ;  /* 0x00001404ff007984 */ /* 0x004ea20008000800 */
[----:B------:R-:W-:Y:S01]  /*4510*/  ULOP3.LUT UR6, UR25, 0xffff, URZ, 0xc0, !UPT ;  /* 0x0000ffff19067892 */ /* 0x000fe2000f8ec0ff */
[----:B------:R-:W-:Y:S01]  /*4520*/  UMOV UR8, 0xffff ;  /* 0x0000ffff00087882 */ /* 0x000fe20000000000 */
[----:B------:R-:W-:Y:S02]  /*4530*/  UMOV UR5, 0x1 ;  /* 0x0000000100057882 */ /* 0x000fe40000000000 */
[----:B------:R-:W-:-:S04]  /*4540*/  USHF.R.U32.HI UR6, URZ, 0x5, UR6 ;  /* 0x00000005ff067899 */ /* 0x000fc80008011606 */
[----:B------:R-:W-:Y:S02]  /*4550*/  USHF.L.U32 UR8, UR8, UR6, URZ ;  /* 0x0000000608087299 */ /* 0x000fe400080006ff */
[----:B------:R-:W-:-:S04]  /*4560*/  USHF.L.U32 UR5, UR5, UR6, URZ ;  /* 0x0000000605057299 */ /* 0x000fc800080006ff */
[----:B--2---:R-:W-:-:S04]  /*4570*/  LOP3.LUT R0, R0, UR8, RZ, 0xc0, !PT ;  /* 0x0000000800007c12 */ /* 0x004fc8000f8ec0ff */
[----:B------:R-:W-:-:S13]  /*4580*/  ISETP.NE.AND P0, PT, R0, UR8, PT ;  /* 0x0000000800007c0c */ /* 0x000fda000bf05270 */
[----:B------:R-:W-:Y:S05]  /*4590*/  @P0 BRA `(.L_x_82) ;  /* 0x0000000000580947 */ /* 0x000fea0003800000 */
[----:B------:R-:W2:Y:S02]  /*45a0*/  LDS R0, [UR4+0x18] ;  /* 0x00001804ff007984 */ /* 0x000ea40008000800 */
[----:B--2---:R-:W-:-:S04]  /*45b0*/  LOP3.LUT R0, R0, UR5, RZ, 0xc0, !PT ;  /* 0x0000000500007c12 */ /* 0x004fc8000f8ec0ff */
[----:B------:R-:W-:-:S13]  /*45c0*/  ISETP.NE.AND P0, PT, R0, UR5, PT ;  /* 0x0000000500007c0c */ /* 0x000fda000bf05270 */
[----:B------:R-:W-:Y:S05]  /*45d0*/  @P0 BRA `(.L_x_83) ;  /* 0x00000000003c0947 */ /* 0x000fea0003800000 */
[----:B------:R-:W2:Y:S01]  /*45e0*/  S2R R2, SR_LANEID ;  /* 0x0000000000027919 */ /* 0x000ea20000000000 */
[----:B------:R-:W-:Y:S01]  /*45f0*/  ULOP3.LUT UR8, URZ, UR8, URZ, 0x33, !UPT ;  /* 0x00000008ff087292 */ /* 0x000fe2000f8e33ff */
[----:B------:R-:W-:Y:S02]  /*4600*/  VOTEU.ANY UR7, UPT, PT ;  /* 0x0000000000077886 */ /* 0x000fe400038e0100 */
[----:B------:R-:W-:-:S03]  /*4610*/  UFLO.U32 UR7, UR7 ;  /* 0x00000007000772bd */ /* 0x000fc600080e0000 */
[----:B------:R-:W-:-:S04]  /*4620*/  IMAD.U32 R0, RZ, RZ, UR8 ;  /* 0x00000008ff007e24 */ /* 0x000fc8000f8e00ff */
[----:B------:R3:W1:Y:S02]  /*4630*/  REDUX UR6, R0 ;  /* 0x00000000000673c4 */ /* 0x0006640000000000 */
[----:B------:R1:W-:Y:S01]  /*4640*/  UTCATOMSWS.AND URZ, UR8 ;  /* 0x0000000800ff79e3 */ /* 0x0003e20008000000 */
[----:B--2---:R-:W-:Y:S02]  /*4650*/  ISETP.EQ.U32.AND P0, PT, R2, UR7, PT ;  /* 0x0000000702007c0c */ /* 0x004fe4000bf02070 */
[----:B---3--:R-:W-:Y:S02]  /*4660*/  LOP3.LUT R0, RZ, UR5, RZ, 0x33, !PT ;  /* 0x00000005ff007c12 */ /* 0x008fe4000f8e33ff */
[----:B-1----:R-:W-:Y:S02]  /*4670*/  MOV R2, UR6 ;  /* 0x0000000600027c02 */ /* 0x002fe40008000f00 */
[----:B------:R-:W1:Y:S07]  /*4680*/  REDUX UR5, R0 ;  /* 0x00000000000573c4 */ /* 0x000e6e0000000000 */
[----:B------:R2:W-:Y:S01]  /*4690*/  @P0 ATOMS.AND RZ, [UR4+0x14], R2 ;  /* 0x00001402ffff098c */ /* 0x0005e2000a800004 */
[----:B-1----:R-:W-:-:S05]  /*46a0*/  IMAD.U32 R0, RZ, RZ, UR5 ;  /* 0x00000005ff007e24 */ /* 0x002fca000f8e00ff */
[----:B------:R2:W-:Y:S01]  /*46b0*/  @P0 ATOMS.AND RZ, [UR4+0x18], R0 ;  /* 0x00001800ffff098c */ /* 0x0005e2000a800004 */
[----:B------:R-:W-:Y:S05]  /*46c0*/  BRA `(.L_x_84) ;  /* 0x0000000000147947 */ /* 0x000fea0003800000 */
.L_x_83:
[----:B------:R-:W-:Y:S02]  /*46d0*/  MOV R2, 0x46f0 ;  /* 0x000046f000027802 */ /* 0x000fe40000000f00 */
[----:B-1--45:R-:W-:Y:S05]  /*46e0*/  CALL.REL.NOINC `($__internal_0_$__cuda_sm10x_tcgen05_guardrail_trap_col_being_dealloced_not_returned_by_alloc) ;  /* 0x000000b000687944 */ /* 0x032fea0003c00000 */
[----:B------:R-:W-:Y:S05]  /*46f0*/  BRA `(.L_x_84) ;  /* 0x0000000000087947 */ /* 0x000fea0003800000 */
.L_x_82:
[----:B------:R-:W-:Y:S02]  /*4700*/  MOV R2, 0x4720 ;  /* 0x0000472000027802 */ /* 0x000fe40000000f00 */
[----:B-1--45:R-:W-:Y:S05]  /*4710*/  CALL.REL.NOINC `($__internal_2_$__cuda_sm10x_tcgen05_guardrail_trap_unallocated_columns_being_dealloced) ;  /* 0x000000b000747944 */ /* 0x032fea0003c00000 */
.L_x_84:
[----:B------:R-:W-:Y:S01]  /*4720*/  NOP ;  /* 0x0000000000007918 */ /* 0x000fe20000000000 */
[----:B------:R-:W-:Y:S05]  /*4730*/  EXIT ;  /* 0x000000000000794d */ /* 0x000fea0003800000 */
.L_x_68:
[----:B------:R-:W-:-:S09]  /*4740*/  UISETP.NE.OR UP6, UPT, UR16, 0x3, !UP6 ;  /* 0x000000031000788c */ /* 0x000fd2000f7c5670 */
[----:B------:R-:W-:Y:S05]  /*4750*/  BRA.U UP6, `(.L_x_85) ;  /* 0x0000001906387547 */ /* 0x000fea000b800000 */
[----:B------:R-:W3:Y:S01]  /*4760*/  LDC R0, c[0x0][0xf30] ;  /* 0x0003cc00ff007b82 */ /* 0x000ee20000000800 */
[----:B------:R-:W-:Y:S01]  /*4770*/  UMOV UR5, 0x400 ;  /* 0x0000040000057882 */ /* 0x000fe20000000000 */
[----:B------:R-:W-:Y:S01]  /*4780*/  CS2R R30, SRZ ;  /* 0x00000000001e7805 */ /* 0x000fe2000001ff00 */
[----:B------:R-:W-:Y:S01]  /*4790*/  ULEA UR5, UR37, UR5, 0x18 ;  /* 0x0000000525057291 */ /* 0x000fe2000f8ec0ff */
[----:B------:R-:W-:Y:S01]  /*47a0*/  IMAD.MOV.U32 R27, RZ, RZ, 0x1000 ;  /* 0x00001000ff1b7424 */ /* 0x000fe200078e00ff */
[----:B------:R-:W-:Y:S02]  /*47b0*/  UPLOP3.LUT UP0, UPT, UPT, UPT, UPT, 0x40, 0x4 ;  /* 0x000000000004789c */ /* 0x000fe40003f0e870 */
[----:B------:R-:W-:Y:S01]  /*47c0*/  UIADD3 UR57, UPT, UPT, UR5, 0xc0, URZ ;  /* 0x000000c005397890 */ /* 0x000fe2000fffe0ff */
[----:B------:R-:W4:Y:S01]  /*47d0*/  LDC R26, c[0x0][0x370] ;  /* 0x0000dc00ff1a7b82 */ /* 0x000f220000000800 */
[----:B------:R-:W-:Y:S02]  /*47e0*/  UIADD3 UR49, UPT, UPT, UR5, 0xc8, URZ ;  /* 0x000000c805317890 */ /* 0x000fe4000fffe0ff */
[----:B------:R-:W-:-:S02]  /*47f0*/  UIADD3 UR41, UPT, UPT, UR5, 0xd0, URZ ;  /* 0x000000d005297890 */ /* 0x000fc4000fffe0ff */
[----:B------:R-:W-:-:S03]  /*4800*/  UIADD3 UR25, UPT, UPT, UR5, 0xd8, URZ ;  /* 0x000000d805197890 */ /* 0x000fc6000fffe0ff */
[----:B------:R-:W1:Y:S08]  /*4810*/  LDC R3, c[0x0][0xf0c] ;  /* 0x0003c300ff037b82 */ /* 0x000e700000000800 */
[----:B------:R-:W1:Y:S01]  /*4820*/  LDC R24, c[0x0][0xf20] ;  /* 0x0003c800ff187b82 */ /* 0x000e620000000800 */
[----:B---3--:R-:W-:-:S07]  /*4830*/  ISETP.NE.AND P1, PT, R0, 0x1, PT ;  /* 0x000000010000780c */ /* 0x008fce0003f25270 */
[----:B------:R-:W3:Y:S08]  /*4840*/  LDC.64 R32, c[0x0][0x348] ;  /* 0x0000d200ff207b82 */ /* 0x000ef00000000a00 */
[----:B------:R-:W1:Y:S08]  /*4850*/  LDC.64 R14, c[0x0][0xc88] ;  /* 0x00032200ff0e7b82 */ /* 0x000e700000000a00 */
[----:B------:R-:W1:Y:S08]  /*4860*/  LDC.64 R18, c[0x0][0xf10] ;  /* 0x0003c400ff127b82 */ /* 0x000e700000000a00 */
[----:B------:R-:W1:Y:S08]  /*4870*/  LDC.64 R6, c[0x0][0xf18] ;  /* 0x0003c600ff067b82 */ /* 0x000e700000000a00 */
[----:B------:R-:W1:Y:S08]  /*4880*/  LDC.64 R4, c[0x0][0xf28] ;  /* 0x0003ca00ff047b82 */ /* 0x000e700000000a00 */
[----:B------:R-:W1:Y:S08]  /*4890*/  LDC.64 R16, c[0x0][0xc90] ;  /* 0x00032400ff107b82 */ /* 0x000e700000000a00 */
[----:B---34-:R-:W1:Y:S02]  /*48a0*/  LDC R25, c[0x0][0x374] ;  /* 0x0000dd00ff197b82 */ /* 0x018e640000000800 */
.L_x_100:
[C---:B------:R-:W-:Y:S02]  /*48b0*/  LEA R0, R31.reuse, UR5, 0x3 ;  /* 0x000000051f007c11 */ /* 0x040fe4000f8e18ff */
[----:B------:R-:W-:Y:S02]  /*48c0*/  SHF.L.U32 R2, R30, 0x1f, RZ ;  /* 0x0000001f1e027819 */ /* 0x000fe400000006ff */
[----:B------:R-:W-:Y:S02]  /*48d0*/  LEA R20, R31, UR5, 0x4 ;  /* 0x000000051f147c11 */ /* 0x000fe4000f8e20ff */
[----:B---3--:R-:W3:Y:S02]  /*48e0*/  SYNCS.PHASECHK.TRANS64.TRYWAIT P0, [R0+URZ+0x110], R2 ;  /* 0x00011002000075a7 */ /* 0x008ee400080011ff */
[----:B---3--:R-:W-:Y:S05]  /*48f0*/  @!P0 BRA `(.L_x_86) ;  /* 0x000000a400e48947 */ /* 0x008fea0003800000 */
.L_x_240:
[----:B-1----:R-:W-:Y:S01]  /*4900*/  ISETP.GE.AND P0, PT, R43, 0x1, PT ;  /* 0x000000012b00780c */ /* 0x002fe20003f06270 */
[----:B------:R-:W1:Y:S01]  /*4910*/  LDS.128 R20, [R20+0x180] ;  /* 0x0001800014147984 */ /* 0x000e620000000c00 */
[----:B------:R-:W-:Y:S01]  /*4920*/  ISETP.NE.U32.AND P5, PT, R16, RZ, PT ;  /* 0x000000ff1000720c */ /* 0x000fe20003fa5070 */
[----:B---3--:R-:W-:Y:S01]  /*4930*/  VIADD R0, R0, 0x120 ;  /* 0x0000012000007836 */ /* 0x008fe20000000000 */
[----:B------:R-:W-:Y:S01]  /*4940*/  ISETP.NE.U32.AND P4, PT, R16, RZ, PT ;  /* 0x000000ff1000720c */ /* 0x000fe20003f85070 */
[----:B------:R-:W-:Y:S01]  /*4950*/  IMAD.MOV.U32 R28, RZ, RZ, 0x1 ;  /* 0x00000001ff1c7424 */ /* 0x000fe200078e00ff */
[C---:B------:R-:W-:Y:S01]  /*4960*/  ISETP.NE.AND.EX P5, PT, R17.reuse, RZ, PT, P5 ;  /* 0x000000ff1100720c */ /* 0x040fe20003fa5350 */
[----:B------:R-:W-:Y:S01]  /*4970*/  USHF.L.U32 UR58, UR11, 0x7, URZ ;  /* 0x000000070b3a7899 */ /* 0x000fe200080006ff */
[----:B------:R-:W-:Y:S01]  /*4980*/  PRMT R0, RZ, 0x654, R0 ;  /* 0x00000654ff007816 */ /* 0x000fe20000000000 */
[----:B------:R-:W-:Y:S01]  /*4990*/  @!PT LDS RZ, [RZ] ;  /* 0x00000000fffff984 */ /* 0x000fe20000000800 */
[----:B------:R-:W-:Y:S01]  /*49a0*/  @!PT LDS RZ, [RZ] ;  /* 0x00000000fffff984 */ /* 0x000fe20000000800 */
[----:B------:R-:W-:Y:S01]  /*49b0*/  @!PT LDS RZ, [RZ] ;  /* 0x00000000fffff984 */ /* 0x000fe20000000800 */
[----:B------:R-:W-:Y:S01]  /*49c0*/  @!PT LDS RZ, [RZ] ;  /* 0x00000000fffff984 */ /* 0x000fe20000000800 */
[----:B------:R3:W-:Y:S06]  /*49d0*/  MEMBAR.ALL.CTA ;  /* 0x0000000000007992 */ /* 0x0007ec0000008000 */
[----:B---3--:R-:W3:Y:S01]  /*49e0*/  FENCE.VIEW.ASYNC.S ;  /* 0x00000000000073c6 */ /* 0x008ee20000000000 */
[----:B------:R-:W-:Y:S01]  /*49f0*/  ISETP.NE.AND.EX P4, PT, R17, RZ, PT, P4 ;  /* 0x000000ff1100720c */ /* 0x000fe20003f85340 */
[----:B------:R-:W-:Y:S01]  /*4a00*/  USHF.L.U32 UR59, UR27, 0x7, URZ ;  /* 0x000000071b3b7899 */ /* 0x000fe200080006ff */
[----:B------:R-:W-:Y:S01]  /*4a10*/  SHF.L.U32 R28, R28, 0x1f, RZ ;  /* 0x0000001f1c1c7819 */ /* 0x000fe200000006ff */
[----:B---3--:R3:W-:Y:S01]  /*4a20*/  SYNCS.ARRIVE.TRANS64.RED.A1T0 RZ, [R0+URZ], RZ ;  /* 0x000000ff00ff79a7 */ /* 0x0087e200081004ff */
[----:B-1----:R-:W-:Y:S11]  /*4a30*/  LOP3.LUT P3, RZ, R22, 0x1, RZ, 0xc0, !PT ;  /* 0x0000000116ff7812 */ /* 0x002ff6000786c0ff */
[----:B------:R-:W-:Y:S02]  /*4a40*/  @!UPT UIADD3 URZ, UPT, UPT, URZ, URZ, URZ ;  /* 0x000000fffffff290 */ /* 0x000fe4000fffe0ff */
[----:B------:R-:W-:Y:S02]  /*4a50*/  @P3 MOV R11, R20 ;  /* 0x00000014000b3202 */ /* 0x000fe40000000f00 */
[----:B------:R-:W-:Y:S01]  /*4a60*/  @P3 LOP3.LUT R10, R21, 0xffff, RZ, 0xc0, !PT ;  /* 0x0000ffff150a3812 */ /* 0x000fe200078ec0ff */
[----:B---3--:R-:W-:Y:S06]  /*4a70*/  @!P0 BRA `(.L_x_87) ;  /* 0x0000000000a48947 */ /* 0x008fec0003800000 */
[-C--:B------:R-:W-:Y:S01]  /*4a80*/  IMAD.HI.U32 R0, R25, R7.reuse, RZ ;  /* 0x0000000719007227 */ /* 0x080fe200078e00ff */
[----:B------:R-:W-:Y:S02]  /*4a90*/  ISETP.NE.AND P0, PT, R6, 0x1, PT ;  /* 0x000000010600780c */ /* 0x000fe40003f05270 */
[----:B------:R-:W-:Y:S01]  /*4aa0*/  ISETP.NE.AND P2, PT, R43, 0x1, PT ;  /* 0x000000012b00780c */ /* 0x000fe20003f45270 */
[----:B------:R-:W-:Y:S01]  /*4ab0*/  IMAD.HI.U32 R9, R26, R18, RZ ;  /* 0x000000121a097227 */ /* 0x000fe200078e00ff */
[----:B------:R-:W-:Y:S02]  /*4ac0*/  SHF.R.U32.HI R0, RZ, R24, R0 ;  /* 0x00000018ff007219 */ /* 0x000fe40000011600 */
[----:B------:R-:W-:Y:S01]  /*4ad0*/  ISETP.NE.AND P6, PT, R3, 0x1, PT ;  /* 0x000000010300780c */ /* 0x000fe20003fc5270 */
[----:B------:R-:W-:Y:S01]  /*4ae0*/  IMAD.HI.U32 R13, R10, R7, RZ ;  /* 0x000000070a0d7227 */ /* 0x000fe200078e00ff */
[----:B------:R-:W-:Y:S02]  /*4af0*/  SHF.R.U32.HI R9, RZ, R19, R9 ;  /* 0x00000013ff097219 */ /* 0x000fe40000011609 */
[----:B------:R-:W-:Y:S01]  /*4b00*/  SEL R0, R25, R0, !P0 ;  /* 0x0000000019007207 */ /* 0x000fe20004000000 */
[----:B------:R-:W-:Y:S01]  /*4b10*/  IMAD.HI.U32 R12, R11, R18, RZ ;  /* 0x000000120b0c7227 */ /* 0x000fe200078e00ff */
[----:B------:R-:W-:Y:S03]  /*4b20*/  SEL R9, R26, R9, !P6 ;  /* 0x000000091a097207 */ /* 0x000fe60007000000 */
[-C--:B------:R-:W-:Y:S01]  /*4b30*/  IMAD.HI.U32 R8, R0, R4.reuse, RZ ;  /* 0x0000000400087227 */ /* 0x080fe200078e00ff */
[----:B------:R-:W-:Y:S03]  /*4b40*/  SHF.R.U32.HI R12, RZ, R19, R12 ;  /* 0x00000013ff0c7219 */ /* 0x000fe6000001160c */
[----:B------:R-:W-:Y:S01]  /*4b50*/  IMAD.HI.U32 R2, R9, R4, RZ ;  /* 0x0000000409027227 */ /* 0x000fe200078e00ff */
[-C--:B------:R-:W-:Y:S02]  /*4b60*/  @P2 SHF.R.U32.HI R0, RZ, R5.reuse, R8 ;  /* 0x00000005ff002219 */ /* 0x080fe40000011608 */
[----:B------:R-:W-:Y:S02]  /*4b70*/  SHF.R.U32.HI R8, RZ, R24, R13 ;  /* 0x00000018ff087219 */ /* 0x000fe4000001160d */
[----:B------:R-:W-:Y:S01]  /*4b80*/  @P2 SHF.R.U32.HI R9, RZ, R5, R2 ;  /* 0x00000005ff092219 */ /* 0x000fe20000011602 */
[----:B------:R-:W-:Y:S01]  /*4b90*/  IMAD R0, R43, R0, RZ ;  /* 0x000000002b007224 */ /* 0x000fe200078e02ff */
[----:B------:R-:W-:Y:S02]  /*4ba0*/  SEL R8, R10, R8, !P0 ;  /* 0x000000080a087207 */ /* 0x000fe40004000000 */
[----:B------:R-:W-:Y:S01]  /*4bb0*/  SEL R2, R11, R12, !P6 ;  /* 0x0000000c0b027207 */ /* 0x000fe20007000000 */
[C---:B------:R-:W-:Y:S01]  /*4bc0*/  IMAD R12, R43.reuse, R9, RZ ;  /* 0x000000092b0c7224 */ /* 0x040fe200078e02ff */
[C---:B------:R-:W-:Y:S01]  /*4bd0*/  ISETP.GE.AND P0, PT, R8.reuse, R0, PT ;  /* 0x000000000800720c */ /* 0x040fe20003f06270 */
[----:B------:R-:W-:Y:S03]  /*4be0*/  IMAD.HI.U32 R0, R8, R4, RZ ;  /* 0x0000000408007227 */ /* 0x000fe600078e00ff */
[----:B------:R-:W-:Y:S02]  /*4bf0*/  ISETP.GE.OR P0, PT, R2, R12, P0 ;  /* 0x0000000c0200720c */ /* 0x000fe40000706670 */
[-C--:B------:R-:W-:Y:S04]  /*4c00*/  SHF.R.U32.HI R0, RZ, R5.reuse, R0 ;  /* 0x00000005ff007219 */ /* 0x080fe80000011600 */
[----:B------:R-:W-:Y:S05]  /*4c10*/  SEL R13, R8, R0, !P2 ;  /* 0x00000000080d7207 */ /* 0x000fea0005000000 */
[----:B------:R-:W-:Y:S02]  /*4c20*/  IMAD.MOV R12, RZ, RZ, -R13 ;  /* 0x000000ffff0c7224 */ /* 0x000fe400078e0a0d */
[C---:B------:R-:W-:Y:S04]  /*4c30*/  @!P0 IMAD.HI.U32 R0, R2.reuse, R4, RZ ;  /* 0x0000000402008227 */ /* 0x040fe800078e00ff */
[----:B------:R-:W-:Y:S01]  /*4c40*/  IMAD R12, R43, R12, R8 ;  /* 0x0000000c2b0c7224 */ /* 0x000fe200078e0208 */
[----:B------:R-:W-:Y:S04]  /*4c50*/  @!P0 SHF.R.U32.HI R0, RZ, R5, R0 ;  /* 0x00000005ff008219 */ /* 0x000fe80000011600 */
[----:B------:R-:W-:Y:S04]  /*4c60*/  @!P0 SEL R0, R2, R0, !P2 ;  /* 0x0000000002008207 */ /* 0x000fe80005000000 */
[----:B------:R-:W-:Y:S01]  /*4c70*/  @!P0 IADD3 R13, PT, PT, R13, -R0, RZ ;  /* 0x800000000d0d8210 */ /* 0x000fe20007ffe0ff */
[----:B------:R-:W-:Y:S01]  /*4c80*/  @!P0 IMAD R0, R9, R12, R0 ;  /* 0x0000000c09008224 */ /* 0x000fe200078e0200 */
[----:B------:R-:W-:Y:S01]  /*4c90*/  IADD3 R9, PT, PT, -R8, RZ, RZ ;  /* 0x000000ff08097210 */ /* 0x000fe20007ffe1ff */
[--C-:B------:R-:W-:Y:S02]  /*4ca0*/  IMAD.MOV R12, RZ, RZ, -R2.reuse ;  /* 0x000000ffff0c7224 */ /* 0x100fe400078e0a02 */
[----:B------:R-:W-:Y:S02]  /*4cb0*/  @!P0 IMAD R8, R13, R43, R2 ;  /* 0x0000002b0d088224 */ /* 0x000fe400078e0202 */
[----:B------:R-:W-:Y:S02]  /*4cc0*/  @!P0 IMAD.MOV.U32 R2, RZ, RZ, R0 ;  /* 0x000000ffff028224 */ /* 0x000fe400078e0000 */
[----:B------:R-:W-:Y:S02]  /*4cd0*/  IMAD R11, R3, R12, R11 ;  /* 0x0000000c030b7224 */ /* 0x000fe400078e020b */
[----:B------:R-:W-:Y:S02]  /*4ce0*/  IMAD R10, R6, R9, R10 ;  /* 0x00000009060a7224 */ /* 0x000fe400078e020a */
[----:B------:R-:W-:Y:S02]  /*4cf0*/  IMAD R11, R2, R3, R11 ;  /* 0x00000003020b7224 */ /* 0x000fe400078e020b */
[----:B------:R-:W-:Y:S02]  /*4d00*/  IMAD R10, R8, R6, R10 ;  /* 0x00000006080a7224 */ /* 0x000fe400078e020a */
.L_x_87:
[----:B------:R-:W-:Y:S05]  /*4d10*/  BRA.U UP0, `(.L_x_88) ;  /* 0x0000000100107547 */ /* 0x000fea000b800000 */
[----:B------:R-:W-:Y:S04]  /*4d20*/  MOV R2, UR4 ;  /* 0x0000000400027c02 */ /* 0x000fe80008000f00 */
[----:B------:R-:W-:Y:S04]  /*4d30*/  SHF.L.U32 R2, R2, 0x1f, RZ ;  /* 0x0000001f02027819 */ /* 0x000fe800000006ff */
[----:B------:R-:W1:Y:S02]  /*4d40*/  SYNCS.PHASECHK.TRANS64.TRYWAIT P0, [UR5+0x108], R2 ;  /* 0x00010802ff0075a7 */ /* 0x000e640008001105 */
[----:B-1----:R-:W-:Y:S05]  /*4d50*/  @!P0 BRA `(.L_x_89) ;  /* 0x000000a000e08947 */ /* 0x002fea0003800000 */
.L_x_88:
[----:B------:R-:W-:Y:S05]  /*4d60*/  @!P5 BRA `(.L_x_90) ;  /* 0x00000000002cd947 */ /* 0x000fea0003800000 */
[----:B------:R-:W-:Y:S01]  /*4d70*/  ISETP.NE.U32.AND P0, PT, R14, RZ, PT ;  /* 0x000000ff0e00720c */ /* 0x000fe20003f05070 */
[----:B------:R-:W-:Y:S03]  /*4d80*/  IMAD.MOV.U32 R90, RZ, RZ, 0x1 ;  /* 0x00000001ff5a7424 */ /* 0x000fe600078e00ff */
[----:B------:R-:W-:Y:S11]  /*4d90*/  ISETP.NE.AND.EX P0, PT, R15, RZ, PT, P0 ;  /* 0x000000ff0f00720c */ /* 0x000ff60003f05300 */
[----:B------:R-:W-:Y:S02]  /*4da0*/  @!UPT UIADD3 URZ, UPT, UPT, URZ, URZ, URZ ;  /* 0x000000fffffff290 */ /* 0x000fe4000fffe0ff */
[----:B------:R-:W3:Y:S01]  /*4db0*/  @P0 LDC.64 R8, c[0x0][0xc88] ;  /* 0x00032200ff080b82 */ /* 0x000ee20000000a00 */
[----:B-12---:R-:W-:Y:S04]  /*4dc0*/  @P0 IMAD R0, R16, UR44, RZ ;  /* 0x0000002c10000c24 */ /* 0x006fe8000f8e02ff */
[----:B---3--:R-:W-:Y:S04]  /*4dd0*/  @P0 IMAD.WIDE R8, R0, 0x4, R8 ;  /* 0x0000000400080825 */ /* 0x008fe800078e0208 */
[----:B------:R-:W-:Y:S01]  /*4de0*/  HFMA2 R0, -RZ, RZ, 0, 5.9604644775390625e-08 ;  /* 0x00000001ff007431 */ /* 0x000fe200000001ff */
[----:B-----5:R3:W5:Y:S04]  /*4df0*/  @P0 LDG.E R53, desc[UR46][R8.64] ;  /* 0x0000002e08350981 */ /* 0x020768000c1e1900 */
[----:B------:R-:W-:Y:S01]  /*4e00*/  @!P0 PRMT R90, R0, 0x7610, R90 ;  /* 0x00007610005a8816 */ /* 0x000fe2000000005a */
[----:B---3--:R-:W4:Y:S06]  /*4e10*/  @!P0 LDC R53, c[0x0][0xc80] ;  /* 0x00032000ff358b82 */ /* 0x008f2c0000000800 */
.L_x_90:
[----:B----45:R-:W-:Y:S01]  /*4e20*/  @!P4 FSETP.EQ.AND P0, PT, R53, RZ, PT ;  /* 0x000000ff3500c20b */ /* 0x030fe20003f02000 */
[----:B------:R-:W-:Y:S01]  /*4e30*/  @!UPT UIADD3 URZ, UPT, UPT, URZ, URZ, URZ ;  /* 0x000000fffffff290 */ /* 0x000fe2000fffe0ff */
[----:B------:R-:W-:Y:S11]  /*4e40*/  @!P4 BRA `(.L_x_91) ;  /* 0x000000000018c947 */ /* 0x000ff60003800000 */
[----:B------:R-:W-:Y:S02]  /*4e50*/  LOP3.LUT P2, RZ, R90, 0xff, RZ, 0xc0, !PT ;  /* 0x000000ff5aff7812 */ /* 0x000fe4000784c0ff */
[----:B------:R-:W-:Y:S04]  /*4e60*/  ISETP.NE.U32.AND P0, PT, R14, RZ, PT ;  /* 0x000000ff0e00720c */ /* 0x000fe80003f05070 */
[----:B------:R-:W-:Y:S04]  /*4e70*/  ISETP.NE.AND.EX P0, PT, R15, RZ, PT, P0 ;  /* 0x000000ff0f00720c */ /* 0x000fe80003f05300 */
[----:B------:R-:W-:Y:S03]  /*4e80*/  PLOP3.LUT P0, PT, P0, PT, PT, 0x8, 0x80 ;  /* 0x000000000080781c */ /* 0x000fe6000070e170 */
[----:B------:R-:W-:Y:S11]  /*4e90*/  @P2 FSETP.EQ.AND P0, PT, R53, RZ, PT ;  /* 0x000000ff3500220b */ /* 0x000ff60003f02000 */
[----:B------:R-:W-:Y:S02]  /*4ea0*/  @!UPT UIADD3 URZ, UPT, UPT, URZ, URZ, URZ ;  /* 0x000000fffffff290 */ /* 0x000fe4000fffe0ff */
.L_x_91:
[----:B------:R-:W3:Y:S01]  /*4eb0*/  SYNCS.PHASECHK.TRANS64.TRYWAIT P2, [UR5+0xe0], R28 ;  /* 0x0000e01cff0075a7 */ /* 0x000ee20008041105 */
[----:B------:R-:W-:Y:S04]  /*4ec0*/  ELECT P4, URZ, PT ;  /* 0x0000000000ff782f */ /* 0x000fe80003880000 */
[----:B------:R-:W-:Y:S11]  /*4ed0*/  PLOP3.LUT P4, PT, P0, P4, PT, 0xf2, 0x2f ;  /* 0x00000000002f781c */ /* 0x000ff60000789e72 */
[----:B------:R-:W-:Y:S02]  /*4ee0*/  @!UPT UIADD3 URZ, UPT, UPT, URZ, URZ, URZ ;  /* 0x000000fffffff290 */ /* 0x000fe4000fffe0ff */
[----:B------:R-:W-:Y:S05]  /*4ef0*/  @!P4 IADD3 R8, P0, PT, R32, 0x980, RZ ;  /* 0x000009802008c810 */ /* 0x000fea0007f1e0ff */
[----:B-1----:R-:W-:Y:S01]  /*4f00*/  @!P4 IMAD.X R2, RZ, RZ, R33, P0 ;  /* 0x000000ffff02c224 */ /* 0x002fe200000e0621 */
[----:B---3--:R-:W-:Y:S07]  /*4f10*/  @!P2 BRA `(.L_x_92) ;  /* 0x000000a00088a947 */ /* 0x008fee0003800000 */
.L_x_243:
[----:B------:R-:W-:Y:S01]  /*4f20*/  @!P4 R2UR UR7, R8 ;  /* 0x000000000807c2ca */ /* 0x000fe200000e0000 */
[----:B------:R-:W-:Y:S01]  /*4f30*/  VOTEU.ALL UP0, P4 ;  /* 0x0000000000ff7886 */ /* 0x000fe20002000000 */
[----:B------:R-:W-:Y:S01]  /*4f40*/  @!P4 R2UR UR6, R2 ;  /* 0x000000000206c2ca */ /* 0x000fe200000e0000 */
[----:B------:R-:W-:Y:S01]  /*4f50*/  VOTEU.ALL UP1, P4 ;  /* 0x0000000000ff7886 */ /* 0x000fe20002020000 */
[----:B--2---:R-:W-:Y:S01]  /*4f60*/  UMOV UR60, UR44 ;  /* 0x0000002c003c7c82 */ /* 0x004fe20008000000 */
[----:B-1----:R-:W-:Y:S01]  /*4f70*/  @!P4 IMAD.MOV.U32 R0, RZ, RZ, 0x1000 ;  /* 0x00001000ff00c424 */ /* 0x002fe200078e00ff */
[----:B------:R-:W-:Y:S02]  /*4f80*/  @!UP0 UIADD3 UR56, UPT, UPT, UR5, 0x200, URZ ;  /* 0x0000020005388890 */ /* 0x000fe4000fffe0ff */
[----:B------:R-:W-:Y:S02]  /*4f90*/  @!UP0 UIADD3 UR10, UPT, UPT, UR58, 0x40, URZ ;  /* 0x000000403a0a8890 */ /* 0x000fe4000fffe0ff */
[----:B------:R-:W-:Y:S01]  /*4fa0*/  @!UP0 UIADD3 UR8, UPT, UPT, UR5, 0xa00, URZ ;  /* 0x00000a0005088890 */ /* 0x000fe2000fffe0ff */
[----:B------:R-:W-:Y:S02]  /*4fb0*/  VOTEU.ALL UP0, P4 ;  /* 0x0000000000ff7886 */ /* 0x000fe40002000000 */
[----:B------:R-:W-:Y:S01]  /*4fc0*/  IMAD.U32 R8, RZ, RZ, UR7 ;  /* 0x00000007ff087e24 */ /* 0x000fe2000f8e00ff */
[----:B------:R-:W-:Y:S01]  /*4fd0*/  UMOV UR7, 0x10000000 ;  /* 0x1000000000077882 */ /* 0x000fe20000000000 */
[----:B------:R-:W-:Y:S01]  /*4fe0*/  IMAD.U32 R9, RZ, RZ, UR6 ;  /* 0x00000006ff097e24 */ /* 0x000fe2000f8e00ff */
[----:B------:R-:W-:Y:S01]  /*4ff0*/  UMOV UR6, 0x0 ;  /* 0x0000000000067882 */ /* 0x000fe20000000000 */
[----:B------:R-:W-:Y:S01]  /*5000*/  UMOV UR9, UR57 ;  /* 0x0000003900097c82 */ /* 0x000fe20008000000 */
[----:B------:R-:W-:Y:S01]  /*5010*/  @!P4 R2UR UR16, R8 ;  /* 0x000000000810c2ca */ /* 0x000fe200000e0000 */
[----:B------:R-:W-:Y:S01]  /*5020*/  UMOV UR11, UR59 ;  /* 0x0000003b000b7c82 */ /* 0x000fe20008000000 */
[----:B------:R-:W-:Y:S01]  /*5030*/  @!P4 R2UR UR17, R9 ;  /* 0x000000000911c2ca */ /* 0x000fe200000e0000 */
[----:B------:R-:W-:Y:S01]  /*5040*/  UMOV UR12, UR44 ;  /* 0x0000002c000c7c82 */ /* 0x000fe20008000000 */
[----:B------:R-:W-:Y:S01]  /*5050*/  UPRMT UR14, UR37, 0x654, UR57 ;  /* 0x00000654250e7896 */ /* 0x000fe20008000039 */
[----:B------:R-:W-:Y:S05]  /*5060*/  @!P4 IADD3 R8, P0, PT, R32, 0x980, RZ ;  /* 0x000009802008c810 */ /* 0x000fea0007f1e0ff */
[----:B------:R-:W-:Y:S05]  /*5070*/  @!P4 IMAD.X R2, RZ, RZ, R33, P0 ;  /* 0x000000ffff02c224 */ /* 0x000fea00000e0621 */
[----:B------:R1:W-:Y:S01]  /*5080*/  @!UP1 UTMALDG.3D [UR56], [UR16], desc[UR6] ;  /* 0x00000638100095b4 */ /* 0x0003e20008011000 */
[----:B------:R1:W-:Y:S01]  /*5090*/  @!UP0 UTMALDG.3D [UR8], [UR16], desc[UR6] ;  /* 0x00000608100085b4 */ /* 0x0003e20008011000 */
[----:B------:R1:W-:Y:S01]  /*50a0*/  @!P4 SYNCS.ARRIVE.TRANS64.RED.A0TR RZ, [UR5+0xc0], R0 ;  /* 0x0000c000ffffc9a7 */ /* 0x0003e20008300405 */
[----:B------:R-:W-:Y:S01]  /*50b0*/  SYNCS.ARRIVE.TRANS64.RED.A1T0 RZ, [UR14], RZ ;  /* 0x000000ffffff79a7 */ /* 0x000fe2000810040e */
[----:B------:R-:W2:Y:S02]  /*50c0*/  SYNCS.PHASECHK.TRANS64.TRYWAIT P2, [UR5+0xe8], R28 ;  /* 0x0000e81cff0075a7 */ /* 0x000ea40008041105 */
[----:B-12---:R-:W-:Y:S05]  /*50d0*/  @!P2 BRA `(.L_x_93) ;  /* 0x000000a00030a947 */ /* 0x006fea0003800000 */
.L_x_245:
[----:B------:R-:W-:Y:S01]  /*50e0*/  @!P4 R2UR UR7, R8 ;  /* 0x000000000807c2ca */ /* 0x000fe200000e0000 */
[----:B------:R-:W-:Y:S01]  /*50f0*/  VOTEU.ALL UP0, P4 ;  /* 0x0000000000ff7886 */ /* 0x000fe20002000000 */
[----:B------:R-:W-:Y:S01]  /*5100*/  @!P4 R2UR UR6, R2 ;  /* 0x000000000206c2ca */ /* 0x000fe200000e0000 */
[----:B------:R-:W-:Y:S01]  /*5110*/  VOTEU.ALL UP1, P4 ;  /* 0x0000000000ff7886 */ /* 0x000fe20002020000 */
[----:B------:R-:W-:Y:S01]  /*5120*/  UMOV UR50, UR58 ;  /* 0x0000003a00327c82 */ /* 0x000fe20008000000 */
[----:B------:R-:W-:Y:S01]  /*5130*/  UMOV UR52, UR44 ;  /* 0x0000002c00347c82 */ /* 0x000fe20008000000 */
[----:B------:R-:W-:Y:S01]  /*5140*/  @!UP0 UIADD3 UR51, UPT, UPT, UR59, 0x40, URZ ;  /* 0x000000403b338890 */ /* 0x000fe2000fffe0ff */
[----:B-1----:R-:W-:Y:S01]  /*5150*/  @!P4 IMAD.MOV.U32 R0, RZ, RZ, 0x1000 ;  /* 0x00001000ff00c424 */ /* 0x002fe200078e00ff */
[----:B------:R-:W-:Y:S02]  /*5160*/  @!UP0 UIADD3 UR48, UPT, UPT, UR5, 0x1200, URZ ;  /* 0x0000120005308890 */ /* 0x000fe4000fffe0ff */
[----:B------:R-:W-:Y:S02]  /*5170*/  @!UP0 UIADD3 UR10, UPT, UPT, UR58, 0x40, URZ ;  /* 0x000000403a0a8890 */ /* 0x000fe4000fffe0ff */
[----:B------:R-:W-:Y:S01]  /*5180*/  @!UP0 UIADD3 UR8, UPT, UPT, UR5, 0x1a00, URZ ;  /* 0x00001a0005088890 */ /* 0x000fe2000fffe0ff */
[----:B------:R-:W-:Y:S01]  /*5190*/  IMAD.U32 R8, RZ, RZ, UR7 ;  /* 0x00000007ff087e24 */ /* 0x000fe2000f8e00ff */
[----:B------:R-:W-:Y:S01]  /*51a0*/  UMOV UR7, 0x10000000 ;  /* 0x1000000000077882 */ /* 0x000fe20000000000 */
[----:B------:R-:W-:Y:S01]  /*51b0*/  IMAD.U32 R9, RZ, RZ, UR6 ;  /* 0x00000006ff097e24 */ /* 0x000fe2000f8e00ff */
[----:B------:R-:W-:Y:S01]  /*51c0*/  UMOV UR6, 0x0 ;  /* 0x0000000000067882 */ /* 0x000fe20000000000 */
[----:B------:R-:W-:Y:S01]  /*51d0*/  VOTEU.ALL UP0, P4 ;  /* 0x0000000000ff7886 */ /* 0x000fe20002000000 */
[----:B------:R-:W-:Y:S01]  /*51e0*/  @!P4 R2UR UR16, R8 ;  /* 0x000000000810c2ca */ /* 0x000fe200000e0000 */
[----:B------:R-:W-:Y:S01]  /*51f0*/  UMOV UR9, UR49 ;  /* 0x0000003100097c82 */ /* 0x000fe20008000000 */
[----:B------:R-:W-:Y:S01]  /*5200*/  @!P4 R2UR UR17, R9 ;  /* 0x000000000911c2ca */ /* 0x000fe200000e0000 */
[----:B------:R-:W-:Y:S01]  /*5210*/  UMOV UR12, UR44 ;  /* 0x0000002c000c7c82 */ /* 0x000fe20008000000 */
[----:B------:R-:W-:Y:S01]  /*5220*/  UMOV UR11, UR51 ;  /* 0x00000033000b7c82 */ /* 0x000fe20008000000 */
[----:B------:R-:W-:Y:S01]  /*5230*/  UPRMT UR13, UR37, 0x654, UR49 ;  /* 0x00000654250d7896 */ /* 0x000fe20008000031 */
[----:B------:R-:W-:Y:S05]  /*5240*/  @!P4 IADD3 R8, P0, PT, R32, 0x980, RZ ;  /* 0x000009802008c810 */ /* 0x000fea0007f1e0ff */
[----:B------:R-:W-:Y:S04]  /*5250*/  @!P4 IMAD.X R2, RZ, RZ, R33, P0 ;  /* 0x000000ffff02c224 */ /* 0x000fe800000e0621 */
[----:B------:R1:W-:Y:S01]  /*5260*/  @!UP1 UTMALDG.3D [UR48], [UR16], desc[UR6] ;  /* 0x00000630100095b4 */ /* 0x0003e20008011000 */
[----:B------:R1:W-:Y:S01]  /*5270*/  @!UP0 UTMALDG.3D [UR8], [UR16], desc[UR6] ;  /* 0x00000608100085b4 */ /* 0x0003e20008011000 */
[----:B------:R1:W-:Y:S01]  /*5280*/  @!P4 SYNCS.ARRIVE.TRANS64.RED.A0TR RZ, [UR5+0xc8], R0 ;  /* 0x0000c800ffffc9a7 */ /* 0x0003e20008300405 */
[----:B------:R-:W-:Y:S01]  /*5290*/  SYNCS.ARRIVE.TRANS64.RED.A1T0 RZ, [UR13], RZ ;  /* 0x000000ffffff79a7 */ /* 0x000fe2000810040d */
[----:B------:R-:W2:Y:S02]  /*52a0*/  SYNCS.PHASECHK.TRANS64.TRYWAIT P2, [UR5+0xf0], R28 ;  /* 0x0000f01cff0075a7 */ /* 0x000ea40008041105 */
[----:B-12---:R-:W-:Y:S05]  /*52b0*/  @!P2 BRA `(.L_x_94) ;  /* 0x0000009c00d0a947 */ /* 0x006fea0003800000 */
.L_x_247:
[----:B------:R-:W-:Y:S01]  /*52c0*/  @!P4 R2UR UR7, R8 ;  /* 0x000000000807c2ca */ /* 0x000fe200000e0000 */
[----:B------:R-:W-:Y:S01]  /*52d0*/  VOTEU.ALL UP0, P4 ;  /* 0x0000000000ff7886 */ /* 0x000fe20002000000 */
[----:B------:R-:W-:Y:S01]  /*52e0*/  @!P4 R2UR UR6, R2 ;  /* 0x000000000206c2ca */ /* 0x000fe200000e0000 */
[----:B------:R-:W-:Y:S01]  /*52f0*/  UIADD3 UR42, UPT, UPT, UR58, 0x10, URZ ;  /* 0x000000103a2a7890 */ /* 0x000fe2000fffe0ff */
[----:B-1----:R-:W-:Y:S01]  /*5300*/  @!P4 IMAD.MOV.U32 R0, RZ, RZ, 0x1000 ;  /* 0x00001000ff00c424 */ /* 0x002fe200078e00ff */
[----:B------:R-:W-:Y:S01]  /*5310*/  VOTEU.ALL UP1, P4 ;  /* 0x0000000000ff7886 */ /* 0x000fe20002020000 */
[----:B------:R-:W-:Y:S01]  /*5320*/  @!UP0 UIADD3 UR40, UPT, UPT, UR5, 0x2200, URZ ;  /* 0x0000220005288890 */ /* 0x000fe2000fffe0ff */
[----:B------:R-:W-:Y:S01]  /*5330*/  UMOV UR16, 0x0 ;  /* 0x0000000000107882 */ /* 0x000fe20000000000 */
[----:B------:R-:W-:Y:S01]  /*5340*/  UMOV UR17, 0x10000000 ;  /* 0x1000000000117882 */ /* 0x000fe20000000000 */
[----:B------:R-:W-:Y:S01]  /*5350*/  UMOV UR43, UR59 ;  /* 0x0000003b002b7c82 */ /* 0x000fe20008000000 */
[----:B------:R-:W-:Y:S03]  /*5360*/  @!UP0 UIADD3 UR10, UPT, UPT, UR58, 0x50, URZ ;  /* 0x000000503a0a8890 */ /* 0x000fe6000fffe0ff */
[----:B------:R-:W-:Y:S01]  /*5370*/  IMAD.U32 R8, RZ, RZ, UR7 ;  /* 0x00000007ff087e24 */ /* 0x000fe2000f8e00ff */
[----:B------:R-:W-:Y:S01]  /*5380*/  @!UP0 UIADD3 UR8, UPT, UPT, UR5, 0x2a00, URZ ;  /* 0x00002a0005088890 */ /* 0x000fe2000fffe0ff */
[----:B------:R-:W-:Y:S01]  /*5390*/  IMAD.U32 R9, RZ, RZ, UR6 ;  /* 0x00000006ff097e24 */ /* 0x000fe2000f8e00ff */
[----:B------:R-:W-:Y:S01]  /*53a0*/  VOTEU.ALL UP0, P4 ;  /* 0x0000000000ff7886 */ /* 0x000fe20002000000 */
        /* <DEDUP_REMOVED lines=14> */
.L_x_249:
[----:B------:R-:W-:Y:S01]  /*5490*/  @!P4 R2UR UR8, R8 ;  /* 0x000000000808c2ca */ /* 0x000fe200000e0000 */
[----:B------:R-:W-:Y:S01]  /*54a0*/  VOTEU.ALL UP0, P4 ;  /* 0x0000000000ff7886 */ /* 0x000fe20002000000 */
[----:B------:R-:W-:Y:S01]  /*54b0*/  @!P4 R2UR UR6, R2 ;  /* 0x000000000206c2ca */ /* 0x000fe200000e0000 */
[----:B------:R-:W-:Y:S01]  /*54c0*/  VOTEU.ALL UP1, P4 ;  /* 0x0000000000ff7886 */ /* 0x000fe20002020000 */
[----:B------:R-:W-:Y:S01]  /*54d0*/  UMOV UR16, 0x0 ;  /* 0x0000000000107882 */ /* 0x000fe20000000000 */
[----:B------:R-:W-:Y:S01]  /*54e0*/  UMOV UR17, 0x10000000 ;  /* 0x1000000000117882 */ /* 0x000fe20000000000 */
[----:B------:R-:W-:Y:S01]  /*54f0*/  @!UP0 UIADD3 UR27, UPT, UPT, UR59, 0x40, URZ ;  /* 0x000000403b1b8890 */ /* 0x000fe2000fffe0ff */
[----:B-1----:R-:W-:Y:S01]  /*5500*/  @!P4 IMAD.MOV.U32 R0, RZ, RZ, 0x1000 ;  /* 0x00001000ff00c424 */ /* 0x002fe200078e00ff */
[----:B------:R-:W-:Y:S01]  /*5510*/  @!UP0 UIADD3 UR24, UPT, UPT, UR5, 0x3200, URZ ;  /* 0x0000320005188890 */ /* 0x000fe2000fffe0ff */
[----:B------:R-:W-:Y:S01]  /*5520*/  SHF.L.U32 R34, RZ, 0x1f, RZ ;  /* 0x0000001fff227819 */ /* 0x000fe200000006ff */
[----:B------:R-:W-:Y:S01]  /*5530*/  UMOV UR26, UR42 ;  /* 0x0000002a001a7c82 */ /* 0x000fe20008000000 */
[----:B------:R-:W-:Y:S01]  /*5540*/  UMOV UR28, UR44 ;  /* 0x0000002c001c7c82 */ /* 0x000fe20008000000 */
[----:B------:R-:W-:Y:S01]  /*5550*/  @!UP0 UIADD3 UR10, UPT, UPT, UR58, 0x50, URZ ;  /* 0x000000503a0a8890 */ /* 0x000fe2000fffe0ff */
        /* <DEDUP_REMOVED lines=18> */
.L_x_251:
        /* <DEDUP_REMOVED lines=10> */
[----:B------:R-:W-:Y:S01]  /*5720*/  UMOV UR19, UR59 ;  /* 0x0000003b00137c82 */ /* 0x000fe20008000000 */
[----:B------:R-:W-:Y:S02]  /*5730*/  UMOV UR20, UR44 ;  /* 0x0000002c00147c82 */ /* 0x000fe40008000000 */
[----:B------:R-:W-:Y:S01]  /*5740*/  IMAD.U32 R8, RZ, RZ, UR9 ;  /* 0x00000009ff087e24 */ /* 0x000fe2000f8e00ff */
[----:B------:R-:W-:Y:S01]  /*5750*/  @!UP0 UIADD3 UR10, UPT, UPT, UR58, 0x60, URZ ;  /* 0x000000603a0a8890 */ /* 0x000fe2000fffe0ff */
[----:B------:R-:W-:Y:S01]  /*5760*/  IMAD.U32 R9, RZ, RZ, UR8 ;  /* 0x00000008ff097e24 */ /* 0x000fe2000f8e00ff */
[----:B------:R-:W-:Y:S02]  /*5770*/  @!UP0 UIADD3 UR8, UPT, UPT, UR5, 0xa00, URZ ;  /* 0x00000a0005088890 */ /* 0x000fe4000fffe0ff */
[----:B------:R-:W-:Y:S01]  /*5780*/  @!P4 R2UR UR26, R8 ;  /* 0x00000000081ac2ca */ /* 0x000fe200000e0000 */
[----:B------:R-:W-:Y:S01]  /*5790*/  VOTEU.ALL UP0, P4 ;  /* 0x0000000000ff7886 */ /* 0x000fe20002000000 */
[----:B------:R-:W-:Y:S01]  /*57a0*/  @!P4 R2UR UR27, R9 ;  /* 0x00000000091bc2ca */ /* 0x000fe200000e0000 */
[----:B------:R-:W-:Y:S01]  /*57b0*/  UMOV UR9, UR57 ;  /* 0x0000003900097c82 */ /* 0x000fe20008000000 */
[----:B------:R-:W-:Y:S01]  /*57c0*/  UMOV UR11, UR59 ;  /* 0x0000003b000b7c82 */ /* 0x000fe20008000000 */
[----:B------:R-:W-:Y:S01]  /*57d0*/  UMOV UR12, UR44 ;  /* 0x0000002c000c7c82 */ /* 0x000fe20008000000 */
        /* <DEDUP_REMOVED lines=8> */
.L_x_253:
        /* <DEDUP_REMOVED lines=9> */
[----:B------:R-:W-:Y:S01]  /*58f0*/  UMOV UR17, UR49 ;  /* 0x0000003100117c82 */ /* 0x000fe20008000000 */
[----:B------:R-:W-:Y:S01]  /*5900*/  UMOV UR20, UR44 ;  /* 0x0000002c00147c82 */ /* 0x000fe20008000000 */
[----:B------:R-:W-:Y:S02]  /*5910*/  @!UP0 UIADD3 UR10, UPT, UPT, UR58, 0x60, URZ ;  /* 0x000000603a0a8890 */ /* 0x000fe4000fffe0ff */
[----:B------:R-:W-:Y:S01]  /*5920*/  IMAD.U32 R8, RZ, RZ, UR9 ;  /* 0x00000009ff087e24 */ /* 0x000fe2000f8e00ff */
[----:B------:R-:W-:Y:S01]  /*5930*/  UMOV UR9, UR49 ;  /* 0x0000003100097c82 */ /* 0x000fe20008000000 */
[----:B------:R-:W-:Y:S01]  /*5940*/  IMAD.U32 R9, RZ, RZ, UR8 ;  /* 0x00000008ff097e24 */ /* 0x000fe2000f8e00ff */
[----:B------:R-:W-:Y:S02]  /*5950*/  @!UP0 UIADD3 UR8, UPT, UPT, UR5, 0x1a00, URZ ;  /* 0x00001a0005088890 */ /* 0x000fe4000fffe0ff */
[----:B------:R-:W-:Y:S01]  /*5960*/  @!P4 R2UR UR22, R8 ;  /* 0x000000000816c2ca */ /* 0x000fe200000e0000 */
[----:B------:R-:W-:Y:S01]  /*5970*/  VOTEU.ALL UP0, P4 ;  /* 0x0000000000ff7886 */ /* 0x000fe20002000000 */
[----:B------:R-:W-:Y:S01]  /*5980*/  @!P4 R2UR UR23, R9 ;  /* 0x000000000917c2ca */ /* 0x000fe200000e0000 */
[----:B------:R-:W-:Y:S01]  /*5990*/  UMOV UR12, UR44 ;  /* 0x0000002c000c7c82 */ /* 0x000fe20008000000 */
[----:B------:R-:W-:Y:S01]  /*59a0*/  UMOV UR11, UR19 ;  /* 0x00000013000b7c82 */ /* 0x000fe20008000000 */
        /* <DEDUP_REMOVED lines=8> */
.L_x_255:
[----:B------:R-:W2:Y:S01]  /*5a30*/  LDC.64 R12, c[0x0][0xf18] ;  /* 0x0003c600ff0c7b82 */ /* 0x000ea20000000a00 */
[----:B------:R-:W-:Y:S01]  /*5a40*/  @!P4 R2UR UR8, R2 ;  /* 0x000000000208c2ca */ /* 0x000fe200000e0000 */
[----:B------:R-:W-:Y:S01]  /*5a50*/  VOTEU.ALL UP0, P4 ;  /* 0x0000000000ff7886 */ /* 0x000fe20002000000 */
[----:B------:R-:W-:Y:S01]  /*5a60*/  @!P4 R2UR UR9, R8 ;  /* 0x000000000809c2ca */ /* 0x000fe200000e0000 */
[----:B------:R-:W-:Y:S01]  /*5a70*/  UIADD3 UR34, UPT, UPT, UR58, 0x30, URZ ;  /* 0x000000303a227890 */ /* 0x000fe2000fffe0ff */
[----:B-1----:R-:W-:Y:S03]  /*5a80*/  @!P4 IMAD.MOV.U32 R0, RZ, RZ, 0x1000 ;  /* 0x00001000ff00c424 */ /* 0x002fe600078e00ff */
[----:B------:R-:W1:Y:S01]  /*5a90*/  @!P1 LDC R2, c[0x0][0xf0c] ;  /* 0x0003c300ff029b82 */ /* 0x000e620000000800 */
[----:B------:R-:W-:Y:S01]  /*5aa0*/  @!UP0 UIADD3 UR32, UPT, UPT, UR5, 0x2200, URZ ;  /* 0x0000220005208890 */ /* 0x000fe2000fffe0ff */
[----:B------:R-:W-:Y:S01]  /*5ab0*/  @P3 SHF.R.U32.HI R29, RZ, 0x10, R21 ;  /* 0x00000010ff1d3819 */ /* 0x000fe20000011615 */
[----:B------:R-:W-:Y:S01]  /*5ac0*/  VOTEU.ALL UP1, P4 ;  /* 0x0000000000ff7886 */ /* 0x000fe20002020000 */
[----:B------:R-:W-:Y:S01]  /*5ad0*/  UMOV UR14, 0x0 ;  /* 0x00000000000e7882 */ /* 0x000fe20000000000 */
[----:B------:R-:W-:Y:S01]  /*5ae0*/  UMOV UR15, 0x10000000 ;  /* 0x10000000000f7882 */ /* 0x000fe20000000000 */
[----:B------:R-:W-:Y:S01]  /*5af0*/  UMOV UR33, UR41 ;  /* 0x0000002900217c82 */ /* 0x000fe20008000000 */
[----:B------:R-:W-:Y:S01]  /*5b00*/  UMOV UR35, UR59 ;  /* 0x0000003b00237c82 */ /* 0x000fe20008000000 */
[----:B------:R-:W-:Y:S01]  /*5b10*/  IMAD.U32 R9, RZ, RZ, UR8 ;  /* 0x00000008ff097e24 */ /* 0x000fe2000f8e00ff */
[----:B------:R-:W-:Y:S01]  /*5b20*/  UMOV UR36, UR44 ;  /* 0x0000002c00247c82 */ /* 0x000fe20008000000 */
[----:B------:R-:W-:Y:S01]  /*5b30*/  IMAD.U32 R8, RZ, RZ, UR9 ;  /* 0x00000009ff087e24 */ /* 0x000fe2000f8e00ff */
[----:B------:R-:W-:Y:S01]  /*5b40*/  @!UP0 UIADD3 UR10, UPT, UPT, UR58, 0x70, URZ ;  /* 0x000000703a0a8890 */ /* 0x000fe2000fffe0ff */
[----:B------:R-:W-:Y:S01]  /*5b50*/  VIADD R31, R31, 0x1 ;  /* 0x000000011f1f7836 */ /* 0x000fe20000000000 */
[----:B------:R-:W-:Y:S01]  /*5b60*/  @!P4 R2UR UR17, R9 ;  /* 0x000000000911c2ca */ /* 0x000fe200000e0000 */
[----:B------:R-:W-:Y:S01]  /*5b70*/  @!UP0 UIADD3 UR8, UPT, UPT, UR5, 0x2a00, URZ ;  /* 0x00002a0005088890 */ /* 0x000fe2000fffe0ff */
[----:B------:R-:W-:Y:S01]  /*5b80*/  @!P4 R2UR UR16, R8 ;  /* 0x000000000810c2ca */ /* 0x000fe200000e0000 */
[----:B------:R-:W-:Y:S01]  /*5b90*/  VOTEU.ALL UP0, P4 ;  /* 0x0000000000ff7886 */ /* 0x000fe20002000000 */
[----:B------:R-:W3:Y:S01]  /*5ba0*/  LDC.64 R8, c[0x0][0xf10] ;  /* 0x0003c400ff087b82 */ /* 0x000ee20000000a00 */
[----:B------:R-:W-:Y:S01]  /*5bb0*/  UMOV UR9, UR41 ;  /* 0x0000002900097c82 */ /* 0x000fe20008000000 */
[----:B------:R-:W-:Y:S01]  /*5bc0*/  UMOV UR11, UR59 ;  /* 0x0000003b000b7c82 */ /* 0x000fe20008000000 */
[----:B------:R-:W-:Y:S08]  /*5bd0*/  UMOV UR12, UR44 ;  /* 0x0000002c000c7c82 */ /* 0x000ff00008000000 */
[----:B------:R4:W-:Y:S01]  /*5be0*/  @!UP1 UTMALDG.3D [UR32], [UR16], desc[UR14] ;  /* 0x00000e20100095b4 */ /* 0x0009e20008011000 */
[----:B------:R4:W-:Y:S01]  /*5bf0*/  @!UP0 UTMALDG.3D [UR8], [UR16], desc[UR14] ;  /* 0x00000e08100085b4 */ /* 0x0009e20008011000 */
[----:B------:R5:W-:Y:S01]  /*5c00*/  @!P4 SYNCS.ARRIVE.TRANS64.RED.A0TR RZ, [UR5+0xd0], R0 ;  /* 0x0000d000ffffc9a7 */ /* 0x000be20008300405 */
[C---:B---3--:R-:W-:Y:S01]  /*5c10*/  @!P1 IMAD.HI.U32 R8, R11.reuse, R8, RZ ;  /* 0x000000080b089227 */ /* 0x048fe200078e00ff */
[----:B--2---:R-:W-:Y:S02]  /*5c20*/  @!P1 ISETP.NE.AND P0, PT, R12, 0x1, PT ;  /* 0x000000010c00980c */ /* 0x004fe40003f05270 */
[----:B-1----:R-:W-:Y:S01]  /*5c30*/  @!P1 ISETP.NE.AND P2, PT, R2, 0x1, PT ;  /* 0x000000010200980c */ /* 0x002fe20003f45270 */
[C---:B------:R-:W-:Y:S01]  /*5c40*/  @!P1 IMAD.HI.U32 R13, R10.reuse, R13, RZ ;  /* 0x0000000d0a0d9227 */ /* 0x040fe200078e00ff */
[----:B------:R-:W-:Y:S04]  /*5c50*/  @!P1 SHF.R.U32.HI R8, RZ, R9, R8 ;  /* 0x00000009ff089219 */ /* 0x000fe80000011608 */
[----:B------:R-:W-:Y:S01]  /*5c60*/  @!P1 SEL R8, R11, R8, !P2 ;  /* 0x000000080b089207 */ /* 0x000fe20005000000 */
[----:B------:R-:W-:Y:S01]  /*5c70*/  SYNCS.ARRIVE.TRANS64.RED.A1T0 RZ, [UR7], RZ ;  /* 0x000000ffffff79a7 */ /* 0x000fe20008100407 */
[----:B------:R-:W1:Y:S01]  /*5c80*/  SYNCS.PHASECHK.TRANS64.TRYWAIT P5, [UR5+0xf8], R34 ;  /* 0x0000f822ff0075a7 */ /* 0x000e6200080a1105 */
[----:B-----5:R-:W2:Y:S02]  /*5c90*/  @!P1 LDC R0, c[0x0][0xf20] ;  /* 0x0003c800ff009b82 */ /* 0x020ea40000000800 */
[----:B--2---:R-:W-:Y:S04]  /*5ca0*/  @!P1 SHF.R.U32.HI R0, RZ, R0, R13 ;  /* 0x00000000ff009219 */ /* 0x004fe8000001160d */
[----:B------:R-:W-:Y:S05]  /*5cb0*/  @!P1 SEL R9, R10, R0, !P0 ;  /* 0x000000000a099207 */ /* 0x000fea0004000000 */
[----:B------:R-:W-:Y:S02]  /*5cc0*/  @!P1 IMAD.IADD R0, R9, 0x1, -R8 ;  /* 0x0000000109009824 */ /* 0x000fe400078e0a08 */
[----:B------:R-:W-:Y:S02]  /*5cd0*/  @!P1 IMAD.IADD R8, R8, 0x1, -R9 ;  /* 0x0000000108089824 */ /* 0x000fe400078e0a09 */
[----:B------:R-:W-:Y:S02]  /*5ce0*/  @!P1 IMAD R11, R0, R2, R11 ;  /* 0x00000002000b9224 */ /* 0x000fe400078e020b */
[----:B------:R-:W-:Y:S01]  /*5cf0*/  @!P1 IMAD R10, R8, R12, R10 ;  /* 0x0000000c080a9224 */ /* 0x000fe200078e020a */
[----:B-1--4-:R-:W-:Y:S06]  /*5d00*/  @!P5 BRA `(.L_x_99) ;  /* 0x0000009400b4d947 */ /* 0x012fec0003800000 */
.L_x_257:
[----:B------:R-:W-:Y:S01]  /*5d10*/  @!P4 IADD3 R2, P0, PT, R32, 0x980, RZ ;  /* 0x000009802002c810 */ /* 0x000fe20007f1e0ff */
[----:B------:R-:W-:Y:S01]  /*5d20*/  VOTEU.ALL UP0, P4 ;  /* 0x0000000000ff7886 */ /* 0x000fe20002000000 */
[----:B------:R-:W-:Y:S01]  /*5d30*/  VOTEU.ALL UP1, P4 ;  /* 0x0000000000ff7886 */ /* 0x000fe20002020000 */
[----:B------:R-:W-:Y:S01]  /*5d40*/  UMOV UR9, 0x10000000 ;  /* 0x1000000000097882 */ /* 0x000fe20000000000 */
[----:B------:R-:W-:Y:S01]  /*5d50*/  @!P4 R2UR UR8, R2 ;  /* 0x000000000208c2ca */ /* 0x000fe200000e0000 */
[----:B-1----:R-:W-:Y:S01]  /*5d60*/  @!P4 IMAD.X R0, RZ, RZ, R33, P0 ;  /* 0x000000ffff00c224 */ /* 0x002fe200000e0621 */
[----:B------:R-:W-:Y:S01]  /*5d70*/  @!UP0 UIADD3 UR35, UPT, UPT, UR59, 0x40, URZ ;  /* 0x000000403b238890 */ /* 0x000fe2000fffe0ff */
[----:B------:R-:W-:Y:S01]  /*5d80*/  VIADD R2, R10, UR38 ;  /* 0x000000260a027c36 */ /* 0x000fe20008000000 */
[----:B------:R-:W-:Y:S01]  /*5d90*/  @!UP0 UIADD3 UR32, UPT, UPT, UR5, 0x3200, URZ ;  /* 0x0000320005208890 */ /* 0x000fe2000fffe0ff */
[----:B------:R-:W-:Y:S01]  /*5da0*/  ISETP.NE.AND P0, PT, R31, 0x2, PT ;  /* 0x000000021f00780c */ /* 0x000fe20003f05270 */
[----:B------:R-:W-:Y:S01]  /*5db0*/  UMOV UR33, UR25 ;  /* 0x0000001900217c82 */ /* 0x000fe20008000000 */
[----:B------:R-:W-:Y:S01]  /*5dc0*/  @!P4 R2UR UR7, R0 ;  /* 0x000000000007c2ca */ /* 0x000fe200000e0000 */
[----:B------:R-:W-:Y:S01]  /*5dd0*/  UMOV UR36, UR44 ;  /* 0x0000002c00247c82 */ /* 0x000fe20008000000 */
[----:B------:R-:W-:Y:S01]  /*5de0*/  @!UP0 UIADD3 UR18, UPT, UPT, UR58, 0x70, URZ ;  /* 0x000000703a128890 */ /* 0x000fe2000fffe0ff */
[----:B------:R-:W-:Y:S01]  /*5df0*/  VIADD R0, R11, UR39 ;  /* 0x000000270b007c36 */ /* 0x000fe20008000000 */
[----:B------:R-:W-:Y:S01]  /*5e00*/  @!UP0 UIADD3 UR16, UPT, UPT, UR5, 0x3a00, URZ ;  /* 0x00003a0005108890 */ /* 0x000fe2000fffe0ff */
[----:B------:R-:W-:Y:S01]  /*5e10*/  R2UR UR11, R2 ;  /* 0x00000000020b72ca */ /* 0x000fe200000e0000 */
[----:B------:R-:W-:Y:S01]  /*5e20*/  IMAD.U32 R8, RZ, RZ, UR8 ;  /* 0x00000008ff087e24 */ /* 0x000fe2000f8e00ff */
[----:B------:R-:W-:Y:S01]  /*5e30*/  UMOV UR8, 0x0 ;  /* 0x0000000000087882 */ /* 0x000fe20000000000 */
[----:B------:R-:W-:Y:S01]  /*5e40*/  VOTEU.ALL UP0, P4 ;  /* 0x0000000000ff7886 */ /* 0x000fe20002000000 */
[----:B------:R-:W-:Y:S01]  /*5e50*/  UMOV UR17, UR25 ;  /* 0x0000001900117c82 */ /* 0x000fe20008000000 */
[----:B------:R-:W-:Y:S01]  /*5e60*/  UMOV UR20, UR44 ;  /* 0x0000002c00147c82 */ /* 0x000fe20008000000 */
[----:B------:R-:W-:Y:S01]  /*5e70*/  @!P4 R2UR UR12, R8 ;  /* 0x00000000080cc2ca */ /* 0x000fe200000e0000 */
[----:B------:R-:W-:Y:S01]  /*5e80*/  UMOV UR19, UR35 ;  /* 0x0000002300137c82 */ /* 0x000fe20008000000 */
[----:B------:R-:W-:Y:S01]  /*5e90*/  IMAD.U32 R9, RZ, RZ, UR7 ;  /* 0x00000007ff097e24 */ /* 0x000fe2000f8e00ff */
[----:B------:R-:W-:Y:S02]  /*5ea0*/  R2UR UR27, R0 ;  /* 0x00000000001b72ca */ /* 0x000fe400000e0000 */
[----:B------:R-:W-:Y:S02]  /*5eb0*/  @P3 R2UR UR44, R29 ;  /* 0x000000001d2c32ca */ /* 0x000fe400000e0000 */
[----:B------:R-:W-:Y:S02]  /*5ec0*/  @!P4 R2UR UR13, R9 ;  /* 0x00000000090dc2ca */ /* 0x000fe400000e0000 */
[----:B------:R-:W-:Y:S02]  /*5ed0*/  SEL R0, RZ, 0x1, P0 ;  /* 0x00000001ff007807 */ /* 0x000fe40000000000 */
[----:B------:R-:W-:Y:S02]  /*5ee0*/  SEL R31, R31, RZ, P0 ;  /* 0x000000ff1f1f7207 */ /* 0x000fe40000000000 */
[----:B------:R-:W-:Y:S07]  /*5ef0*/  LOP3.LUT R30, R30, R0, RZ, 0x3c, !PT ;  /* 0x000000001e1e7212 */ /* 0x000fee00078e3cff */
[----:B------:R3:W-:Y:S01]  /*5f00*/  @!UP1 UTMALDG.3D [UR32], [UR12], desc[UR8] ;  /* 0x000008200c0095b4 */ /* 0x0007e20008011000 */
[----:B------:R3:W-:Y:S01]  /*5f10*/  @!UP0 UTMALDG.3D [UR16], [UR12], desc[UR8] ;  /* 0x000008100c0085b4 */ /* 0x0007e20008011000 */
[----:B------:R3:W-:Y:S01]  /*5f20*/  @!P4 SYNCS.ARRIVE.TRANS64.RED.A0TR RZ, [UR5+0xd8], R27 ;  /* 0x0000d81bffffc9a7 */ /* 0x0007e20008300405 */
[----:B------:R-:W-:Y:S01]  /*5f30*/  UPLOP3.LUT UP0, UPT, UPT, UPT, UPT, 0x80, 0x8 ;  /* 0x000000000008789c */ /* 0x000fe20003f0f070 */
[----:B------:R-:W-:Y:S01]  /*5f40*/  SYNCS.ARRIVE.TRANS64.RED.A1T0 RZ, [UR6], RZ ;  /* 0x000000ffffff79a7 */ /* 0x000fe20008100406 */
[----:B------:R-:W-:Y:S09]  /*5f50*/  @P3 BRA `(.L_x_100) ;  /* 0xffffffe800543947 */ /* 0x000ff2000383ffff */
[----:B------:R-:W1:Y:S02]  /*5f60*/  SYNCS.PHASECHK.TRANS64.TRYWAIT P0, [UR5+0xe0], R28 ;  /* 0x0000e01cff0075a7 */ /* 0x000e640008001105 */
[----:B-1----:R-:W-:Y:S05]  /*5f70*/  @!P0 BRA `(.L_x_101) ;  /* 0x0000009400308947 */ /* 0x002fea0003800000 */
.L_x_259:
[----:B------:R-:W2:Y:S02]  /*5f80*/  SYNCS.PHASECHK.TRANS64.TRYWAIT P0, [UR5+0xe8], R28 ;  /* 0x0000e81cff0075a7 */ /* 0x000ea40008001105 */
[----:B--2---:R-:W-:Y:S05]  /*5f90*/  @!P0 BRA `(.L_x_102) ;  /* 0x0000009400408947 */ /* 0x004fea0003800000 */
.L_x_261:
[----:B------:R-:W2:Y:S01]  /*5fa0*/  SYNCS.PHASECHK.TRANS64.TRYWAIT P0, [UR5+0xf0], R28 ;  /* 0x0000f01cff0075a7 */ /* 0x000ea20008001105 */
[----:B-1----:R-:W-:Y:S01]  /*5fb0*/  HFMA2 R0, -RZ, RZ, 0, 5.9604644775390625e-08 ;  /* 0x00000001ff007431 */ /* 0x002fe200000001ff */
[----:B--2---:R-:W-:Y:S06]  /*5fc0*/  @!P0 BRA `(.L_x_103) ;  /* 0x00000094004c8947 */ /* 0x004fec0003800000 */
.L_x_263:
[----:B-1----:R-:W-:Y:S02]  /*5fd0*/  MOV R2, UR5 ;  /* 0x0000000500027c02 */ /* 0x002fe40008000f00 */
[----:B------:R-:W-:-:S07]  /*5fe0*/  SHF.L.U32 R0, R0, 0x1f, RZ ;  /* 0x0000001f00007819 */ /* 0x000fce00000006ff */
.L_x_104:
[----:B-1----:R1:W2:Y:S02]  /*5ff0*/  SYNCS.PHASECHK.TRANS64.TRYWAIT P0, [R2+URZ+0xf8], R0 ;  /* 0x0000f800020075a7 */ /* 0x0022a400080011ff */
[----:B--2---:R-:W-:Y:S05]  /*6000*/  @!P0 NANOSLEEP.SYNCS 0x989680 ;  /* 0x009896800000895d */ /* 0x004fea0003900000 */
[----:B------:R-:W2:Y:S02]  /*6010*/  @!P0 SYNCS.PHASECHK.TRANS64 P0, [R2+URZ+0xf8], R0 ;  /* 0x0000f800020085a7 */ /* 0x000ea400080010ff */
[----:B--23--:R-:W-:Y:S05]  /*6020*/  @P0 EXIT ;  /* 0x000000000000094d */ /* 0x00cfea0003800000 */
[----:B------:R-:W-:Y:S05]  /*6030*/  BRA `(.L_x_104) ;  /* 0xfffffffc00ec7947 */ /* 0x000fea000383ffff */
.L_x_85:
[----:B------:R-:W-:-:S06]  /*6040*/  UISETP.GE.AND UP0, UPT, UR16, 0x4, UPT ;  /* 0x000000041000788c */ /* 0x000fcc000bf06270 */
[----:B------:R-:W-:-:S13]  /*6050*/  PLOP3.LUT P0, PT, PT, PT, UP0, 0x80, 0x8 ;  /* 0x000000000008781c */ /* 0x000fda0003f0f008 */
[----:B--2---:R-:W-:Y:S05]  /*6060*/  @!P0 EXIT ;  /* 0x000000000000894d */ /* 0x004fea0003800000 */
[----:B------:R-:W-:Y:S01]  /*6070*/  BAR.SYNC.DEFER_BLOCKING 0x6, 0xa0 ;  /* 0x0182800000007b1d */ /* 0x000fe20000010000 */
[C---:B------:R-:W-:Y:S01]  /*6080*/  IMAD.SHL.U32 R101, R0.reuse, 0x10, RZ ;  /* 0x0000001000657824 */ /* 0x040fe200078e00ff */
[C---:B------:R-:W-:Y:S01]  /*6090*/  LOP3.LUT R102, R103.reuse, 0x3, RZ, 0xc0, !PT ;  /* 0x0000000367667812 */ /* 0x040fe200078ec0ff */
[C---:B------:R-:W-:Y:S01]  /*60a0*/  IMAD.U32 R5, R0.reuse, 0x10000, RZ ;  /* 0x0001000000057824 */ /* 0x040fe200078e00ff */
[----:B------:R-:W-:Y:S01]  /*60b0*/  CS2R R96, SRZ ;  /* 0x0000000000607805 */ /* 0x000fe2000001ff00 */
[----:B------:R-:W-:Y:S01]  /*60c0*/  IMAD.SHL.U32 R0, R0, 0x2, RZ ;  /* 0x0000000200007824 */ /* 0x000fe200078e00ff */
[----:B------:R-:W-:Y:S02]  /*60d0*/  UMOV UR36, 0x400 ;  /* 0x0000040000247882 */ /* 0x000fe40000000000 */
[----:B------:R-:W2:Y:S01]  /*60e0*/  LDC R94, c[0x0][0x370] ;  /* 0x0000dc00ff5e7b82 */ /* 0x000ea20000000800 */
[----:B------:R-:W-:Y:S01]  /*60f0*/  ULEA UR36, UR37, UR36, 0x18 ;  /* 0x0000002425247291 */ /* 0x000fe2000f8ec0ff */
[----:B------:R-:W-:Y:S01]  /*6100*/  IMAD.SHL.U32 R2, R103, 0x200, RZ ;  /* 0x0000020067027824 */ /* 0x000fe200078e00ff */
[C---:B------:R-:W-:Y:S01]  /*6110*/  LOP3.LUT R4, R101.reuse, 0x40, RZ, 0xc0, !PT ;  /* 0x0000004065047812 */ /* 0x040fe200078ec0ff */
[----:B------:R-:W-:Y:S01]  /*6120*/  IMAD.MOV.U32 R98, RZ, RZ, RZ ;  /* 0x000000ffff627224 */ /* 0x000fe200078e00ff */
[----:B------:R-:W-:Y:S01]  /*6130*/  LOP3.LUT R3, R101, 0x1b0, RZ, 0xc0, !PT ;  /* 0x000001b065037812 */ /* 0x000fe200078ec0ff */
[----:B------:R-:W-:Y:S01]  /*6140*/  UIADD3 UR4, UPT, UPT, UR36, 0x200, URZ ;  /* 0x0000020024047890 */ /* 0x000fe2000fffe0ff */
[----:B------:R-:W-:Y:S01]  /*6150*/  LOP3.LUT R0, R4, 0x8, R0, 0xf8, !PT ;  /* 0x0000000804007812 */ /* 0x000fe200078ef800 */
[----:B------:R-:W3:Y:S01]  /*6160*/  LDC R49, c[0x0][0xf0c] ;  /* 0x0003c300ff317b82 */ /* 0x000ee20000000800 */
[----:B------:R-:W-:Y:S01]  /*6170*/  LOP3.LUT R2, R3, 0x200, R2, 0xf8, !PT ;  /* 0x0000020003027812 */ /* 0x000fe200078ef802 */
[----:B------:R-:W-:Y:S01]  /*6180*/  IMAD.MOV.U32 R106, RZ, RZ, RZ ;  /* 0x000000ffff6a7224 */ /* 0x000fe200078e00ff */
[----:B------:R-:W-:Y:S01]  /*6190*/  LOP3.LUT R5, R5, 0x200000, RZ, 0xc0, !PT ;  /* 0x0020000005057812 */ /* 0x000fe200078ec0ff */
[----:B------:R-:W-:Y:S01]  /*61a0*/  IMAD.U32 R92, RZ, RZ, UR4 ;  /* 0x00000004ff5c7e24 */ /* 0x000fe2000f8e00ff */
[----:B------:R-:W-:Y:S01]  /*61b0*/  LOP3.LUT P0, RZ, R101, 0x40, RZ, 0xc0, !PT ;  /* 0x0000004065ff7812 */ /* 0x000fe2000780c0ff */
[----:B------:R-:W4:Y:S01]  /*61c0*/  LDCU.64 UR50, c[0x0][0x348] ;  /* 0x00006900ff3277ac */ /* 0x000f220008000a00 */
[----:B------:R-:W-:Y:S01]  /*61d0*/  LOP3.LUT R100, R2, R0, RZ, 0xfc, !PT ;  /* 0x0000000002647212 */ /* 0x000fe200078efcff */
[----:B------:R-:W1:Y:S01]  /*61e0*/  LDC R91, c[0x0][0xf20] ;  /* 0x0003c800ff5b7b82 */ /* 0x000e620000000800 */
[----:B------:R-:W4:Y:S01]  /*61f0*/  LDS R99, [UR36+0x1a0] ;  /* 0x0001a024ff637984 */ /* 0x000f220008000800 */
[----:B------:R-:W-:Y:S01]  /*6200*/  P2R R0, PR, RZ, 0x1 ;  /* 0x00000001ff007803 */ /* 0x000fe20000000000 */
[----:B------:R-:W1:Y:S01]  /*6210*/  LDCU.64 UR48, c[0x0][0xc88] ;  /* 0x00019100ff3077ac */ /* 0x000e620008000a00 */
[----:B------:R-:W-:-:S04]  /*6220*/  UMOV UR45, URZ ;  /* 0x000000ff002d7c82 */ /* 0x000fc80008000000 */
[----:B------:R-:W1:Y:S01]  /*6230*/  LDC R48, c[0x0][0xf30] ;  /* 0x0003cc00ff307b82 */ /* 0x000e620000000800 */
[----:B------:R-:W-:-:S07]  /*6240*/  UMOV UR56, URZ ;  /* 0x000000ff00387c82 */ /* 0x000fce0008000000 */
[----:B------:R-:W1:Y:S08]  /*6250*/  LDC.64 R84, c[0x0][0xc88] ;  /* 0x00032200ff547b82 */ /* 0x000e700000000a00 */
[----:B------:R-:W1:Y:S08]  /*6260*/  LDC.64 R88, c[0x0][0xf10] ;  /* 0x0003c400ff587b82 */ /* 0x000e700000000a00 */
[----:B------:R-:W1:Y:S08]  /*6270*/  LDC.64 R46, c[0x0][0xf18] ;  /* 0x0003c600ff2e7b82 */ /* 0x000e700000000a00 */
[----:B------:R-:W1:Y:S01]  /*6280*/  LDC.64 R44, c[0x0][0xf28] ;  /* 0x0003ca00ff2c7b82 */ /* 0x000e620000000a00 */
[----:B----4-:R-:W-:-:S07]  /*6290*/  IMAD.IADD R99, R99, 0x1, R5 ;  /* 0x0000000163637824 */ /* 0x010fce00078e0205 */
[----:B------:R-:W4:Y:S08]  /*62a0*/  LDC.64 R86, c[0x0][0xc90] ;  /* 0x00032400ff567b82 */ /* 0x000f300000000a00 */
[----:B------:R-:W1:Y:S08]  /*62b0*/  LDC.64 R82, c[0x0][0xcb0] ;  /* 0x00032c00ff527b82 */ /* 0x000e700000000a00 */
[----:B------:R-:W1:Y:S08]  /*62c0*/  LDC.64 R80, c[0x0][0xca8] ;  /* 0x00032a00ff507b82 */ /* 0x000e700000000a00 */
[----:B--23--:R-:W1:Y:S02]  /*62d0*/  LDC R93, c[0x0][0x374] ;  /* 0x0000dd00ff5d7b82 */ /* 0x00ce640000000800 */
.L_x_196:
[----:B------:R-:W-:Y:S02]  /*62e0*/  LEA R0, R106, UR36, 0x3 ;  /* 0x000000246a007c11 */ /* 0x000fe4000f8e18ff */
[----:B------:R-:W-:Y:S02]  /*62f0*/  SHF.L.U32 R2, R96, 0x1f, RZ ;  /* 0x0000001f60027819 */ /* 0x000fe400000006ff */
[----:B------:R-:W-:Y:S02]  /*6300*/  LEA R16, R106, UR36, 0x4 ;  /* 0x000000246a107c11 */ /* 0x000fe4000f8e20ff */
[----:B------:R-:W2:Y:S02]  /*6310*/  SYNCS.PHASECHK.TRANS64.TRYWAIT P0, [R0+URZ+0x110], R2 ;  /* 0x00011002000075a7 */ /* 0x000ea400080011ff */
[----:B-12---:R-:W-:Y:S05]  /*6320*/  @!P0 BRA `(.L_x_105) ;  /* 0x00000090008c8947 */ /* 0x006fea0003800000 */
.L_x_264:
[----:B------:R-:W3:Y:S01]  /*6330*/  LDC.64 R10, c[0x0][0xf10] ;  /* 0x0003c400ff0a7b82 */ /* 0x000ee20000000a00 */
[----:B------:R-:W4:Y:S01]  /*6340*/  LDS.128 R16, [R16+0x180] ;  /* 0x0001800010107984 */ /* 0x000f220000000c00 */
[----:B-1----:R-:W-:Y:S01]  /*6350*/  ISETP.NE.AND P1, PT, R48, 0x1, PT ;  /* 0x000000013000780c */ /* 0x002fe20003f25270 */
[----:B--2---:R-:W-:Y:S01]  /*6360*/  VIADD R0, R0, 0x120 ;  /* 0x0000012000007836 */ /* 0x004fe20000000000 */
[----:B------:R-:W-:Y:S04]  /*6370*/  ISETP.GE.AND P0, PT, R43, 0x1, PT ;  /* 0x000000012b00780c */ /* 0x000fe80003f06270 */
[----:B------:R-:W1:Y:S01]  /*6380*/  LDC.64 R8, c[0x0][0xf18] ;  /* 0x0003c600ff087b82 */ /* 0x000e620000000a00 */
[----:B------:R-:W-:Y:S01]  /*6390*/  PRMT R0, RZ, 0x654, R0 ;  /* 0x00000654ff007816 */ /* 0x000fe20000000000 */
[----:B------:R-:W-:Y:S01]  /*63a0*/  @!PT LDS RZ, [RZ] ;  /* 0x00000000fffff984 */ /* 0x000fe20000000800 */
[----:B------:R-:W-:Y:S01]  /*63b0*/  @!PT LDS RZ, [RZ] ;  /* 0x00000000fffff984 */ /* 0x000fe20000000800 */
[----:B------:R-:W-:Y:S01]  /*63c0*/  @!PT LDS RZ, [RZ] ;  /* 0x00000000fffff984 */ /* 0x000fe20000000800 */
[----:B------:R-:W-:Y:S01]  /*63d0*/  @!PT LDS RZ, [RZ] ;  /* 0x00000000fffff984 */ /* 0x000fe20000000800 */
[----:B------:R2:W-:Y:S06]  /*63e0*/  MEMBAR.ALL.CTA ;  /* 0x0000000000007992 */ /* 0x0005ec0000008000 */
[----:B--2---:R-:W2:Y:S01]  /*63f0*/  FENCE.VIEW.ASYNC.S ;  /* 0x00000000000073c6 */ /* 0x004ea20000000000 */
[----:B------:R-:W1:Y:S08]  /*6400*/  @!P1 LDC R12, c[0x0][0xf20] ;  /* 0x0003c800ff0c9b82 */ /* 0x000e700000000800 */
[----:B------:R-:W1:Y:S01]  /*6410*/  @!P1 LDC R7, c[0x0][0xf0c] ;  /* 0x0003c300ff079b82 */ /* 0x000e620000000800 */
[----:B--2---:R2:W-:Y:S01]  /*6420*/  SYNCS.ARRIVE.TRANS64.RED.A1T0 RZ, [R0+URZ], RZ ;  /* 0x000000ff00ff79a7 */ /* 0x0045e200081004ff */
[----:B----4-:R-:W-:Y:S04]  /*6430*/  LOP3.LUT P4, RZ, R18, 0x1, RZ, 0xc0, !PT ;  /* 0x0000000112ff7812 */ /* 0x010fe8000788c0ff */
[----:B------:R-:W-:Y:S09]  /*6440*/  P2R R104, PR, RZ, 0x10 ;  /* 0x00000010ff687803 */ /* 0x000ff20000000000 */
[----:B------:R-:W-:Y:S02]  /*6450*/  @P4 MOV R51, R16 ;  /* 0x0000001000334202 */ /* 0x000fe40000000f00 */
[----:B------:R-:W-:Y:S01]  /*6460*/  @P4 LOP3.LUT R50, R17, 0xffff, RZ, 0xc0, !PT ;  /* 0x0000ffff11324812 */ /* 0x000fe200078ec0ff */
[----:B--23--:R-:W-:Y:S06]  /*6470*/  @!P0 BRA `(.L_x_106) ;  /* 0x0000000000a48947 */ /* 0x00cfec0003800000 */
[----:B------:R-:W-:Y:S01]  /*6480*/  IMAD.HI.U32 R0, R93, R47, RZ ;  /* 0x0000002f5d007227 */ /* 0x000fe200078e00ff */
[----:B------:R-:W-:Y:S02]  /*6490*/  ISETP.NE.AND P0, PT, R46, 0x1, PT ;  /* 0x000000012e00780c */ /* 0x000fe40003f05270 */
[----:B------:R-:W-:Y:S01]  /*64a0*/  ISETP.NE.AND P2, PT, R43, 0x1, PT ;  /* 0x000000012b00780c */ /* 0x000fe20003f45270 */
[----:B------:R-:W-:Y:S01]  /*64b0*/  IMAD.HI.U32 R4, R94, R88, RZ ;  /* 0x000000585e047227 */ /* 0x000fe200078e00ff */
[----:B------:R-:W-:Y:S02]  /*64c0*/  SHF.R.U32.HI R0, RZ, R91, R0 ;  /* 0x0000005bff007219 */ /* 0x000fe40000011600 */
[----:B------:R-:W-:Y:S01]  /*64d0*/  ISETP.NE.AND P3, PT, R49, 0x1, PT ;  /* 0x000000013100780c */ /* 0x000fe20003f65270 */
[----:B------:R-:W-:Y:S01]  /*64e0*/  IMAD.HI.U32 R6, R50, R47, RZ ;  /* 0x0000002f32067227 */ /* 0x000fe200078e00ff */
[-C--:B------:R-:W-:Y:S02]  /*64f0*/  SHF.R.U32.HI R4, RZ, R89.reuse, R4 ;  /* 0x00000059ff047219 */ /* 0x080fe40000011604 */
[----:B------:R-:W-:Y:S01]  /*6500*/  SEL R0, R93, R0, !P0 ;  /* 0x000000005d007207 */ /* 0x000fe20004000000 */
[----:B------:R-:W-:Y:S01]  /*6510*/  IMAD.HI.U32 R5, R51, R88, RZ ;  /* 0x0000005833057227 */ /* 0x000fe200078e00ff */
[----:B------:R-:W-:Y:S03]  /*6520*/  SEL R4, R94, R4, !P3 ;  /* 0x000000045e047207 */ /* 0x000fe60005800000 */
[-C--:B------:R-:W-:Y:S01]  /*6530*/  IMAD.HI.U32 R3, R0, R44.reuse, RZ ;  /* 0x0000002c00037227 */ /* 0x080fe200078e00ff */
[----:B------:R-:W-:Y:S03]  /*6540*/  SHF.R.U32.HI R5, RZ, R89, R5 ;  /* 0x00000059ff057219 */ /* 0x000fe60000011605 */
[----:B------:R-:W-:Y:S01]  /*6550*/  IMAD.HI.U32 R2, R4, R44, RZ ;  /* 0x0000002c04027227 */ /* 0x000fe200078e00ff */
[----:B------:R-:W-:Y:S02]  /*6560*/  @P2 SHF.R.U32.HI R0, RZ, R45, R3 ;  /* 0x0000002dff002219 */ /* 0x000fe40000011603 */
[----:B------:R-:W-:Y:S02]  /*6570*/  SHF.R.U32.HI R3, RZ, R91, R6 ;  /* 0x0000005bff037219 */ /* 0x000fe40000011606 */
[----:B------:R-:W-:Y:S01]  /*6580*/  @P2 SHF.R.U32.HI R4, RZ, R45, R2 ;  /* 0x0000002dff042219 */ /* 0x000fe20000011602 */
[----:B------:R-:W-:Y:S01]  /*6590*/  IMAD R0, R43, R0, RZ ;  /* 0x000000002b007224 */ /* 0x000fe200078e02ff */
[----:B------:R-:W-:Y:S02]  /*65a0*/  SEL R3, R50, R3, !P0 ;  /* 0x0000000332037207 */ /* 0x000fe40004000000 */
[----:B------:R-:W-:Y:S01]  /*65b0*/  SEL R2, R51, R5, !P3 ;  /* 0x0000000533027207 */ /* 0x000fe20005800000 */
[----:B------:R-:W-:Y:S01]  /*65c0*/  IMAD R5, R43, R4, RZ ;  /* 0x000000042b057224 */ /* 0x000fe200078e02ff */
[C---:B------:R-:W-:Y:S01]  /*65d0*/  ISETP.GE.AND P0, PT, R3.reuse, R0, PT ;  /* 0x000000000300720c */ /* 0x040fe20003f06270 */
[C---:B------:R-:W-:Y:S03]  /*65e0*/  IMAD.HI.U32 R0, R3.reuse, R44, RZ ;  /* 0x0000002c03007227 */ /* 0x040fe600078e00ff */
[C---:B------:R-:W-:Y:S02]  /*65f0*/  ISETP.GE.OR P0, PT, R2.reuse, R5, P0 ;  /* 0x000000050200720c */ /* 0x040fe40000706670 */
[----:B------:R-:W-:Y:S04]  /*6600*/  SHF.R.U32.HI R0, RZ, R45, R0 ;  /* 0x0000002dff007219 */ /* 0x000fe80000011600 */
        /* <DEDUP_REMOVED lines=15> */
[----:B------:R-:W-:Y:S07]  /*6700*/  IMAD R50, R3, R46, R50 ;  /* 0x0000002e03327224 */ /* 0x000fee00078e0232 */
.L_x_106:
[----:B-1----:R-:W-:Y:S01]  /*6710*/  @!P1 IMAD.HI.U32 R2, R50, R9, RZ ;  /* 0x0000000932029227 */ /* 0x002fe200078e00ff */
[----:B------:R-:W-:Y:S01]  /*6720*/  @!P1 ISETP.NE.AND P0, PT, R8, 0x1, PT ;  /* 0x000000010800980c */ /* 0x000fe20003f05270 */
[----:B------:R-:W-:Y:S01]  /*6730*/  USHF.L.U32 UR42, UR27, 0x7, URZ ;  /* 0x000000071b2a7899 */ /* 0x000fe200080006ff */
[----:B------:R-:W-:Y:S01]  /*6740*/  @!P1 ISETP.NE.AND P2, PT, R7, 0x1, PT ;  /* 0x000000010700980c */ /* 0x000fe20003f45270 */
[C---:B------:R-:W-:Y:S01]  /*6750*/  @!P1 IMAD.HI.U32 R0, R51.reuse, R10, RZ ;  /* 0x0000000a33009227 */ /* 0x040fe200078e00ff */
[----:B------:R-:W-:Y:S01]  /*6760*/  @!P1 SHF.R.U32.HI R2, RZ, R12, R2 ;  /* 0x0000000cff029219 */ /* 0x000fe20000011602 */
[----:B------:R-:W-:Y:S01]  /*6770*/  USHF.L.U32 UR41, UR11, 0x7, URZ ;  /* 0x000000070b297899 */ /* 0x000fe200080006ff */
[----:B------:R-:W-:Y:S01]  /*6780*/  @P4 SHF.R.U32.HI R95, RZ, 0x10, R17 ;  /* 0x00000010ff5f4819 */ /* 0x000fe20000011611 */
[----:B------:R-:W-:Y:S01]  /*6790*/  VIADD R106, R106, 0x1 ;  /* 0x000000016a6a7836 */ /* 0x000fe20000000000 */
[----:B------:R-:W-:Y:S01]  /*67a0*/  @!P1 SEL R2, R50, R2, !P0 ;  /* 0x0000000232029207 */ /* 0x000fe20004000000 */
[----:B------:R-:W-:Y:S01]  /*67b0*/  BSSY.RECONVERGENT B6, `(.L_x_107) ;  /* 0x0000028000067945 */ /* 0x000fe20003800200 */
[----:B------:R-:W-:Y:S02]  /*67c0*/  @!P1 SHF.R.U32.HI R0, RZ, R11, R0 ;  /* 0x0000000bff009219 */ /* 0x000fe40000011600 */
[----:B------:R-:W-:Y:S02]  /*67d0*/  LOP3.LUT P0, RZ, R92, 0x90, RZ, 0xc0, !PT ;  /* 0x000000905cff7812 */ /* 0x000fe4000780c0ff */
[----:B------:R-:W-:Y:S05]  /*67e0*/  @!P1 SEL R3, R51, R0, !P2 ;  /* 0x0000000033039207 */ /* 0x000fea0005000000 */
[----:B------:R-:W-:Y:S02]  /*67f0*/  @!P1 IMAD.IADD R0, R2, 0x1, -R3 ;  /* 0x0000000102009824 */ /* 0x000fe400078e0a03 */
[----:B------:R-:W-:Y:S02]  /*6800*/  @!P1 IMAD.IADD R2, R3, 0x1, -R2 ;  /* 0x0000000103029824 */ /* 0x000fe400078e0a02 */
[----:B------:R-:W-:Y:S02]  /*6810*/  @!P1 IMAD R51, R0, R7, R51 ;  /* 0x0000000700339224 */ /* 0x000fe400078e0233 */
[----:B------:R-:W-:Y:S01]  /*6820*/  @!P1 IMAD R50, R2, R8, R50 ;  /* 0x0000000802329224 */ /* 0x000fe200078e0232 */
[----:B------:R-:W-:Y:S06]  /*6830*/  @!P0 BRA `(.L_x_108) ;  /* 0x00000000007c8947 */ /* 0x000fec0003800000 */
[----:B------:R-:W1:Y:S01]  /*6840*/  LDCU.64 UR8, c[0x4][0x80] ;  /* 0x01001000ff0877ac */ /* 0x000e620008000a00 */
[----:B------:R-:W-:Y:S01]  /*6850*/  MOV R2, 0x0 ;  /* 0x0000000000027802 */ /* 0x000fe20000000f00 */
[----:B------:R-:W-:Y:S02]  /*6860*/  HFMA2 R12, -RZ, RZ, 0, 5.9604644775390625e-08 ;  /* 0x00000001ff0c7431 */ /* 0x000fe400000001ff */
[----:B------:R-:W-:Y:S01]  /*6870*/  IMAD.MOV.U32 R8, RZ, RZ, 0x70 ;  /* 0x00000070ff087424 */ /* 0x000fe200078e00ff */
[----:B------:R2:W3:Y:S01]  /*6880*/  LDC.64 R14, c[0x4][R2] ;  /* 0x01000000020e7b82 */ /* 0x0004e20000000a00 */
[----:B------:R-:W4:Y:S01]  /*6890*/  LDCU.64 UR6, c[0x4][0x88] ;  /* 0x01001100ff0677ac */ /* 0x000f220008000a00 */
[----:B------:R-:W-:Y:S01]  /*68a0*/  IMAD.MOV.U32 R13, RZ, RZ, RZ ;  /* 0x000000ffff0d7224 */ /* 0x000fe200078e00ff */
[----:B------:R-:W2:Y:S01]  /*68b0*/  LDCU.64 UR4, c[0x4][0x8] ;  /* 0x01000100ff0477ac */ /* 0x000ea20008000a00 */
[----:B-1----:R-:W-:Y:S01]  /*68c0*/  MOV R5, UR9 ;  /* 0x0000000900057c02 */ /* 0x002fe20008000f00 */
[----:B------:R-:W-:Y:S01]  /*68d0*/  IMAD.U32 R4, RZ, RZ, UR8 ;  /* 0x00000008ff047e24 */ /* 0x000fe2000f8e00ff */
[----:B----4-:R-:W-:Y:S01]  /*68e0*/  MOV R7, UR7 ;  /* 0x0000000700077c02 */ /* 0x010fe20008000f00 */
[----:B------:R-:W-:Y:S01]  /*68f0*/  IMAD.U32 R6, RZ, RZ, UR6 ;  /* 0x00000006ff067e24 */ /* 0x000fe2000f8e00ff */
[----:B--2---:R-:W-:Y:S01]  /*6900*/  MOV R11, UR5 ;  /* 0x00000005000b7c02 */ /* 0x004fe20008000f00 */
[----:B------:R-:W-:Y:S02]  /*6910*/  IMAD.U32 R10, RZ, RZ, UR4 ;  /* 0x00000004ff0a7e24 */ /* 0x000fe4000f8e00ff */
[----:B------:R-:W-:Y:S07]  /*6920*/  LEPC R20, `(.L_x_109) ;  /* 0x000000001014794e */ /* 0x000fee0000000000 */
[----:B---3-5:R-:W-:Y:S05]  /*6930*/  CALL.ABS.NOINC R14 ;  /* 0x000000000e007343 */ /* 0x028fea0003c00000 */
.L_x_109:
[----:B------:R-:W1:Y:S01]  /*6940*/  LDCU.64 UR8, c[0x4][0x80] ;  /* 0x01001000ff0877ac */ /* 0x000e620008000a00 */
[----:B------:R-:W2:Y:S01]  /*6950*/  LDC.64 R2, c[0x4][R2] ;  /* 0x0100000002027b82 */ /* 0x000ea20000000a00 */
[----:B------:R-:W-:Y:S02]  /*6960*/  HFMA2 R12, -RZ, RZ, 0, 5.9604644775390625e-08 ;  /* 0x00000001ff0c7431 */ /* 0x000fe400000001ff */
[----:B------:R-:W-:Y:S02]  /*6970*/  IMAD.MOV.U32 R8, RZ, RZ, 0x70 ;  /* 0x00000070ff087424 */ /* 0x000fe400078e00ff */
[----:B------:R-:W-:Y:S01]  /*6980*/  IMAD.MOV.U32 R13, RZ, RZ, RZ ;  /* 0x000000ffff0d7224 */ /* 0x000fe200078e00ff */
[----:B------:R-:W3:Y:S01]  /*6990*/  LDCU.64 UR6, c[0x4][0x88] ;  /* 0x01001100ff0677ac */ /* 0x000ee20008000a00 */
[----:B------:R-:W4:Y:S01]  /*69a0*/  LDCU.64 UR4, c[0x4][0x8] ;  /* 0x01000100ff0477ac */ /* 0x000f220008000a00 */
[----:B-1----:R-:W-:Y:S02]  /*69b0*/  MOV R4, UR8 ;  /* 0x0000000800047c02 */ /* 0x002fe40008000f00 */
[----:B------:R-:W-:Y:S02]  /*69c0*/  MOV R5, UR9 ;  /* 0x0000000900057c02 */ /* 0x000fe40008000f00 */
[----:B---3--:R-:W-:Y:S01]  /*69d0*/  MOV R7, UR7 ;  /* 0x0000000700077c02 */ /* 0x008fe20008000f00 */
[----:B------:R-:W-:Y:S01]  /*69e0*/  IMAD.U32 R6, RZ, RZ, UR6 ;  /* 0x00000006ff067e24 */ /* 0x000fe2000f8e00ff */
[----:B----4-:R-:W-:Y:S01]  /*69f0*/  MOV R11, UR5 ;  /* 0x00000005000b7c02 */ /* 0x010fe20008000f00 */
[----:B------:R-:W-:Y:S02]  /*6a00*/  IMAD.U32 R10, RZ, RZ, UR4 ;  /* 0x00000004ff0a7e24 */ /* 0x000fe4000f8e00ff */
[----:B------:R-:W-:Y:S07]  /*6a10*/  LEPC R20, `(.L_x_108) ;  /* 0x000000001014794e */ /* 0x000fee0000000000 */
[----:B--2---:R-:W-:Y:S05]  /*6a20*/  CALL.ABS.NOINC R2 ;  /* 0x0000000002007343 */ /* 0x004fea0003c00000 */
.L_x_108:
[----:B------:R-:W-:Y:S05]  /*6a30*/  BSYNC.RECONVERGENT B6 ;  /* 0x0000000000067941 */ /* 0x000fea0003800200 */
.L_x_107:
[C---:B------:R-:W-:Y:S02]  /*6a40*/  ISETP.NE.U32.AND P3, PT, R86.reuse, RZ, PT ;  /* 0x000000ff5600720c */ /* 0x040fe40003f65070 */
[----:B------:R-:W-:Y:S02]  /*6a50*/  ISETP.NE.U32.AND P0, PT, RZ, UR48, PT ;  /* 0x00000030ff007c0c */ /* 0x000fe4000bf05070 */
[C---:B------:R-:W-:Y:S02]  /*6a60*/  ISETP.NE.AND.EX P3, PT, R87.reuse, RZ, PT, P3 ;  /* 0x000000ff5700720c */ /* 0x040fe40003f65330 */
[----:B------:R-:W-:Y:S02]  /*6a70*/  ISETP.NE.U32.AND P4, PT, R86, RZ, PT ;  /* 0x000000ff5600720c */ /* 0x000fe40003f85070 */
[----:B------:R-:W-:Y:S02]  /*6a80*/  ISETP.NE.AND.EX P0, PT, RZ, UR49, PT, P0 ;  /* 0x00000031ff007c0c */ /* 0x000fe4000bf05300 */
[----:B------:R-:W-:Y:S02]  /*6a90*/  ISETP.NE.U32.AND P2, PT, R82, RZ, PT ;  /* 0x000000ff5200720c */ /* 0x000fe40003f45070 */
[----:B------:R-:W-:Y:S02]  /*6aa0*/  ISETP.NE.U32.AND P1, PT, RZ, UR48, PT ;  /* 0x00000030ff007c0c */ /* 0x000fe4000bf25070 */
[----:B------:R-:W-:Y:S03]  /*6ab0*/  ISETP.NE.AND.EX P4, PT, R87, RZ, P0, P4 ;  /* 0x000000ff5700720c */ /* 0x000fe60000785340 */
[----:B------:R-:W-:Y:S10]  /*6ac0*/  @!P3 BRA `(.L_x_110) ;  /* 0x00000000002cb947 */ /* 0x000ff40003800000 */
[----:B------:R-:W-:Y:S01]  /*6ad0*/  ISETP.NE.U32.AND P0, PT, R84, RZ, PT ;  /* 0x000000ff5400720c */ /* 0x000fe20003f05070 */
[----:B------:R-:W-:Y:S03]  /*6ae0*/  IMAD.MOV.U32 R90, RZ, RZ, 0x1 ;  /* 0x00000001ff5a7424 */ /* 0x000fe600078e00ff */
[----:B------:R-:W-:Y:S11]  /*6af0*/  ISETP.NE.AND.EX P0, PT, R85, RZ, PT, P0 ;  /* 0x000000ff5500720c */ /* 0x000ff60003f05300 */
[----:B------:R-:W-:Y:S02]  /*6b00*/  @!UPT UIADD3 URZ, UPT, UPT, URZ, URZ, URZ ;  /* 0x000000fffffff290 */ /* 0x000fe4000fffe0ff */
[----:B------:R-:W1:Y:S01]  /*6b10*/  @P0 LDC.64 R2, c[0x0][0xc88] ;  /* 0x00032200ff020b82 */ /* 0x000e620000000a00 */
[----:B------:R-:W-:Y:S04]  /*6b20*/  @P0 IMAD R0, R86, UR44, RZ ;  /* 0x0000002c56000c24 */ /* 0x000fe8000f8e02ff */
[----:B-1----:R-:W-:Y:S04]  /*6b30*/  @P0 IMAD.WIDE R2, R0, 0x4, R2 ;  /* 0x0000000400020825 */ /* 0x002fe800078e0202 */
[----:B------:R-:W-:Y:S01]  /*6b40*/  HFMA2 R0, -RZ, RZ, 0, 5.9604644775390625e-08 ;  /* 0x00000001ff007431 */ /* 0x000fe200000001ff */
[----:B-----5:R1:W5:Y:S04]  /*6b50*/  @P0 LDG.E R53, desc[UR46][R2.64] ;  /* 0x0000002e02350981 */ /* 0x020368000c1e1900 */
[----:B------:R-:W-:Y:S01]  /*6b60*/  @!P0 PRMT R90, R0, 0x7610, R90 ;  /* 0x00007610005a8816 */ /* 0x000fe2000000005a */
[----:B-1----:R-:W2:Y:S06]  /*6b70*/  @!P0 LDC R53, c[0x0][0xc80] ;  /* 0x00032000ff358b82 */ /* 0x002eac0000000800 */
.L_x_110:
[----:B------:R-:W-:Y:S02]  /*6b80*/  ISETP.NE.AND.EX P2, PT, R83, RZ, PT, P2 ;  /* 0x000000ff5300720c */ /* 0x000fe40003f45320 */
[----:B------:R-:W-:Y:S02]  /*6b90*/  PLOP3.LUT P0, PT, PT, PT, PT, 0x8, 0x80 ;  /* 0x000000000080781c */ /* 0x000fe40003f0e170 */
[----:B------:R-:W-:Y:S02]  /*6ba0*/  ISETP.NE.AND.EX P1, PT, RZ, UR49, PT, P1 ;  /* 0x00000031ff007c0c */ /* 0x000fe4000bf25310 */
[----:B------:R-:W-:Y:S07]  /*6bb0*/  @!P4 PLOP3.LUT P0, PT, P3, PT, PT, 0x80, 0x8 ;  /* 0x000000000008c81c */ /* 0x000fee0001f0f070 */
[----:B------:R-:W-:Y:S06]  /*6bc0*/  @!P2 BRA `(.L_x_111) ;  /* 0x000000000020a947 */ /* 0x000fec0003800000 */
[----:B------:R-:W-:Y:S04]  /*6bd0*/  ISETP.NE.U32.AND P2, PT, R80, RZ, PT ;  /* 0x000000ff5000720c */ /* 0x000fe80003f45070 */
[----:B------:R-:W-:Y:S11]  /*6be0*/  ISETP.NE.AND.EX P2, PT, R81, RZ, PT, P2 ;  /* 0x000000ff5100720c */ /* 0x000ff60003f45320 */
[----:B------:R-:W-:Y:S02]  /*6bf0*/  @!UPT UIADD3 URZ, UPT, UPT, URZ, URZ, URZ ;  /* 0x000000fffffff290 */ /* 0x000fe4000fffe0ff */
[----:B------:R-:W1:Y:S01]  /*6c00*/  @P2 LDC.64 R2, c[0x0][0xca8] ;  /* 0x00032a00ff022b82 */ /* 0x000e620000000a00 */
[----:B------:R-:W-:Y:S04]  /*6c10*/  @P2 IMAD R0, R82, UR44, RZ ;  /* 0x0000002c52002c24 */ /* 0x000fe8000f8e02ff */
[----:B-1----:R-:W-:Y:S05]  /*6c20*/  @P2 IMAD.WIDE R2, R0, 0x4, R2 ;  /* 0x0000000400022825 */ /* 0x002fea00078e0202 */
[----:B-----5:R1:W5:Y:S02]  /*6c30*/  @P2 LDG.E R52, desc[UR46][R2.64] ;  /* 0x0000002e02342981 */ /* 0x020364000c1e1900 */
[----:B-1----:R-:W3:Y:S02]  /*6c40*/  @!P2 LDC R52, c[0x0][0xca0] ;  /* 0x00032800ff34ab82 */ /* 0x002ee40000000800 */
.L_x_111:
[----:B--2--5:R-:W-:Y:S01]  /*6c50*/  FSETP.NEU.AND P2, PT, R53, RZ, PT ;  /* 0x000000ff3500720b */ /* 0x024fe20003f4d000 */
[----:B------:R-:W-:Y:S01]  /*6c60*/  IMAD.MOV.U32 R69, RZ, RZ, 0x10 ;  /* 0x00000010ff457424 */ /* 0x000fe200078e00ff */
[----:B------:R-:W-:Y:S01]  /*6c70*/  SEL R2, RZ, 0xffffffff, P1 ;  /* 0xffffffffff027807 */ /* 0x000fe20000800000 */
[----:B------:R-:W-:Y:S01]  /*6c80*/  IMAD R59, R98, 0x80, R99 ;  /* 0x00000080623b7824 */ /* 0x000fe200078e0263 */
[----:B------:R-:W-:Y:S01]  /*6c90*/  @!P4 LOP3.LUT P1, RZ, R90, 0xff, RZ, 0xc0, !PT ;  /* 0x000000ff5affc812 */ /* 0x000fe2000782c0ff */
[----:B------:R-:W-:Y:S01]  /*6ca0*/  IMAD.SHL.U32 R108, R100, 0x2, RZ ;  /* 0x00000002646c7824 */ /* 0x000fe200078e00ff */
[----:B------:R-:W-:Y:S01]  /*6cb0*/  @!P4 SEL R0, RZ, 0xffffffff, P2 ;  /* 0xffffffffff00c807 */ /* 0x000fe20001000000 */
[----:B------:R-:W-:Y:S01]  /*6cc0*/  BSSY B1, `(.L_x_112) ;  /* 0x0000038000017945 */ /* 0x000fe20003800000 */
[----:B------:R-:W-:Y:S01]  /*6cd0*/  LEA R58, R98, UR36, 0x3 ;  /* 0x00000024623a7c11 */ /* 0x000fe2000f8e18ff */
[----:B------:R-:W-:Y:S01]  /*6ce0*/  VIADD R107, R108, UR36 ;  /* 0x000000246c6b7c36 */ /* 0x000fe20008000000 */
[----:B------:R-:W-:Y:S01]  /*6cf0*/  @P0 SEL R0, R2, R0, !P1 ;  /* 0x0000000002000207 */ /* 0x000fe20004800000 */
[----:B------:R-:W-:Y:S01]  /*6d00*/  IMAD.MOV.U32 R70, RZ, RZ, 0x1 ;  /* 0x00000001ff467424 */ /* 0x000fe200078e00ff */
[----:B------:R-:W-:Y:S01]  /*6d10*/  SHF.L.U32 R3, R97, 0x1f, RZ ;  /* 0x0000001f61037819 */ /* 0x000fe200000006ff */
[----:B------:R-:W-:Y:S01]  /*6d20*/  IMAD.MOV.U32 R68, RZ, RZ, RZ ;  /* 0x000000ffff447224 */ /* 0x000fe200078e00ff */
[----:B------:R-:W-:Y:S02]  /*6d30*/  @!P4 LOP3.LUT R0, R0, 0x1, RZ, 0xc0, !PT ;  /* 0x000000010000c812 */ /* 0x000fe400078ec0ff */
[----:B------:R-:W-:Y:S02]  /*6d40*/  CS2R R78, SRZ ;  /* 0x00000000004e7805 */ /* 0x000fe4000001ff00 */
[----:B------:R-:W-:Y:S02]  /*6d50*/  LOP3.LUT P6, RZ, R101, 0x40, RZ, 0xc0, !PT ;  /* 0x0000004065ff7812 */ /* 0x000fe400078cc0ff */
[----:B------:R-:W-:Y:S02]  /*6d60*/  CS2R R76, SRZ ;  /* 0x00000000004c7805 */ /* 0x000fe4000001ff00 */
[----:B------:R-:W-:Y:S02]  /*6d70*/  ISETP.NE.U32.OR P5, PT, R0, 0x1, P4 ;  /* 0x000000010000780c */ /* 0x000fe400027a5470 */
[----:B------:R-:W-:Y:S02]  /*6d80*/  CS2R R74, SRZ ;  /* 0x00000000004a7805 */ /* 0x000fe4000001ff00 */
[----:B------:R-:W-:Y:S02]  /*6d90*/  SEL R69, R69, 0xfffffff0, !P6 ;  /* 0xfffffff045457807 */ /* 0x000fe40007000000 */
[----:B------:R-:W-:Y:S02]  /*6da0*/  CS2R R72, SRZ ;  /* 0x0000000000487805 */ /* 0x000fe4000001ff00 */
[----:B------:R-:W-:Y:S02]  /*6db0*/  P2R R109, PR, RZ, 0x20 ;  /* 0x00000020ff6d7803 */ /* 0x000fe40000000000 */
[----:B------:R-:W-:Y:S02]  /*6dc0*/  CS2R R66, SRZ ;  /* 0x0000000000427805 */ /* 0x000fe4000001ff00 */
[----:B------:R-:W-:Y:S02]  /*6dd0*/  CS2R R64, SRZ ;  /* 0x0000000000407805 */ /* 0x000fe4000001ff00 */
[----:B------:R-:W-:Y:S02]  /*6de0*/  CS2R R62, SRZ ;  /* 0x00000000003e7805 */ /* 0x000fe4000001ff00 */
[----:B------:R-:W-:Y:S01]  /*6df0*/  CS2R R60, SRZ ;  /* 0x00000000003c7805 */ /* 0x000fe2000001ff00 */
[----:B------:R-:W-:Y:S01]  /*6e00*/  IMAD.IADD R107, R107, 0x1, R69 ;  /* 0x000000016b6b7824 */ /* 0x000fe200078e0245 */
[----:B------:R-:W-:Y:S04]  /*6e10*/  @P5 SHF.L.U32 R0, RZ, 0x1f, RZ ;  /* 0x0000001fff005819 */ /* 0x000fe800000006ff */
[----:B------:R1:W2:Y:S01]  /*6e20*/  @P5 SYNCS.PHASECHK.TRANS64.TRYWAIT P1, [UR36+0xc0], R0 ;  /* 0x0000c000ff0055a7 */ /* 0x0002a20008021124 */
[----:B------:R4:W3:Y:S01]  /*6e30*/  SYNCS.PHASECHK.TRANS64.TRYWAIT P0, [R58+URZ+0x130], R3 ;  /* 0x000130033a0075a7 */ /* 0x0008e200080011ff */
[----:B-1----:R-:W-:Y:S02]  /*6e40*/  SEL R0, RZ, 0xffffffff, P2 ;  /* 0xffffffffff007807 */ /* 0x002fe40001000000 */
[----:B------:R-:W-:Y:S04]  /*6e50*/  LOP3.LUT P2, R105, R90, 0xff, RZ, 0xc0, !PT ;  /* 0x000000ff5a697812 */ /* 0x000fe8000784c0ff */
[----:B------:R-:W-:Y:S04]  /*6e60*/  @P3 SEL R0, R2, R0, !P2 ;  /* 0x0000000002003207 */ /* 0x000fe80005000000 */
[----:B------:R-:W-:Y:S04]  /*6e70*/  LOP3.LUT R0, R0, 0x1, RZ, 0xc0, !PT ;  /* 0x0000000100007812 */ /* 0x000fe800078ec0ff */
[----:B------:R-:W-:Y:S02]  /*6e80*/  ISETP.NE.U32.AND P2, PT, R0, 0x1, PT ;  /* 0x000000010000780c */ /* 0x000fe40003f45070 */
[----:B------:R-:W-:Y:S02]  /*6e90*/  SHF.R.U32.HI R0, RZ, 0x15, R59 ;  /* 0x00000015ff007819 */ /* 0x000fe4000001163b */
[----:B------:R-:W-:Y:S02]  /*6ea0*/  P2R R71, PR, RZ, 0x4 ;  /* 0x00000004ff477803 */ /* 0x000fe40000000000 */
[----:B------:R-:W-:Y:S02]  /*6eb0*/  LOP3.LUT R2, R0, 0x3, RZ, 0xc0, !PT ;  /* 0x0000000300027812 */ /* 0x000fe400078ec0ff */
[----:B--2---:R-:W-:Y:S01]  /*6ec0*/  @P5 SEL R70, RZ, 0x1, !P1 ;  /* 0x00000001ff465807 */ /* 0x004fe20004800000 */
[----:B---34-:R-:W-:Y:S06]  /*6ed0*/  @!P5 BRA `(.L_x_113) ;  /* 0x000000000058d947 */ /* 0x018fec0003800000 */
[----:B------:R-:W-:Y:S01]  /*6ee0*/  IMAD.MOV.U32 R79, RZ, RZ, RZ ;  /* 0x000000ffff4f7224 */ /* 0x000fe200078e00ff */
[----:B------:R-:W-:Y:S01]  /*6ef0*/  ISETP.NE.AND P1, PT, R70, RZ, PT ;  /* 0x000000ff4600720c */ /* 0x000fe20003f25270 */
[----:B------:R-:W-:Y:S01]  /*6f00*/  BSSY B0, `(.L_x_114) ;  /* 0x000000c000007945 */ /* 0x000fe20003800000 */
[----:B------:R-:W-:Y:S02]  /*6f10*/  CS2R R62, SRZ ;  /* 0x00000000003e7805 */ /* 0x000fe4000001ff00 */
[----:B------:R-:W-:Y:S02]  /*6f20*/  CS2R R60, SRZ ;  /* 0x00000000003c7805 */ /* 0x000fe4000001ff00 */
[----:B------:R-:W-:Y:S02]  /*6f30*/  CS2R R66, SRZ ;  /* 0x0000000000427805 */ /* 0x000fe4000001ff00 */
[----:B------:R-:W-:Y:S02]  /*6f40*/  CS2R R64, SRZ ;  /* 0x0000000000407805 */ /* 0x000fe4000001ff00 */
[----:B------:R-:W-:Y:S02]  /*6f50*/  CS2R R74, SRZ ;  /* 0x00000000004a7805 */ /* 0x000fe4000001ff00 */
[----:B------:R-:W-:Y:S02]  /*6f60*/  CS2R R72, SRZ ;  /* 0x0000000000487805 */ /* 0x000fe4000001ff00 */
[----:B------:R-:W-:Y:S01]  /*6f70*/  CS2R R76, SRZ ;  /* 0x00000000004c7805 */ /* 0x000fe2000001ff00 */
[----:B------:R-:W-:Y:S06]  /*6f80*/  @P1 BRA `(.L_x_115) ;  /* 0x00000000000c1947 */ /* 0x000fec0003800000 */
[----:B------:R-:W-:Y:S04]  /*6f90*/  SHF.L.U32 R5, RZ, 0x1f, RZ ;  /* 0x0000001fff057819 */ /* 0x000fe800000006ff */
[----:B------:R-:W1:Y:S02]  /*6fa0*/  SYNCS.PHASECHK.TRANS64.TRYWAIT P1, [UR36+0xc0], R5 ;  /* 0x0000c005ff0075a7 */ /* 0x000e640008021124 */
[----:B-1----:R-:W-:Y:S05]  /*6fb0*/  @!P1 BRA `(.L_x_116) ;  /* 0x00000084007c9947 */ /* 0x002fea0003800000 */
.L_x_115:
[----:B------:R-:W-:Y:S05]  /*6fc0*/  BSYNC B0 ;  /* 0x0000000000007941 */ /* 0x000fea0003800000 */
.L_x_114:
[----:B------:R-:W-:Y:S01]  /*6fd0*/  ISETP.NE.AND P1, PT, R71, RZ, PT ;  /* 0x000000ff4700720c */ /* 0x000fe20003f25270 */
[----:B------:R-:W-:Y:S11]  /*6fe0*/  HFMA2 R68, -RZ, RZ, 0, 5.9604644775390625e-08 ;  /* 0x00000001ff447431 */ /* 0x000ff600000001ff */
[----:B------:R-:W-:Y:S01]  /*6ff0*/  @!UPT UIADD3 URZ, UPT, UPT, URZ, URZ, URZ ;  /* 0x000000fffffff290 */ /* 0x000fe2000fffe0ff */
[----:B------:R2:W3:Y:S04]  /*7000*/  @P1 LDS.128 R60, [R108+UR36+0x200] ;  /* 0x000200246c3c1984 */ /* 0x0004e80008000c00 */
[----:B------:R2:W4:Y:S04]  /*7010*/  @P1 LDS.128 R64, [R107+0x200] ;  /* 0x000200006b401984 */ /* 0x0005280000000c00 */
[----:B------:R2:W1:Y:S04]  /*7020*/  @P1 LDS.128 R72, [R108+UR36+0xa00] ;  /* 0x000a00246c481984 */ /* 0x0004680008000c00 */
[----:B------:R2:W1:Y:S02]  /*7030*/  @P1 LDS.128 R76, [R107+0xa00] ;  /* 0x000a00006b4c1984 */ /* 0x0004640000000c00 */
.L_x_113:
[----:B------:R-:W-:Y:S05]  /*7040*/  BSYNC B1 ;  /* 0x0000000000017941 */ /* 0x000fea0003800000 */
.L_x_112:
[----:B------:R-:W-:Y:S02]  /*7050*/  ISETP.NE.AND P1, PT, R102, R2, PT ;  /* 0x000000026600720c */ /* 0x000fe40003f25270 */
[----:B------:R-:W-:Y:S01]  /*7060*/  MOV R39, RZ ;  /* 0x000000ff00277202 */ /* 0x000fe20000000f00 */
[----:B------:R-:W-:Y:S10]  /*7070*/  @P0 BRA `(.L_x_117) ;  /* 0x0000000000080947 */ /* 0x000ff40003800000 */
[----:B------:R-:W5:Y:S02]  /*7080*/  SYNCS.PHASECHK.TRANS64.TRYWAIT P0, [R58+URZ+0x130], R3 ;  /* 0x000130033a0075a7 */ /* 0x000f6400080011ff */
[----:B-----5:R-:W-:Y:S05]  /*7090*/  @!P0 BRA `(.L_x_118) ;  /* 0x00000084005c8947 */ /* 0x020fea0003800000 */
.L_x_117:
[----:B------:R-:W-:Y:S01]  /*70a0*/  IMAD.MOV.U32 R38, RZ, RZ, RZ ;  /* 0x000000ffff267224 */ /* 0x000fe200078e00ff */
[----:B------:R-:W-:Y:S02]  /*70b0*/  CS2R R36, SRZ ;  /* 0x0000000000247805 */ /* 0x000fe4000001ff00 */
        /* <DEDUP_REMOVED lines=13> */
[----:B-1----:R-:W-:Y:S01]  /*7190*/  CS2R R4, SRZ ;  /* 0x0000000000047805 */ /* 0x002fe2000001ff00 */
[----:B------:R-:W-:Y:S06]  /*71a0*/  @P1 BRA `(.L_x_119) ;  /* 0x0000000000bc1947 */ /* 0x000fec0003800000 */
[----:B------:R-:W-:Y:S11]  /*71b0*/  LOP3.LUT P0, RZ, R0, 0x3, R103, 0x48, !PT ;  /* 0x0000000300ff7812 */ /* 0x000ff60007804867 */
[----:B------:R-:W-:Y:S02]  /*71c0*/  @!UPT UIADD3 URZ, UPT, UPT, URZ, URZ, URZ ;  /* 0x000000fffffff290 */ /* 0x000fe4000fffe0ff */
[----:B------:R-:W-:Y:S05]  /*71d0*/  @!P0 BRA `(.L_x_120) ;  /* 0x0000000000408947 */ /* 0x000fea0003800000 */
[----:B------:R-:W1:Y:S01]  /*71e0*/  LDCU.64 UR8, c[0x4][0x70] ;  /* 0x01000e00ff0877ac */ /* 0x000e620008000a00 */
[----:B------:R-:W-:Y:S01]  /*71f0*/  MOV R15, 0x0 ;  /* 0x00000000000f7802 */ /* 0x000fe20000000f00 */
[----:B------:R-:W-:Y:S02]  /*7200*/  HFMA2 R12, -RZ, RZ, 0, 5.9604644775390625e-08 ;  /* 0x00000001ff0c7431 */ /* 0x000fe400000001ff */
[----:B------:R-:W-:Y:S02]  /*7210*/  IMAD.MOV.U32 R8, RZ, RZ, 0x192 ;  /* 0x00000192ff087424 */ /* 0x000fe400078e00ff */
[----:B------:R-:W-:Y:S01]  /*7220*/  IMAD.MOV.U32 R13, RZ, RZ, RZ ;  /* 0x000000ffff0d7224 */ /* 0x000fe200078e00ff */
[----:B------:R-:W5:Y:S01]  /*7230*/  LDCU.64 UR6, c[0x4][0x78] ;  /* 0x01000f00ff0677ac */ /* 0x000f620008000a00 */
[----:B------:R-:W2:Y:S01]  /*7240*/  LDC.64 R14, c[0x4][R15] ;  /* 0x010000000f0e7b82 */ /* 0x000ea20000000a00 */
[----:B------:R-:W3:Y:S01]  /*7250*/  LDCU.64 UR4, c[0x4][0x10] ;  /* 0x01000200ff0477ac */ /* 0x000ee20008000a00 */
[----:B-1----:R-:W-:Y:S01]  /*7260*/  MOV R5, UR9 ;  /* 0x0000000900057c02 */ /* 0x002fe20008000f00 */
[----:B------:R-:W-:Y:S01]  /*7270*/  IMAD.U32 R4, RZ, RZ, UR8 ;  /* 0x00000008ff047e24 */ /* 0x000fe2000f8e00ff */
[----:B-----5:R-:W-:Y:S01]  /*7280*/  MOV R7, UR7 ;  /* 0x0000000700077c02 */ /* 0x020fe20008000f00 */
[----:B------:R-:W-:Y:S01]  /*7290*/  IMAD.U32 R6, RZ, RZ, UR6 ;  /* 0x00000006ff067e24 */ /* 0x000fe2000f8e00ff */
[----:B---3--:R-:W-:Y:S01]  /*72a0*/  MOV R11, UR5 ;  /* 0x00000005000b7c02 */ /* 0x008fe20008000f00 */
[----:B------:R-:W-:Y:S02]  /*72b0*/  IMAD.U32 R10, RZ, RZ, UR4 ;  /* 0x00000004ff0a7e24 */ /* 0x000fe4000f8e00ff */
[----:B------:R-:W-:Y:S07]  /*72c0*/  LEPC R20, `(.L_x_120) ;  /* 0x000000001014794e */ /* 0x000fee0000000000 */
[----:B--2-4-:R-:W-:Y:S05]  /*72d0*/  CALL.ABS.NOINC R14 ;  /* 0x000000000e007343 */ /* 0x014fea0003c00000 */
.L_x_120:
[----:B------:R-:W-:Y:S05]  /*72e0*/  WARPSYNC.ALL ;  /* 0x0000000000007948 */ /* 0x000fea0003800000 */
[C---:B------:R-:W-:Y:S01]  /*72f0*/  R2UR UR4, R59.reuse ;  /* 0x000000003b0472ca */ /* 0x040fe200000e0000 */
[----:B------:R-:W-:Y:S05]  /*7300*/  VIADD R0, R59, 0x40 ;  /* 0x000000403b007836 */ /* 0x000fea0000000000 */
[----:B------:R-:W-:Y:S04]  /*7310*/  SHF.R.U32.HI R0, RZ, 0x15, R0 ;  /* 0x00000015ff007819 */ /* 0x000fe80000011600 */
[----:B------:R-:W-:Y:S03]  /*7320*/  LOP3.LUT P0, RZ, R0, 0x3, R103, 0x48, !PT ;  /* 0x0000000300ff7812 */ /* 0x000fe60007804867 */
[----:B------:R-:W1:Y:S10]  /*7330*/  LDTM.x16 R24, tmem[UR4] ;  /* 0x00000004001879ee */ /* 0x000e740008240000 */
[----:B-1----:R-:W-:Y:S05]  /*7340*/  @!P0 BRA `(.L_x_121) ;  /* 0x0000000000408947 */ /* 0x002fea0003800000 */
        /* <DEDUP_REMOVED lines=16> */
.L_x_121:
[----:B------:R-:W-:Y:S05]  /*7450*/  WARPSYNC.ALL ;  /* 0x0000000000007948 */ /* 0x000fea0003800000 */
[----:B------:R-:W-:Y:S11]  /*7460*/  R2UR UR4, R59 ;  /* 0x000000003b0472ca */ /* 0x000ff600000e0000 */
[----:B------:R-:W-:Y:S02]  /*7470*/  @!UPT UIADD3 URZ, UPT, UPT, URZ, URZ, URZ ;  /* 0x000000fffffff290 */ /* 0x000fe4000fffe0ff */
[----:B------:R-:W1:Y:S02]  /*7480*/  LDTM.x16 R4, tmem[UR4+0x40] ;  /* 0x00004004000479ee */ /* 0x000e640008240000 */
[----:B-1----:R-:W-:Y:S01]  /*7490*/  NOP ;  /* 0x0000000000007918 */ /* 0x002fe20000000000 */
.L_x_119:
[----:B---3--:R-:W-:Y:S01]  /*74a0*/  SHF.L.U32 R20, R60, 0x10, RZ ;  /* 0x000000103c147819 */ /* 0x008fe200000006ff */
[----:B------:R-:W-:Y:S01]  /*74b0*/  FMUL R0, R52, R24 ;  /* 0x0000001834007220 */ /* 0x000fe20000400000 */
[----:B------:R-:W-:Y:S01]  /*74c0*/  ISETP.NE.AND P0, PT, R102, R2, PT ;  /* 0x000000026600720c */ /* 0x000fe20003f05270 */
[----:B------:R-:W-:Y:S01]  /*74d0*/  FMUL R2, R52, R25 ;  /* 0x0000001934027220 */ /* 0x000fe20000400000 */
[----:B------:R-:W-:Y:S01]  /*74e0*/  LOP3.LUT R21, R60, 0xffff0000, RZ, 0xc0, !PT ;  /* 0xffff00003c157812 */ /* 0x000fe200078ec0ff */
[----:B------:R-:W-:Y:S01]  /*74f0*/  FFMA R0, R53, R20, R0 ;  /* 0x0000001435007223 */ /* 0x000fe20000000000 */
[C---:B------:R-:W-:Y:S01]  /*7500*/  SHF.L.U32 R22, R61.reuse, 0x10, RZ ;  /* 0x000000103d167819 */ /* 0x040fe200000006ff */
[----:B------:R-:W-:Y:S01]  /*7510*/  FMUL R3, R52, R26 ;  /* 0x0000001a34037220 */ /* 0x000fe20000400000 */
[----:B------:R-:W-:Y:S01]  /*7520*/  LOP3.LUT R23, R61, 0xffff0000, RZ, 0xc0, !PT ;  /* 0xffff00003d177812 */ /* 0x000fe200078ec0ff */
[C---:B------:R-:W-:Y:S01]  /*7530*/  FFMA R2, R53.reuse, R21, R2 ;  /* 0x0000001535027223 */ /* 0x040fe20000000002 */
[----:B------:R-:W-:Y:S01]  /*7540*/  SHF.L.U32 R40, R62, 0x10, RZ ;  /* 0x000000103e287819 */ /* 0x000fe200000006ff */
[----:B------:R-:W-:Y:S01]  /*7550*/  FMUL R20, R52, R27 ;  /* 0x0000001b34147220 */ /* 0x000fe20000400000 */
[----:B------:R-:W-:Y:S01]  /*7560*/  LOP3.LUT R41, R62, 0xffff0000, RZ, 0xc0, !PT ;  /* 0xffff00003e297812 */ /* 0x000fe200078ec0ff */
[----:B------:R-:W-:Y:S01]  /*7570*/  FFMA R3, R53, R22, R3 ;  /* 0x0000001635037223 */ /* 0x000fe20000000003 */
[----:B------:R-:W-:Y:S01]  /*7580*/  F2FP.BF16.F32.PACK_AB R112, R2, R0 ;  /* 0x000000000270723e */ /* 0x000fe200000010ff */
[C---:B------:R-:W-:Y:S01]  /*7590*/  FMUL R21, R52.reuse, R28 ;  /* 0x0000001c34157220 */ /* 0x040fe20000400000 */
[----:B------:R-:W-:Y:S01]  /*75a0*/  LOP3.LUT R42, R77, 0xffff0000, RZ, 0xc0, !PT ;  /* 0xffff00004d2a7812 */ /* 0x000fe200078ec0ff */
[----:B------:R-:W-:Y:S01]  /*75b0*/  FMUL R22, R52, R29 ;  /* 0x0000001d34167220 */ /* 0x000fe20000400000 */
[----:B------:R-:W-:Y:S01]  /*75c0*/  SHF.L.U32 R54, R78, 0x10, RZ ;  /* 0x000000104e367819 */ /* 0x000fe200000006ff */
[----:B------:R-:W-:Y:S01]  /*75d0*/  FFMA R20, R53, R23, R20 ;  /* 0x0000001735147223 */ /* 0x000fe20000000014 */
[----:B------:R-:W-:Y:S01]  /*75e0*/  SHF.L.U32 R23, R63, 0x10, RZ ;  /* 0x000000103f177819 */ /* 0x000fe200000006ff */
[----:B------:R-:W-:Y:S01]  /*75f0*/  FFMA R21, R53, R40, R21 ;  /* 0x0000002835157223 */ /* 0x000fe20000000015 */
[----:B------:R-:W-:Y:S01]  /*7600*/  LOP3.LUT R40, R63, 0xffff0000, RZ, 0xc0, !PT ;  /* 0xffff00003f287812 */ /* 0x000fe200078ec0ff */
[C---:B------:R-:W-:Y:S01]  /*7610*/  FFMA R22, R53.reuse, R41, R22 ;  /* 0x0000002935167223 */ /* 0x040fe20000000016 */
[----:B------:R-:W-:Y:S01]  /*7620*/  F2FP.BF16.F32.PACK_AB R113, R20, R3 ;  /* 0x000000031471723e */ /* 0x000fe200000010ff */
[----:B------:R-:W-:Y:S01]  /*7630*/  FMUL R0, R52, R30 ;  /* 0x0000001e34007220 */ /* 0x000fe20000400000 */
[----:B----4-:R-:W-:Y:S01]  /*7640*/  LOP3.LUT R41, R66, 0xffff0000, RZ, 0xc0, !PT ;  /* 0xffff000042297812 */ /* 0x010fe200078ec0ff */
[----:B------:R-:W-:Y:S01]  /*7650*/  FMUL R2, R52, R31 ;  /* 0x0000001f34027220 */ /* 0x000fe20000400000 */
[----:B------:R-:W-:Y:S01]  /*7660*/  F2FP.BF16.F32.PACK_AB R114, R22, R21 ;  /* 0x000000151672723e */ /* 0x000fe200000010ff */
[C---:B------:R-:W-:Y:S01]  /*7670*/  FFMA R0, R53.reuse, R23, R0 ;  /* 0x0000001735007223 */ /* 0x040fe20000000000 */
[C---:B------:R-:W-:Y:S01]  /*7680*/  SHF.L.U32 R22, R64.reuse, 0x10, RZ ;  /* 0x0000001040167819 */ /* 0x040fe200000006ff */
[----:B------:R-:W-:Y:S01]  /*7690*/  FFMA R2, R53, R40, R2 ;  /* 0x0000002835027223 */ /* 0x000fe20000000002 */
[----:B------:R-:W-:Y:S01]  /*76a0*/  LOP3.LUT R23, R64, 0xffff0000, RZ, 0xc0, !PT ;  /* 0xffff000040177812 */ /* 0x000fe200078ec0ff */
[C---:B------:R-:W-:Y:S01]  /*76b0*/  FMUL R3, R52.reuse, R32 ;  /* 0x0000002034037220 */ /* 0x040fe20000400000 */
[----:B------:R-:W-:Y:S01]  /*76c0*/  SHF.L.U32 R40, R65, 0x10, RZ ;  /* 0x0000001041287819 */ /* 0x000fe200000006ff */
[----:B------:R-:W-:Y:S01]  /*76d0*/  FMUL R20, R52, R33 ;  /* 0x0000002134147220 */ /* 0x000fe20000400000 */
[----:B------:R-:W-:Y:S01]  /*76e0*/  F2FP.BF16.F32.PACK_AB R115, R2, R0 ;  /* 0x000000000273723e */ /* 0x000fe200000010ff */
[----:B------:R-:W-:Y:S01]  /*76f0*/  FMUL R21, R52, R34 ;  /* 0x0000002234157220 */ /* 0x000fe20000400000 */
[----:B------:R-:W-:Y:S01]  /*7700*/  LOP3.LUT R55, R78, 0xffff0000, RZ, 0xc0, !PT ;  /* 0xffff00004e377812 */ /* 0x000fe200078ec0ff */
[----:B------:R-:W-:Y:S01]  /*7710*/  FFMA R3, R53, R22, R3 ;  /* 0x0000001635037223 */ /* 0x000fe20000000003 */
[----:B------:R-:W-:Y:S01]  /*7720*/  SHF.L.U32 R56, R79, 0x10, RZ ;  /* 0x000000104f387819 */ /* 0x000fe200000006ff */
[----:B------:R-:W-:Y:S01]  /*7730*/  FFMA R20, R53, R23, R20 ;  /* 0x0000001735147223 */ /* 0x000fe20000000014 */
[----:B------:R-:W-:Y:S01]  /*7740*/  LOP3.LUT R23, R65, 0xffff0000, RZ, 0xc0, !PT ;  /* 0xffff000041177812 */ /* 0x000fe200078ec0ff */
[----:B------:R-:W-:Y:S01]  /*7750*/  FFMA R21, R53, R40, R21 ;  /* 0x0000002835157223 */ /* 0x000fe20000000015 */
[----:B------:R-:W-:Y:S01]  /*7760*/  SHF.L.U32 R40, R66, 0x10, RZ ;  /* 0x0000001042287819 */ /* 0x000fe200000006ff */
[----:B------:R-:W-:Y:S01]  /*7770*/  FMUL R0, R52, R35 ;  /* 0x0000002334007220 */ /* 0x000fe20000400000 */
[----:B------:R-:W-:Y:S01]  /*7780*/  F2FP.BF16.F32.PACK_AB R116, R20, R3 ;  /* 0x000000031474723e */ /* 0x000fe200000010ff */
[C---:B------:R-:W-:Y:S01]  /*7790*/  FMUL R2, R52.reuse, R36 ;  /* 0x0000002434027220 */ /* 0x040fe20000400000 */
[----:B------:R-:W-:Y:S01]  /*77a0*/  LOP3.LUT R57, R79, 0xffff0000, RZ, 0xc0, !PT ;  /* 0xffff00004f397812 */ /* 0x000fe200078ec0ff */
[----:B------:R-:W-:Y:S01]  /*77b0*/  FMUL R22, R52, R37 ;  /* 0x0000002534167220 */ /* 0x000fe20000400000 */
[----:B------:R-:W-:Y:S01]  /*77c0*/  ISETP.NE.AND P1, PT, R102, RZ, PT ;  /* 0x000000ff6600720c */ /* 0x000fe20003f25270 */
[----:B------:R-:W-:Y:S01]  /*77d0*/  FFMA R0, R53, R23, R0 ;  /* 0x0000001735007223 */ /* 0x000fe20000000000 */
[----:B------:R-:W-:Y:S01]  /*77e0*/  SHF.L.U32 R23, R67, 0x10, RZ ;  /* 0x0000001043177819 */ /* 0x000fe200000006ff */
[----:B------:R-:W-:Y:S01]  /*77f0*/  FFMA R2, R53, R40, R2 ;  /* 0x0000002835027223 */ /* 0x000fe20000000002 */
[----:B------:R-:W-:Y:S01]  /*7800*/  LOP3.LUT R40, R67, 0xffff0000, RZ, 0xc0, !PT ;  /* 0xffff000043287812 */ /* 0x000fe200078ec0ff */
[----:B------:R1:W-:Y:S01]  /*7810*/  @!P0 STS.128 [R108+UR36+0x200], R112 ;  /* 0x000200706c008988 */ /* 0x0003e20008000c24 */
[----:B------:R-:W-:Y:S01]  /*7820*/  F2FP.BF16.F32.PACK_AB R117, R0, R21 ;  /* 0x000000150075723e */ /* 0x000fe200000010ff */
[C---:B------:R-:W-:Y:S01]  /*7830*/  FFMA R22, R53.reuse, R41, R22 ;  /* 0x0000002935167223 */ /* 0x040fe20000000016 */
[----:B------:R-:W-:Y:S01]  /*7840*/  LOP3.LUT R41, R74, 0xffff0000, RZ, 0xc0, !PT ;  /* 0xffff00004a297812 */ /* 0x000fe200078ec0ff */
[C---:B------:R-:W-:Y:S01]  /*7850*/  FMUL R3, R52.reuse, R38 ;  /* 0x0000002634037220 */ /* 0x040fe20000400000 */
[C---:B------:R-:W-:Y:S01]  /*7860*/  FMUL R20, R52.reuse, R39 ;  /* 0x0000002734147220 */ /* 0x040fe20000400000 */
        /* <DEDUP_REMOVED lines=9> */
[C---:B------:R-:W-:Y:S01]  /*7900*/  FFMA R0, R53.reuse, R22, R0 ;  /* 0x0000001635007223 */ /* 0x040fe20000000000 */
[C---:B------:R-:W-:Y:S01]  /*7910*/  FFMA R2, R53.reuse, R23, R2 ;  /* 0x0000001735027223 */ /* 0x040fe20000000002 */
[----:B------:R-:W-:Y:S01]  /*7920*/  F2FP.BF16.F32.PACK_AB R119, R20, R3 ;  /* 0x000000031477723e */ /* 0x000fe200000010ff */
[----:B------:R-:W-:Y:S01]  /*7930*/  FFMA R21, R53, R40, R21 ;  /* 0x0000002835157223 */ /* 0x000fe20000000015 */
[----:B------:R-:W-:Y:S01]  /*7940*/  LOP3.LUT R23, R73, 0xffff0000, RZ, 0xc0, !PT ;  /* 0xffff000049177812 */ /* 0x000fe200078ec0ff */
[----:B------:R-:W-:Y:S01]  /*7950*/  FMUL R3, R52, R7 ;  /* 0x0000000734037220 */ /* 0x000fe20000400000 */
[----:B------:R-:W-:Y:S01]  /*7960*/  SHF.L.U32 R40, R74, 0x10, RZ ;  /* 0x000000104a287819 */ /* 0x000fe200000006ff */
[----:B------:R1:W-:Y:S01]  /*7970*/  @!P0 STS.128 [R107+0x200], R116 ;  /* 0x000200746b008388 */ /* 0x0003e20000000c00 */
[C---:B------:R-:W-:Y:S01]  /*7980*/  FMUL R20, R52.reuse, R8 ;  /* 0x0000000834147220 */ /* 0x040fe20000400000 */
[----:B------:R-:W-:Y:S01]  /*7990*/  FMUL R22, R52, R9 ;  /* 0x0000000934167220 */ /* 0x000fe20000400000 */
[C---:B------:R-:W-:Y:S01]  /*79a0*/  FFMA R3, R53.reuse, R23, R3 ;  /* 0x0000001735037223 */ /* 0x040fe20000000003 */
[----:B------:R-:W-:Y:S01]  /*79b0*/  F2FP.BF16.F32.PACK_AB R120, R2, R0 ;  /* 0x000000000278723e */ /* 0x000fe200000010ff */
[----:B------:R-:W-:Y:S01]  /*79c0*/  FFMA R20, R53, R40, R20 ;  /* 0x0000002835147223 */ /* 0x000fe20000000014 */
[C---:B------:R-:W-:Y:S01]  /*79d0*/  SHF.L.U32 R23, R75.reuse, 0x10, RZ ;  /* 0x000000104b177819 */ /* 0x040fe200000006ff */
[C---:B------:R-:W-:Y:S01]  /*79e0*/  FMUL R0, R52.reuse, R10 ;  /* 0x0000000a34007220 */ /* 0x040fe20000400000 */
[----:B------:R-:W-:Y:S01]  /*79f0*/  LOP3.LUT R40, R75, 0xffff0000, RZ, 0xc0, !PT ;  /* 0xffff00004b287812 */ /* 0x000fe200078ec0ff */
[C---:B------:R-:W-:Y:S01]  /*7a00*/  FFMA R22, R53.reuse, R41, R22 ;  /* 0x0000002935167223 */ /* 0x040fe20000000016 */
[C---:B------:R-:W-:Y:S01]  /*7a10*/  FMUL R2, R52.reuse, R11 ;  /* 0x0000000b34027220 */ /* 0x040fe20000400000 */
[----:B------:R-:W-:Y:S01]  /*7a20*/  FFMA R0, R53, R23, R0 ;  /* 0x0000001735007223 */ /* 0x000fe20000000000 */
[----:B------:R-:W-:Y:S01]  /*7a30*/  F2FP.BF16.F32.PACK_AB R121, R3, R21 ;  /* 0x000000150379723e */ /* 0x000fe200000010ff */
[----:B------:R-:W-:Y:S01]  /*7a40*/  FMUL R3, R52, R12 ;  /* 0x0000000c34037220 */ /* 0x000fe20000400000 */
[----:B------:R-:W-:Y:S01]  /*7a50*/  FFMA R2, R53, R40, R2 ;  /* 0x0000002835027223 */ /* 0x000fe20000000002 */
[----:B------:R-:W-:Y:S01]  /*7a60*/  SHF.L.U32 R23, R76, 0x10, RZ ;  /* 0x000000104c177819 */ /* 0x000fe200000006ff */
[----:B------:R-:W-:Y:S01]  /*7a70*/  FMUL R21, R52, R14 ;  /* 0x0000000e34157220 */ /* 0x000fe20000400000 */
[----:B------:R-:W-:Y:S01]  /*7a80*/  F2FP.BF16.F32.PACK_AB R122, R22, R20 ;  /* 0x00000014167a723e */ /* 0x000fe200000010ff */
[----:B------:R-:W-:Y:S01]  /*7a90*/  FMUL R20, R52, R13 ;  /* 0x0000000d34147220 */ /* 0x000fe20000400000 */
[----:B------:R-:W-:Y:S01]  /*7aa0*/  LOP3.LUT R40, R76, 0xffff0000, RZ, 0xc0, !PT ;  /* 0xffff00004c287812 */ /* 0x000fe200078ec0ff */
[C---:B------:R-:W-:Y:S01]  /*7ab0*/  FMUL R22, R52.reuse, R15 ;  /* 0x0000000f34167220 */ /* 0x040fe20000400000 */
[----:B------:R-:W-:Y:S01]  /*7ac0*/  SHF.L.U32 R41, R77, 0x10, RZ ;  /* 0x000000104d297819 */ /* 0x000fe200000006ff */
[C---:B------:R-:W-:Y:S01]  /*7ad0*/  FFMA R3, R53.reuse, R23, R3 ;  /* 0x0000001735037223 */ /* 0x040fe20000000003 */
[C---:B------:R-:W-:Y:S01]  /*7ae0*/  FMUL R23, R52.reuse, R16 ;  /* 0x0000001034177220 */ /* 0x040fe20000400000 */
[C---:B------:R-:W-:Y:S01]  /*7af0*/  FFMA R20, R53.reuse, R40, R20 ;  /* 0x0000002835147223 */ /* 0x040fe20000000014 */
[C---:B------:R-:W-:Y:S01]  /*7b00*/  FMUL R40, R52.reuse, R17 ;  /* 0x0000001134287220 */ /* 0x040fe20000400000 */
[C---:B------:R-:W-:Y:S01]  /*7b10*/  FFMA R21, R53.reuse, R41, R21 ;  /* 0x0000002935157223 */ /* 0x040fe20000000015 */
[C---:B------:R-:W-:Y:S01]  /*7b20*/  FFMA R22, R53.reuse, R42, R22 ;  /* 0x0000002a35167223 */ /* 0x040fe20000000016 */
[C---:B------:R-:W-:Y:S01]  /*7b30*/  FMUL R41, R52.reuse, R18 ;  /* 0x0000001234297220 */ /* 0x040fe20000400000 */
[----:B------:R-:W-:Y:S01]  /*7b40*/  FMUL R42, R52, R19 ;  /* 0x00000013342a7220 */ /* 0x000fe20000400000 */
[----:B------:R-:W-:Y:S01]  /*7b50*/  F2FP.BF16.F32.PACK_AB R123, R2, R0 ;  /* 0x00000000027b723e */ /* 0x000fe200000010ff */
[C---:B------:R-:W-:Y:S01]  /*7b60*/  FFMA R23, R53.reuse, R54, R23 ;  /* 0x0000003635177223 */ /* 0x040fe20000000017 */
[C---:B------:R-:W-:Y:S01]  /*7b70*/  FFMA R40, R53.reuse, R55, R40 ;  /* 0x0000003735287223 */ /* 0x040fe20000000028 */
[C---:B------:R-:W-:Y:S01]  /*7b80*/  FFMA R41, R53.reuse, R56, R41 ;  /* 0x0000003835297223 */ /* 0x040fe20000000029 */
[----:B------:R-:W-:Y:S01]  /*7b90*/  FFMA R42, R53, R57, R42 ;  /* 0x00000039352a7223 */ /* 0x000fe2000000002a */
[----:B------:R1:W-:Y:S01]  /*7ba0*/  @!P0 STS.128 [R108+UR36+0xa00], R120 ;  /* 0x000a00786c008988 */ /* 0x0003e20008000c24 */
[----:B------:R-:W-:Y:S02]  /*7bb0*/  F2FP.BF16.F32.PACK_AB R21, R22, R21 ;  /* 0x000000151615723e */ /* 0x000fe400000010ff */
[----:B------:R-:W-:Y:S02]  /*7bc0*/  F2FP.BF16.F32.PACK_AB R22, R40, R23 ;  /* 0x000000172816723e */ /* 0x000fe400000010ff */
[----:B------:R-:W-:Y:S02]  /*7bd0*/  F2FP.BF16.F32.PACK_AB R20, R20, R3 ;  /* 0x000000031414723e */ /* 0x000fe400000010ff */
[----:B------:R-:W-:Y:S05]  /*7be0*/  F2FP.BF16.F32.PACK_AB R23, R42, R41 ;  /* 0x000000292a17723e */ /* 0x000fea00000010ff */
[----:B------:R1:W-:Y:S01]  /*7bf0*/  @!P0 STS.128 [R107+0xa00], R20 ;  /* 0x000a00146b008388 */ /* 0x0003e20000000c00 */
[----:B------:R-:W-:Y:S01]  /*7c00*/  @!PT LDS RZ, [RZ] ;  /* 0x00000000fffff984 */ /* 0x000fe20000000800 */
[----:B------:R-:W-:Y:S01]  /*7c10*/  @!PT LDS RZ, [RZ] ;  /* 0x00000000fffff984 */ /* 0x000fe20000000800 */
[----:B------:R-:W-:Y:S01]  /*7c20*/  @!PT LDS RZ, [RZ] ;  /* 0x00000000fffff984 */ /* 0x000fe20000000800 */
[----:B------:R-:W-:Y:S01]  /*7c30*/  @!PT LDS RZ, [RZ] ;  /* 0x00000000fffff984 */ /* 0x000fe20000000800 */
[----:B------:R3:W-:Y:S07]  /*7c40*/  MEMBAR.ALL.CTA ;  /* 0x0000000000007992 */ /* 0x0007ee0000008000 */
[----:B---3--:R-:W3:Y:S01]  /*7c50*/  FENCE.VIEW.ASYNC.S ;  /* 0x00000000000073c6 */ /* 0x008ee20000000000 */
[----:B------:R-:W-:Y:S05]  /*7c60*/  WARPSYNC.ALL ;  /* 0x0000000000007948 */ /* 0x000fea0003800000 */
[----:B------:R-:W-:Y:S01]  /*7c70*/  BSSY.RECONVERGENT B0, `(.L_x_122) ;  /* 0x0000011000007945 */ /* 0x000fe20003800200 */
[----:B---3--:R-:W-:Y:S06]  /*7c80*/  BAR.SYNC.DEFER_BLOCKING 0x1, 0x80 ;  /* 0x0042000000007b1d */ /* 0x008fec0000010000 */
[----:B------:R-:W-:Y:S05]  /*7c90*/  @P1 BRA `(.L_x_123) ;  /* 0x0000000000381947 */ /* 0x000fea0003800000 */
[----:B------:R-:W-:Y:S02]  /*7ca0*/  UIADD3 UR4, UPT, UPT, UR36, 0x200, URZ ;  /* 0x0000020024047890 */ /* 0x000fe4000fffe0ff */
[----:B------:R-:W-:Y:S01]  /*7cb0*/  UIADD3 UR8, UP0, UPT, UR50, 0xa80, URZ ;  /* 0x00000a8032087890 */ /* 0x000fe2000ff1e0ff */
[----:B------:R-:W-:Y:S01]  /*7cc0*/  UMOV UR43, UR44 ;  /* 0x0000002c002b7c82 */ /* 0x000fe20008000000 */
[----:B------:R-:W-:Y:S02]  /*7cd0*/  UIADD3 UR5, UPT, UPT, UR41, 0x40, URZ ;  /* 0x0000004029057890 */ /* 0x000fe4000fffe0ff */
[----:B------:R-:W-:Y:S01]  /*7ce0*/  MOV R92, UR4 ;  /* 0x00000004005c7c02 */ /* 0x000fe20008000f00 */
[----:B------:R-:W-:Y:S02]  /*7cf0*/  UIADD3.X UR9, UPT, UPT, URZ, UR51, URZ, UP0, !UPT ;  /* 0x00000033ff097290 */ /* 0x000fe400087fe4ff */
[----:B------:R-:W-:Y:S01]  /*7d00*/  UIADD3 UR4, UPT, UPT, UR36, 0xa00, URZ ;  /* 0x00000a0024047890 */ /* 0x000fe2000fffe0ff */
[----:B------:R-:W-:Y:S01]  /*7d10*/  R2UR UR40, R92 ;  /* 0x000000005c2872ca */ /* 0x000fe200000e0000 */
[----:B------:R-:W-:Y:S01]  /*7d20*/  UMOV UR6, UR42 ;  /* 0x0000002a00067c82 */ /* 0x000fe20008000000 */
[----:B------:R-:W-:Y:S11]  /*7d30*/  UMOV UR7, UR44 ;  /* 0x0000002c00077c82 */ /* 0x000ff60008000000 */
[----:B------:R3:W-:Y:S01]  /*7d40*/  UTMASTG.3D [UR40], [UR8] ;  /* 0x00000028080073b5 */ /* 0x0007e20008010000 */
[----:B------:R3:W-:Y:S01]  /*7d50*/  UTMASTG.3D [UR4], [UR8] ;  /* 0x00000004080073b5 */ /* 0x0007e20008010000 */
[----:B------:R0:W-:Y:S01]  /*7d60*/  UTMACMDFLUSH ;  /* 0x00000000000079b7 */ /* 0x0001e20000000000 */
[----:B---3--:R-:W-:Y:S04]  /*7d70*/  DEPBAR.LE SB0, 0x1 ;  /* 0x000080400000791a */ /* 0x008fe80000000000 */
.L_x_123:
[----:B------:R-:W-:Y:S05]  /*7d80*/  BSYNC.RECONVERGENT B0 ;  /* 0x0000000000007941 */ /* 0x000fea0003800200 */
.L_x_122:
[----:B------:R-:W-:Y:S01]  /*7d90*/  BAR.SYNC.DEFER_BLOCKING 0x1, 0x80 ;  /* 0x0042000000007b1d */ /* 0x000fe20000010000 */
[----:B------:R-:W-:Y:S01]  /*7da0*/  ISETP.NE.AND P1, PT, R109, RZ, PT ;  /* 0x000000ff6d00720c */ /* 0x000fe20003f25270 */
[----:B------:R-:W-:Y:S01]  /*7db0*/  UISETP.NE.AND UP0, UPT, UR45, URZ, UPT ;  /* 0x000000ff2d00728c */ /* 0x000fe2000bf05270 */
[----:B------:R-:W-:Y:S11]  /*7dc0*/  LEA R2, R68, UR36, 0x3 ;  /* 0x0000002444027c11 */ /* 0x000ff6000f8e18ff */
[----:B------:R-:W-:Y:S01]  /*7dd0*/  @P1 SHF.L.U32 R3, RZ, 0x1f, RZ ;  /* 0x0000001fff031819 */ /* 0x000fe200000006ff */
[----:B------:R-:W-:Y:S06]  /*7de0*/  BRA.U !UP0, `(.L_x_124) ;  /* 0x0000000108247547 */ /* 0x000fec000b800000 */
[----:B-1----:R-:W-:Y:S01]  /*7df0*/  IMAD.U32 R20, RZ, RZ, UR56 ;  /* 0x00000038ff147e24 */ /* 0x002fe2000f8e00ff */
[----:B------:R-:W-:Y:S01]  /*7e00*/  MOV R0, UR37 ;  /* 0x0000002500007c02 */ /* 0x000fe20008000f00 */
[----:B------:R-:W-:Y:S03]  /*7e10*/  UIADD3 UR56, UPT, UPT, UR56, 0x1, URZ ;  /* 0x0000000138387890 */ /* 0x000fe6000fffe0ff */
[----:B------:R-:W-:Y:S01]  /*7e20*/  @P1 LEA R20, R20, UR36, 0x3 ;  /* 0x0000002414141c11 */ /* 0x000fe2000f8e18ff */
[----:B------:R-:W-:Y:S04]  /*7e30*/  UISETP.NE.AND UP0, UPT, UR56, 0x4, UPT ;  /* 0x000000043800788c */ /* 0x000fe8000bf05270 */
[----:B------:R-:W-:Y:S01]  /*7e40*/  @P1 VIADD R20, R20, 0xe0 ;  /* 0x000000e014141836 */ /* 0x000fe20000000000 */
[----:B------:R-:W-:Y:S04]  /*7e50*/  USEL UR56, UR56, URZ, UP0 ;  /* 0x000000ff38387287 */ /* 0x000fe80008000000 */
[----:B------:R-:W-:Y:S04]  /*7e60*/  @P1 PRMT R0, R0, 0x654, R20 ;  /* 0x0000065400001816 */ /* 0x000fe80000000014 */
[----:B------:R3:W-:Y:S04]  /*7e70*/  @P1 SYNCS.ARRIVE.TRANS64.RED.A1T0 RZ, [R0+URZ], RZ ;  /* 0x000000ff00ff19a7 */ /* 0x0007e800081004ff */
.L_x_124:
[----:B------:R-:W4:Y:S01]  /*7e80*/  @P1 SYNCS.PHASECHK.TRANS64.TRYWAIT P0, [R2+URZ+0xc0], R3 ;  /* 0x0000c003020015a7 */ /* 0x000f2200080011ff */
[----:B------:R-:W-:Y:S01]  /*7e90*/  BSSY B1, `(.L_x_125) ;  /* 0x0000014000017945 */ /* 0x000fe20003800000 */
[----:B----4-:R-:W-:Y:S03]  /*7ea0*/  @P1 SEL R70, RZ, 0x1, !P0 ;  /* 0x00000001ff461807 */ /* 0x010fe60004000000 */
[----:B------:R-:W-:Y:S05]  /*7eb0*/  @!P1 BRA `(.L_x_126) ;  /* 0x0000000000449947 */ /* 0x000fea0003800000 */
[----:B------:R-:W-:Y:S01]  /*7ec0*/  ISETP.NE.AND P1, PT, R71, RZ, PT ;  /* 0x000000ff4700720c */ /* 0x000fe20003f25270 */
[----:B------:R-:W-:Y:S01]  /*7ed0*/  BSSY B0, `(.L_x_127) ;  /* 0x0000009000007945 */ /* 0x000fe20003800000 */
[----:B------:R-:W-:Y:S11]  /*7ee0*/  ISETP.NE.AND P0, PT, R70, RZ, PT ;  /* 0x000000ff4600720c */ /* 0x000ff60003f05270 */
[----:B-1----:R-:W-:Y:S05]  /*7ef0*/  @P1 IMAD R20, R68, 0x1000, R108 ;  /* 0x0000100044141824 */ /* 0x002fea00078e026c */
[----:B------:R-:W-:Y:S05]  /*7f00*/  @P1 IADD3 R3, PT, PT, R20, UR36, RZ ;  /* 0x0000002414031c10 */ /* 0x000fea000fffe0ff */
[----:B------:R-:W-:Y:S01]  /*7f10*/  @P1 IMAD.IADD R3, R69, 0x1, R3 ;  /* 0x0000000145031824 */ /* 0x000fe200078e0203 */
[----:B------:R-:W-:Y:S06]  /*7f20*/  @P0 BRA `(.L_x_128) ;  /* 0x00000000000c0947 */ /* 0x000fec0003800000 */
[----:B---3--:R-:W-:Y:S04]  /*7f30*/  SHF.L.U32 R0, RZ, 0x1f, RZ ;  /* 0x0000001fff007819 */ /* 0x008fe800000006ff */
[----:B------:R-:W1:Y:S02]  /*7f40*/  SYNCS.PHASECHK.TRANS64.TRYWAIT P0, [R2+URZ+0xc0], R0 ;  /* 0x0000c000020075a7 */ /* 0x000e6400080011ff */
[----:B-1----:R-:W-:Y:S05]  /*7f50*/  @!P0 BRA `(.L_x_129) ;  /* 0x0000007400c08947 */ /* 0x002fea0003800000 */
.L_x_128:
[----:B------:R-:W-:Y:S05]  /*7f60*/  BSYNC B0 ;  /* 0x0000000000007941 */ /* 0x000fea0003800000 */
.L_x_127:
[----:B------:R-:W-:Y:S02]  /*7f70*/  ISETP.NE.AND P0, PT, R71, RZ, PT ;  /* 0x000000ff4700720c */ /* 0x000fe40003f05270 */
[----:B------:R-:W-:Y:S11]  /*7f80*/  IADD3 R68, PT, PT, R68, 0x1, RZ ;  /* 0x0000000144447810 */ /* 0x000ff60007ffe0ff */
[----:B------:R4:W1:Y:S04]  /*7f90*/  @P0 LDS.128 R60, [R20+UR36+0x200] ;  /* 0x00020024143c0984 */ /* 0x0008680008000c00 */
[----:B------:R4:W1:Y:S04]  /*7fa0*/  @P0 LDS.128 R72, [R20+UR36+0xa00] ;  /* 0x000a002414480984 */ /* 0x0008680008000c00 */
[----:B------:R4:W1:Y:S04]  /*7fb0*/  @P0 LDS.128 R64, [R3+0x200] ;  /* 0x0002000003400984 */ /* 0x0008680000000c00 */
[----:B------:R4:W1:Y:S02]  /*7fc0*/  @P0 LDS.128 R76, [R3+0xa00] ;  /* 0x000a0000034c0984 */ /* 0x0008640000000c00 */
.L_x_126:
[----:B------:R-:W-:Y:S05]  /*7fd0*/  BSYNC B1 ;  /* 0x0000000000017941 */ /* 0x000fea0003800000 */
.L_x_125:
[----:B----4-:R-:W-:Y:S05]  /*7fe0*/  VIADD R3, R59, 0x400000 ;  /* 0x004000003b037836 */ /* 0x010fea0000000000 */
[----:B-1-3--:R-:W-:Y:S04]  /*7ff0*/  SHF.R.U32.HI R0, RZ, 0x15, R3 ;  /* 0x00000015ff007819 */ /* 0x00afe80000011603 */
[----:B------:R-:W-:Y:S04]  /*8000*/  LOP3.LUT R22, R0, 0x3, RZ, 0xc0, !PT ;  /* 0x0000000300167812 */ /* 0x000fe800078ec0ff */
[----:B------:R-:W-:Y:S11]  /*8010*/  ISETP.NE.AND P0, PT, R102, R22, PT ;  /* 0x000000166600720c */ /* 0x000ff60003f05270 */
[----:B------:R-:W-:Y:S02]  /*8020*/  @!UPT UIADD3 URZ, UPT, UPT, URZ, URZ, URZ ;  /* 0x000000fffffff290 */ /* 0x000fe4000fffe0ff */
[----:B------:R-:W-:Y:S05]  /*8030*/  @P0 BRA `(.L_x_130) ;  /* 0x0000000000bc0947 */ /* 0x000fea0003800000 */
[----:B------:R-:W-:Y:S02]  /*8040*/  LOP3.LUT P0, RZ, R0, 0x3, R103, 0x48, !PT ;  /* 0x0000000300ff7812 */ /* 0x000fe40007804867 */
[----:B------:R-:W-:Y:S11]  /*8050*/  MOV R2, R3 ;  /* 0x0000000300027202 */ /* 0x000ff60000000f00 */
[----:B------:R-:W-:Y:S05]  /*8060*/  @!P0 BRA `(.L_x_131) ;  /* 0x0000000000408947 */ /* 0x000fea0003800000 */
[----:B------:R-:W1:Y:S01]  /*8070*/  LDCU.64 UR8, c[0x4][0x70] ;  /* 0x01000e00ff0877ac */ /* 0x000e620008000a00 */
[----:B------:R-:W-:Y:S01]  /*8080*/  MOV R15, 0x0 ;  /* 0x00000000000f7802 */ /* 0x000fe20000000f00 */
[----:B------:R-:W-:Y:S02]  /*8090*/  HFMA2 R12, -RZ, RZ, 0, 5.9604644775390625e-08 ;  /* 0x00000001ff0c7431 */ /* 0x000fe400000001ff */
[----:B------:R-:W-:Y:S02]  /*80a0*/  IMAD.MOV.U32 R8, RZ, RZ, 0x192 ;  /* 0x00000192ff087424 */ /* 0x000fe400078e00ff */
[----:B------:R-:W-:Y:S01]  /*80b0*/  IMAD.MOV.U32 R13, RZ, RZ, RZ ;  /* 0x000000ffff0d7224 */ /* 0x000fe200078e00ff */
[----:B------:R-:W3:Y:S01]  /*80c0*/  LDCU.64 UR6, c[0x4][0x78] ;  /* 0x01000f00ff0677ac */ /* 0x000ee20008000a00 */
[----:B------:R-:W4:Y:S01]  /*80d0*/  LDC.64 R14, c[0x4][R15] ;  /* 0x010000000f0e7b82 */ /* 0x000f220000000a00 */
[----:B------:R-:W5:Y:S01]  /*80e0*/  LDCU.64 UR4, c[0x4][0x10] ;  /* 0x01000200ff0477ac */ /* 0x000f620008000a00 */
[----:B-1----:R-:W-:Y:S01]  /*80f0*/  MOV R5, UR9 ;  /* 0x0000000900057c02 */ /* 0x002fe20008000f00 */
[----:B------:R-:W-:Y:S01]  /*8100*/  IMAD.U32 R4, RZ, RZ, UR8 ;  /* 0x00000008ff047e24 */ /* 0x000fe2000f8e00ff */
[----:B---3--:R-:W-:Y:S01]  /*8110*/  MOV R7, UR7 ;  /* 0x0000000700077c02 */ /* 0x008fe20008000f00 */
[----:B------:R-:W-:Y:S01]  /*8120*/  IMAD.U32 R6, RZ, RZ, UR6 ;  /* 0x00000006ff067e24 */ /* 0x000fe2000f8e00ff */
[----:B-----5:R-:W-:Y:S01]  /*8130*/  MOV R11, UR5 ;  /* 0x00000005000b7c02 */ /* 0x020fe20008000f00 */
[----:B------:R-:W-:Y:S02]  /*8140*/  IMAD.U32 R10, RZ, RZ, UR4 ;  /* 0x00000004ff0a7e24 */ /* 0x000fe4000f8e00ff */
[----:B------:R-:W-:Y:S07]  /*8150*/  LEPC R20, `(.L_x_131) ;  /* 0x000000001014794e */ /* 0x000fee0000000000 */
[----:B--2-4-:R-:W-:Y:S05]  /*8160*/  CALL.ABS.NOINC R14 ;  /* 0x000000000e007343 */ /* 0x014fea0003c00000 */
.L_x_131:
        /* <DEDUP_REMOVED lines=23> */
.L_x_132:
[----:B------:R-:W-:Y:S05]  /*82e0*/  WARPSYNC.ALL ;  /* 0x0000000000007948 */ /* 0x000fea0003800000 */
[----:B------:R-:W-:Y:S11]  /*82f0*/  R2UR UR4, R2 ;  /* 0x00000000020472ca */ /* 0x000ff600000e0000 */
[----:B------:R-:W-:Y:S02]  /*8300*/  @!UPT UIADD3 URZ, UPT, UPT, URZ, URZ, URZ ;  /* 0x000000fffffff290 */ /* 0x000fe4000fffe0ff */
[----:B------:R-:W1:Y:S02]  /*8310*/  LDTM.x16 R4, tmem[UR4+0x40] ;  /* 0x00004004000479ee */ /* 0x000e640008240000 */
[----:B-1----:R-:W-:Y:S01]  /*8320*/  NOP ;  /* 0x0000000000007918 */ /* 0x002fe20000000000 */
.L_x_130:
[----:B------:R-:W-:Y:S01]  /*8330*/  ISETP.NE.AND P2, PT, R109, RZ, PT ;  /* 0x000000ff6d00720c */ /* 0x000fe20003f45270 */
[----:B------:R-:W-:Y:S01]  /*8340*/  FMUL R0, R52, R24 ;  /* 0x0000001834007220 */ /* 0x000fe20000400000 */
[----:B------:R-:W-:Y:S01]  /*8350*/  SHF.L.U32 R3, R60, 0x10, RZ ;  /* 0x000000103c037819 */ /* 0x000fe200000006ff */
[----:B------:R-:W-:Y:S01]  /*8360*/  FMUL R2, R52, R25 ;  /* 0x0000001934027220 */ /* 0x000fe20000400000 */
[----:B------:R-:W-:Y:S02]  /*8370*/  LOP3.LUT R20, R60, 0xffff0000, RZ, 0xc0, !PT ;  /* 0xffff00003c147812 */ /* 0x000fe400078ec0ff */
[----:B------:R-:W-:Y:S01]  /*8380*/  SHF.L.U32 R21, R61, 0x10, RZ ;  /* 0x000000103d157819 */ /* 0x000fe200000006ff */
[C---:B------:R-:W-:Y:S01]  /*8390*/  FFMA R0, R53.reuse, R3, R0 ;  /* 0x0000000335007223 */ /* 0x040fe20000000000 */
[----:B------:R-:W-:Y:S01]  /*83a0*/  ISETP.NE.AND P1, PT, R102, R22, PT ;  /* 0x000000166600720c */ /* 0x000fe20003f25270 */
[C---:B------:R-:W-:Y:S01]  /*83b0*/  FFMA R2, R53.reuse, R20, R2 ;  /* 0x0000001435027223 */ /* 0x040fe20000000002 */
[----:B------:R-:W-:Y:S01]  /*83c0*/  MOV R20, UR56 ;  /* 0x0000003800147c02 */ /* 0x000fe20008000f00 */
[----:B------:R-:W-:Y:S01]  /*83d0*/  FMUL R3, R52, R26 ;  /* 0x0000001a34037220 */ /* 0x000fe20000400000 */
[----:B------:R-:W-:Y:S02]  /*83e0*/  SHF.L.U32 R22, R62, 0x10, RZ ;  /* 0x000000103e167819 */ /* 0x000fe400000006ff */
[----:B------:R-:W-:Y:S01]  /*83f0*/  @P2 LEA R20, R20, UR36, 0x3 ;  /* 0x0000002414142c11 */ /* 0x000fe2000f8e18ff */
[----:B------:R-:W-:Y:S01]  /*8400*/  FFMA R3, R53, R21, R3 ;  /* 0x0000001535037223 */ /* 0x000fe20000000003 */
[----:B------:R-:W-:Y:S01]  /*8410*/  F2FP.BF16.F32.PACK_AB R112, R2, R0 ;  /* 0x000000000270723e */ /* 0x000fe200000010ff */
[C---:B------:R-:W-:Y:S01]  /*8420*/  FMUL R0, R52.reuse, R27 ;  /* 0x0000001b34007220 */ /* 0x040fe20000400000 */
[----:B------:R-:W-:Y:S01]  /*8430*/  LOP3.LUT R21, R61, 0xffff0000, RZ, 0xc0, !PT ;  /* 0xffff00003d157812 */ /* 0x000fe200078ec0ff */
[----:B------:R-:W-:Y:S01]  /*8440*/  FMUL R2, R52, R28 ;  /* 0x0000001c34027220 */ /* 0x000fe20000400000 */
[----:B------:R-:W-:Y:S01]  /*8450*/  @P2 IADD3 R40, PT, PT, R20, 0xe0, RZ ;  /* 0x000000e014282810 */ /* 0x000fe20007ffe0ff */
[----:B------:R-:W-:Y:S01]  /*8460*/  FMUL R20, R52, R29 ;  /* 0x0000001d34147220 */ /* 0x000fe20000400000 */
[----:B------:R-:W-:Y:S01]  /*8470*/  LOP3.LUT R23, R62, 0xffff0000, RZ, 0xc0, !PT ;  /* 0xffff00003e177812 */ /* 0x000fe200078ec0ff */
[C---:B------:R-:W-:Y:S01]  /*8480*/  FFMA R0, R53.reuse, R21, R0 ;  /* 0x0000001535007223 */ /* 0x040fe20000000000 */
[----:B------:R-:W-:Y:S01]  /*8490*/  MOV R110, UR37 ;  /* 0x00000025006e7c02 */ /* 0x000fe20008000f00 */
[C---:B------:R-:W-:Y:S01]  /*84a0*/  FFMA R2, R53.reuse, R22, R2 ;  /* 0x0000001635027223 */ /* 0x040fe20000000002 */
[----:B------:R-:W-:Y:S01]  /*84b0*/  LOP3.LUT R41, R66, 0xffff0000, RZ, 0xc0, !PT ;  /* 0xffff000042297812 */ /* 0x000fe200078ec0ff */
[----:B------:R-:W-:Y:S01]  /*84c0*/  FFMA R20, R53, R23, R20 ;  /* 0x0000001735147223 */ /* 0x000fe20000000014 */
[----:B------:R-:W-:Y:S01]  /*84d0*/  @P2 PRMT R110, R110, 0x654, R40 ;  /* 0x000006546e6e2816 */ /* 0x000fe20000000028 */
[C---:B------:R-:W-:Y:S01]  /*84e0*/  FMUL R21, R52.reuse, R30 ;  /* 0x0000001e34157220 */ /* 0x040fe20000400000 */
[C---:B------:R-:W-:Y:S01]  /*84f0*/  SHF.L.U32 R23, R63.reuse, 0x10, RZ ;  /* 0x000000103f177819 */ /* 0x040fe200000006ff */
[----:B------:R-:W-:Y:S01]  /*8500*/  FMUL R22, R52, R31 ;  /* 0x0000001f34167220 */ /* 0x000fe20000400000 */
[----:B------:R-:W-:Y:S02]  /*8510*/  LOP3.LUT R40, R63, 0xffff0000, RZ, 0xc0, !PT ;  /* 0xffff00003f287812 */ /* 0x000fe400078ec0ff */
[----:B------:R-:W-:Y:S01]  /*8520*/  F2FP.BF16.F32.PACK_AB R114, R20, R2 ;  /* 0x000000021472723e */ /* 0x000fe200000010ff */
[C---:B------:R-:W-:Y:S01]  /*8530*/  FFMA R21, R53.reuse, R23, R21 ;  /* 0x0000001735157223 */ /* 0x040fe20000000015 */
[----:B------:R-:W-:Y:S01]  /*8540*/  F2FP.BF16.F32.PACK_AB R113, R0, R3 ;  /* 0x000000030071723e */ /* 0x000fe200000010ff */
[----:B------:R-:W-:Y:S01]  /*8550*/  FFMA R22, R53, R40, R22 ;  /* 0x0000002835167223 */ /* 0x000fe20000000016 */
[----:B------:R-:W-:Y:S01]  /*8560*/  SHF.L.U32 R20, R64, 0x10, RZ ;  /* 0x0000001040147819 */ /* 0x000fe200000006ff */
[----:B------:R-:W-:Y:S01]  /*8570*/  FMUL R0, R52, R32 ;  /* 0x0000002034007220 */ /* 0x000fe20000400000 */
[----:B------:R-:W-:Y:S01]  /*8580*/  LOP3.LUT R23, R64, 0xffff0000, RZ, 0xc0, !PT ;  /* 0xffff000040177812 */ /* 0x000fe200078ec0ff */
[C---:B------:R-:W-:Y:S01]  /*8590*/  FMUL R2, R52.reuse, R33 ;  /* 0x0000002134027220 */ /* 0x040fe20000400000 */
[----:B------:R-:W-:Y:S01]  /*85a0*/  SHF.L.U32 R40, R65, 0x10, RZ ;  /* 0x0000001041287819 */ /* 0x000fe200000006ff */
[----:B------:R-:W-:Y:S01]  /*85b0*/  FMUL R3, R52, R34 ;  /* 0x0000002234037220 */ /* 0x000fe20000400000 */
[----:B------:R-:W-:Y:S01]  /*85c0*/  F2FP.BF16.F32.PACK_AB R115, R22, R21 ;  /* 0x000000151673723e */ /* 0x000fe200000010ff */
[----:B------:R-:W-:Y:S01]  /*85d0*/  FFMA R0, R53, R20, R0 ;  /* 0x0000001435007223 */ /* 0x000fe20000000000 */
[----:B------:R-:W-:Y:S01]  /*85e0*/  LOP3.LUT R42, R77, 0xffff0000, RZ, 0xc0, !PT ;  /* 0xffff00004d2a7812 */ /* 0x000fe200078ec0ff */
[----:B------:R-:W-:Y:S01]  /*85f0*/  FFMA R2, R53, R23, R2 ;  /* 0x0000001735027223 */ /* 0x000fe20000000002 */
[----:B------:R-:W-:Y:S01]  /*8600*/  LOP3.LUT R23, R65, 0xffff0000, RZ, 0xc0, !PT ;  /* 0xffff000041177812 */ /* 0x000fe200078ec0ff */
[C---:B------:R-:W-:Y:S01]  /*8610*/  FFMA R3, R53.reuse, R40, R3 ;  /* 0x0000002835037223 */ /* 0x040fe20000000003 */
[----:B------:R-:W-:Y:S01]  /*8620*/  SHF.L.U32 R40, R66, 0x10, RZ ;  /* 0x0000001042287819 */ /* 0x000fe200000006ff */
[----:B------:R-:W-:Y:S01]  /*8630*/  FMUL R20, R52, R35 ;  /* 0x0000002334147220 */ /* 0x000fe20000400000 */
[----:B------:R-:W-:Y:S01]  /*8640*/  F2FP.BF16.F32.PACK_AB R116, R2, R0 ;  /* 0x000000000274723e */ /* 0x000fe200000010ff */
[----:B------:R-:W-:Y:S01]  /*8650*/  FMUL R21, R52, R36 ;  /* 0x0000002434157220 */ /* 0x000fe20000400000 */
[----:B------:R-:W-:Y:S01]  /*8660*/  SHF.L.U32 R54, R78, 0x10, RZ ;  /* 0x000000104e367819 */ /* 0x000fe200000006ff */
[----:B------:R-:W-:Y:S01]  /*8670*/  FMUL R22, R52, R37 ;  /* 0x0000002534167220 */ /* 0x000fe20000400000 */
[----:B------:R-:W-:Y:S01]  /*8680*/  LOP3.LUT R55, R78, 0xffff0000, RZ, 0xc0, !PT ;  /* 0xffff00004e377812 */ /* 0x000fe200078ec0ff */
[----:B------:R-:W-:Y:S01]  /*8690*/  FFMA R20, R53, R23, R20 ;  /* 0x0000001735147223 */ /* 0x000fe20000000014 */
[----:B------:R-:W-:Y:S01]  /*86a0*/  SHF.L.U32 R23, R67, 0x10, RZ ;  /* 0x0000001043177819 */ /* 0x000fe200000006ff */
[----:B------:R-:W-:Y:S01]  /*86b0*/  FFMA R21, R53, R40, R21 ;  /* 0x0000002835157223 */ /* 0x000fe20000000015 */
[----:B------:R-:W-:Y:S01]  /*86c0*/  LOP3.LUT R40, R67, 0xffff0000, RZ, 0xc0, !PT ;  /* 0xffff000043287812 */ /* 0x000fe200078ec0ff */
[C---:B------:R-:W-:Y:S01]  /*86d0*/  FFMA R22, R53.reuse, R41, R22 ;  /* 0x0000002935167223 */ /* 0x040fe20000000016 */
[----:B------:R-:W-:Y:S01]  /*86e0*/  F2FP.BF16.F32.PACK_AB R117, R20, R3 ;  /* 0x000000031475723e */ /* 0x000fe200000010ff */
[----:B------:R-:W-:Y:S01]  /*86f0*/  FMUL R0, R52, R38 ;  /* 0x0000002634007220 */ /* 0x000fe20000400000 */
[----:B------:R-:W-:Y:S01]  /*8700*/  LOP3.LUT R41, R74, 0xffff0000, RZ, 0xc0, !PT ;  /* 0xffff00004a297812 */ /* 0x000fe200078ec0ff */
[----:B------:R-:W-:Y:S01]  /*8710*/  FMUL R2, R52, R39 ;  /* 0x0000002734027220 */ /* 0x000fe20000400000 */
[----:B------:R-:W-:Y:S01]  /*8720*/  F2FP.BF16.F32.PACK_AB R118, R22, R21 ;  /* 0x000000151676723e */ /* 0x000fe200000010ff */
[----:B------:R1:W-:Y:S01]  /*8730*/  @!P1 STS.128 [R108+UR36+0x1200], R112 ;  /* 0x001200706c009988 */ /* 0x0003e20008000c24 */
[C---:B------:R-:W-:Y:S01]  /*8740*/  SHF.L.U32 R22, R72.reuse, 0x10, RZ ;  /* 0x0000001048167819 */ /* 0x040fe200000006ff */
[C---:B------:R-:W-:Y:S01]  /*8750*/  FFMA R0, R53.reuse, R23, R0 ;  /* 0x0000001735007223 */ /* 0x040fe20000000000 */
[----:B------:R-:W-:Y:S01]  /*8760*/  LOP3.LUT R23, R72, 0xffff0000, RZ, 0xc0, !PT ;  /* 0xffff000048177812 */ /* 0x000fe200078ec0ff */
[----:B------:R-:W-:Y:S01]  /*8770*/  FFMA R2, R53, R40, R2 ;  /* 0x0000002835027223 */ /* 0x000fe20000000002 */
[----:B------:R-:W-:Y:S01]  /*8780*/  SHF.L.U32 R40, R73, 0x10, RZ ;  /* 0x0000001049287819 */ /* 0x000fe200000006ff */
[C---:B------:R-:W-:Y:S01]  /*8790*/  FMUL R3, R52.reuse, R4 ;  /* 0x0000000434037220 */ /* 0x040fe20000400000 */
[C---:B------:R-:W-:Y:S01]  /*87a0*/  SHF.L.U32 R56, R79.reuse, 0x10, RZ ;  /* 0x000000104f387819 */ /* 0x040fe200000006ff */
[----:B------:R-:W-:Y:S01]  /*87b0*/  FMUL R20, R52, R5 ;  /* 0x0000000534147220 */ /* 0x000fe20000400000 */
[----:B------:R-:W-:Y:S01]  /*87c0*/  F2FP.BF16.F32.PACK_AB R119, R2, R0 ;  /* 0x000000000277723e */ /* 0x000fe200000010ff */
[----:B------:R-:W-:Y:S01]  /*87d0*/  FMUL R21, R52, R6 ;  /* 0x0000000634157220 */ /* 0x000fe20000400000 */
[----:B------:R-:W-:Y:S01]  /*87e0*/  LOP3.LUT R57, R79, 0xffff0000, RZ, 0xc0, !PT ;  /* 0xffff00004f397812 */ /* 0x000fe200078ec0ff */
[C---:B------:R-:W-:Y:S01]  /*87f0*/  FFMA R3, R53.reuse, R22, R3 ;  /* 0x0000001635037223 */ /* 0x040fe20000000003 */
[----:B------:R-:W-:Y:S01]  /*8800*/  FFMA R20, R53, R23, R20 ;  /* 0x0000001735147223 */ /* 0x000fe20000000014 */
[----:B------:R1:W-:Y:S01]  /*8810*/  @!P1 STS.128 [R107+0x1200], R116 ;  /* 0x001200746b009388 */ /* 0x0003e20000000c00 */
[----:B------:R-:W-:Y:S01]  /*8820*/  LOP3.LUT R23, R73, 0xffff0000, RZ, 0xc0, !PT ;  /* 0xffff000049177812 */ /* 0x000fe200078ec0ff */
[C---:B------:R-:W-:Y:S01]  /*8830*/  FFMA R21, R53.reuse, R40, R21 ;  /* 0x0000002835157223 */ /* 0x040fe20000000015 */
[----:B------:R-:W-:Y:S01]  /*8840*/  SHF.L.U32 R40, R74, 0x10, RZ ;  /* 0x000000104a287819 */ /* 0x000fe200000006ff */
[----:B------:R-:W-:Y:S01]  /*8850*/  FMUL R0, R52, R7 ;  /* 0x0000000734007220 */ /* 0x000fe20000400000 */
[----:B------:R-:W-:Y:S01]  /*8860*/  F2FP.BF16.F32.PACK_AB R120, R20, R3 ;  /* 0x000000031478723e */ /* 0x000fe200000010ff */
[----:B------:R-:W-:Y:S01]  /*8870*/  FMUL R2, R52, R8 ;  /* 0x0000000834027220 */ /* 0x000fe20000400000 */
[----:B------:R-:W-:Y:S01]  /*8880*/  ISETP.NE.AND P0, PT, R102, RZ, PT ;  /* 0x000000ff6600720c */ /* 0x000fe20003f05270 */
[C---:B------:R-:W-:Y:S01]  /*8890*/  FMUL R22, R52.reuse, R9 ;  /* 0x0000000934167220 */ /* 0x040fe20000400000 */
[C---:B------:R-:W-:Y:S01]  /*88a0*/  FFMA R0, R53.reuse, R23, R0 ;  /* 0x0000001735007223 */ /* 0x040fe20000000000 */
[----:B------:R-:W-:Y:S01]  /*88b0*/  FFMA R2, R53, R40, R2 ;  /* 0x0000002835027223 */ /* 0x000fe20000000002 */
[C---:B------:R-:W-:Y:S01]  /*88c0*/  SHF.L.U32 R23, R75.reuse, 0x10, RZ ;  /* 0x000000104b177819 */ /* 0x040fe200000006ff */
[C---:B------:R-:W-:Y:S01]  /*88d0*/  FMUL R3, R52.reuse, R10 ;  /* 0x0000000a34037220 */ /* 0x040fe20000400000 */
[----:B------:R-:W-:Y:S01]  /*88e0*/  LOP3.LUT R40, R75, 0xffff0000, RZ, 0xc0, !PT ;  /* 0xffff00004b287812 */ /* 0x000fe200078ec0ff */
[C---:B------:R-:W-:Y:S01]  /*88f0*/  FFMA R22, R53.reuse, R41, R22 ;  /* 0x0000002935167223 */ /* 0x040fe20000000016 */
[----:B------:R-:W-:Y:S01]  /*8900*/  FMUL R20, R52, R11 ;  /* 0x0000000b34147220 */ /* 0x000fe20000400000 */
[C---:B------:R-:W-:Y:S01]  /*8910*/  FFMA R3, R53.reuse, R23, R3 ;  /* 0x0000001735037223 */ /* 0x040fe20000000003 */
        /* <DEDUP_REMOVED lines=27> */
[----:B------:R-:W-:Y:S02]  /*8ad0*/  F2FP.BF16.F32.PACK_AB R23, R42, R41 ;  /* 0x000000292a17723e */ /* 0x000fe400000010ff */
[----:B------:R-:W-:Y:S02]  /*8ae0*/  LEA R0, R68, UR36, 0x3 ;  /* 0x0000002444007c11 */ /* 0x000fe4000f8e18ff */
[----:B------:R-:W-:Y:S01]  /*8af0*/  @P2 SHF.L.U32 R2, RZ, 0x1f, RZ ;  /* 0x0000001fff022819 */ /* 0x000fe200000006ff */
[----:B------:R1:W-:Y:S01]  /*8b00*/  @!P1 STS.128 [R107+0x1a00], R20 ;  /* 0x001a00146b009388 */ /* 0x0003e20000000c00 */
[----:B------:R-:W-:Y:S01]  /*8b10*/  @!PT LDS RZ, [RZ] ;  /* 0x00000000fffff984 */ /* 0x000fe20000000800 */
[----:B------:R-:W-:Y:S01]  /*8b20*/  @!PT LDS RZ, [RZ] ;  /* 0x00000000fffff984 */ /* 0x000fe20000000800 */
[----:B------:R-:W-:Y:S01]  /*8b30*/  @!PT LDS RZ, [RZ] ;  /* 0x00000000fffff984 */ /* 0x000fe20000000800 */
[----:B------:R-:W-:Y:S01]  /*8b40*/  @!PT LDS RZ, [RZ] ;  /* 0x00000000fffff984 */ /* 0x000fe20000000800 */
[----:B------:R3:W-:Y:S07]  /*8b50*/  MEMBAR.ALL.CTA ;  /* 0x0000000000007992 */ /* 0x0007ee0000008000 */
[----:B---3--:R-:W3:Y:S02]  /*8b60*/  FENCE.VIEW.ASYNC.S ;  /* 0x00000000000073c6 */ /* 0x008ee40000000000 */
[----:B------:R-:W-:Y:S05]  /*8b70*/  WARPSYNC.ALL ;  /* 0x0000000000007948 */ /* 0x000fea0003800000 */
[----:B------:R-:W-:Y:S01]  /*8b80*/  BSSY.RECONVERGENT B0, `(.L_x_133) ;  /* 0x0000011000007945 */ /* 0x000fe20003800200 */
[----:B---3--:R-:W-:Y:S06]  /*8b90*/  BAR.SYNC.DEFER_BLOCKING 0x1, 0x80 ;  /* 0x0042000000007b1d */ /* 0x008fec0000010000 */
[----:B------:R-:W-:Y:S05]  /*8ba0*/  @P0 BRA `(.L_x_134) ;  /* 0x0000000000380947 */ /* 0x000fea0003800000 */
[----:B------:R-:W-:Y:S02]  /*8bb0*/  UIADD3 UR12, UP0, UPT, UR50, 0xa80, URZ ;  /* 0x00000a80320c7890 */ /* 0x000fe4000ff1e0ff */
[----:B------:R-:W-:Y:S02]  /*8bc0*/  UIADD3 UR10, UPT, UPT, UR42, 0x40, URZ ;  /* 0x000000402a0a7890 */ /* 0x000fe4000fffe0ff */
[----:B------:R-:W-:Y:S02]  /*8bd0*/  UIADD3 UR8, UPT, UPT, UR36, 0x1200, URZ ;  /* 0x0000120024087890 */ /* 0x000fe4000fffe0ff */
[----:B------:R-:W-:Y:S01]  /*8be0*/  UIADD3.X UR13, UPT, UPT, URZ, UR51, URZ, UP0, !UPT ;  /* 0x00000033ff0d7290 */ /* 0x000fe200087fe4ff */
[----:B------:R-:W-:Y:S01]  /*8bf0*/  UMOV UR9, UR41 ;  /* 0x0000002900097c82 */ /* 0x000fe20008000000 */
[----:B------:R-:W-:Y:S01]  /*8c00*/  UMOV UR11, UR44 ;  /* 0x0000002c000b7c82 */ /* 0x000fe20008000000 */
[----:B------:R-:W-:Y:S02]  /*8c10*/  UIADD3 UR5, UPT, UPT, UR41, 0x40, URZ ;  /* 0x0000004029057890 */ /* 0x000fe4000fffe0ff */
[----:B------:R-:W-:Y:S01]  /*8c20*/  UIADD3 UR4, UPT, UPT, UR36, 0x1a00, URZ ;  /* 0x00001a0024047890 */ /* 0x000fe2000fffe0ff */
[----:B------:R-:W-:Y:S03]  /*8c30*/  UMOV UR7, UR44 ;  /* 0x0000002c00077c82 */ /* 0x000fe60008000000 */
[----:B------:R3:W-:Y:S01]  /*8c40*/  UTMASTG.3D [UR8], [UR12] ;  /* 0x000000080c0073b5 */ /* 0x0007e20008010000 */
[----:B------:R-:W-:Y:S04]  /*8c50*/  UMOV UR6, UR10 ;  /* 0x0000000a00067c82 */ /* 0x000fe80008000000 */
[----:B------:R3:W-:Y:S01]  /*8c60*/  UTMASTG.3D [UR4], [UR12] ;  /* 0x000000040c0073b5 */ /* 0x0007e20008010000 */
[----:B------:R0:W-:Y:S01]  /*8c70*/  UTMACMDFLUSH ;  /* 0x00000000000079b7 */ /* 0x0001e20000000000 */
[----:B---3--:R-:W-:Y:S04]  /*8c80*/  DEPBAR.LE SB0, 0x1 ;  /* 0x000080400000791a */ /* 0x008fe80000000000 */
.L_x_134:
[----:B------:R-:W-:Y:S05]  /*8c90*/  BSYNC.RECONVERGENT B0 ;  /* 0x0000000000007941 */ /* 0x000fea0003800200 */
.L_x_133:
[----:B------:R-:W-:Y:S01]  /*8ca0*/  BAR.SYNC.DEFER_BLOCKING 0x1, 0x80 ;  /* 0x0042000000007b1d */ /* 0x000fe20000010000 */
[----:B------:R-:W-:Y:S01]  /*8cb0*/  UIADD3 UR43, UPT, UPT, UR56, 0x1, URZ ;  /* 0x00000001382b7890 */ /* 0x000fe2000fffe0ff */
[----:B-1----:R-:W-:Y:S01]  /*8cc0*/  VIADD R23, R59, 0x10 ;  /* 0x000000103b177836 */ /* 0x002fe20000000000 */
[----:B------:R-:W-:Y:S02]  /*8cd0*/  UIADD3 UR53, UPT, UPT, UR41, 0x10, URZ ;  /* 0x0000001029357890 */ /* 0x000fe4000fffe0ff */
[----:B------:R-:W-:Y:S02]  /*8ce0*/  UISETP.NE.AND UP0, UPT, UR43, 0x4, UPT ;  /* 0x000000042b00788c */ /* 0x000fe4000bf05270 */
[----:B------:R-:W-:Y:S02]  /*8cf0*/  SHF.R.U32.HI R21, RZ, 0x15, R23 ;  /* 0x00000015ff157819 */ /* 0x000fe40000011617 */
[----:B------:R-:W-:Y:S02]  /*8d00*/  USEL UR43, UR43, URZ, UP0 ;  /* 0x000000ff2b2b7287 */ /* 0x000fe40008000000 */
[----:B------:R-:W-:Y:S01]  /*8d10*/  LOP3.LUT R22, R21, 0x3, RZ, 0xc0, !PT ;  /* 0x0000000315167812 */ /* 0x000fe200078ec0ff */
[----:B------:R1:W-:Y:S01]  /*8d20*/  @P2 SYNCS.ARRIVE.TRANS64.RED.A1T0 RZ, [R110+URZ], RZ ;  /* 0x000000ff6eff29a7 */ /* 0x0003e200081004ff */
[----:B------:R-:W-:Y:S01]  /*8d30*/  BSSY B1, `(.L_x_135) ;  /* 0x0000015000017945 */ /* 0x000fe20003800000 */
[----:B------:R-:W3:Y:S02]  /*8d40*/  @P2 SYNCS.PHASECHK.TRANS64.TRYWAIT P0, [R0+URZ+0xc0], R2 ;  /* 0x0000c002000025a7 */ /* 0x000ee400080011ff */
[----:B---3--:R-:W-:Y:S01]  /*8d50*/  @P2 SEL R70, RZ, 0x1, !P0 ;  /* 0x00000001ff462807 */ /* 0x008fe20004000000 */
[----:B-1----:R-:W-:Y:S06]  /*8d60*/  @!P2 BRA `(.L_x_136) ;  /* 0x000000000044a947 */ /* 0x002fec0003800000 */
[----:B------:R-:W-:Y:S01]  /*8d70*/  ISETP.NE.AND P1, PT, R71, RZ, PT ;  /* 0x000000ff4700720c */ /* 0x000fe20003f25270 */
[----:B------:R-:W-:Y:S01]  /*8d80*/  BSSY B0, `(.L_x_137) ;  /* 0x0000009000007945 */ /* 0x000fe20003800000 */
[----:B------:R-:W-:Y:S11]  /*8d90*/  ISETP.NE.AND P0, PT, R70, RZ, PT ;  /* 0x000000ff4600720c */ /* 0x000ff60003f05270 */
[----:B------:R-:W-:Y:S05]  /*8da0*/  @P1 IMAD R3, R68, 0x1000, R108 ;  /* 0x0000100044031824 */ /* 0x000fea00078e026c */
[----:B------:R-:W-:Y:S05]  /*8db0*/  @P1 IADD3 R2, PT, PT, R3, UR36, RZ ;  /* 0x0000002403021c10 */ /* 0x000fea000fffe0ff */
[----:B------:R-:W-:Y:S01]  /*8dc0*/  @P1 IMAD.IADD R2, R69, 0x1, R2 ;  /* 0x0000000145021824 */ /* 0x000fe200078e0202 */
[----:B------:R-:W-:Y:S06]  /*8dd0*/  @P0 BRA `(.L_x_138) ;  /* 0x00000000000c0947 */ /* 0x000fec0003800000 */
[----:B------:R-:W-:Y:S04]  /*8de0*/  SHF.L.U32 R20, RZ, 0x1f, RZ ;  /* 0x0000001fff147819 */ /* 0x000fe800000006ff */
[----:B------:R-:W1:Y:S02]  /*8df0*/  SYNCS.PHASECHK.TRANS64.TRYWAIT P0, [R0+URZ+0xc0], R20 ;  /* 0x0000c014000075a7 */ /* 0x000e6400080011ff */
[----:B-1----:R-:W-:Y:S05]  /*8e00*/  @!P0 BRA `(.L_x_139) ;  /* 0x0000006800288947 */ /* 0x002fea0003800000 */
.L_x_138:
[----:B------:R-:W-:Y:S05]  /*8e10*/  BSYNC B0 ;  /* 0x0000000000007941 */ /* 0x000fea0003800000 */
.L_x_137:
[----:B------:R-:W-:Y:S02]  /*8e20*/  ISETP.NE.AND P0, PT, R71, RZ, PT ;  /* 0x000000ff4700720c */ /* 0x000fe40003f05270 */
[----:B------:R-:W-:Y:S11]  /*8e30*/  IADD3 R68, PT, PT, R68, 0x1, RZ ;  /* 0x0000000144447810 */ /* 0x000ff60007ffe0ff */
[----:B------:R3:W4:Y:S04]  /*8e40*/  @P0 LDS.128 R60, [R3+UR36+0x200] ;  /* 0x00020024033c0984 */ /* 0x0007280008000c00 */
[----:B------:R3:W1:Y:S04]  /*8e50*/  @P0 LDS.128 R72, [R3+UR36+0xa00] ;  /* 0x000a002403480984 */ /* 0x0006680008000c00 */
[----:B------:R3:W1:Y:S04]  /*8e60*/  @P0 LDS.128 R64, [R2+0x200] ;  /* 0x0002000002400984 */ /* 0x0006680000000c00 */
[----:B------:R3:W1:Y:S02]  /*8e70*/  @P0 LDS.128 R76, [R2+0xa00] ;  /* 0x000a0000024c0984 */ /* 0x0006640000000c00 */
.L_x_136:
[----:B------:R-:W-:Y:S05]  /*8e80*/  BSYNC B1 ;  /* 0x0000000000017941 */ /* 0x000fea0003800000 */
.L_x_135:
[----:B------:R-:W-:Y:S11]  /*8e90*/  ISETP.NE.AND P0, PT, R102, R22, PT ;  /* 0x000000166600720c */ /* 0x000ff60003f05270 */
[----:B------:R-:W-:Y:S02]  /*8ea0*/  @!UPT UIADD3 URZ, UPT, UPT, URZ, URZ, URZ ;  /* 0x000000fffffff290 */ /* 0x000fe4000fffe0ff */
[----:B------:R-:W-:Y:S05]  /*8eb0*/  @P0 BRA `(.L_x_140) ;  /* 0x0000000000bc0947 */ /* 0x000fea0003800000 */
[----:B------:R-:W-:Y:S11]  /*8ec0*/  LOP3.LUT P0, RZ, R21, 0x3, R103, 0x48, !PT ;  /* 0x0000000315ff7812 */ /* 0x000ff60007804867 */
[----:B------:R-:W-:Y:S02]  /*8ed0*/  @!UPT UIADD3 URZ, UPT, UPT, URZ, URZ, URZ ;  /* 0x000000fffffff290 */ /* 0x000fe4000fffe0ff */
[----:B------:R-:W-:Y:S05]  /*8ee0*/  @!P0 BRA `(.L_x_141) ;  /* 0x0000000000408947 */ /* 0x000fea0003800000 */
[----:B------:R-:W5:Y:S01]  /*8ef0*/  LDCU.64 UR8, c[0x4][0x70] ;  /* 0x01000e00ff0877ac */ /* 0x000f620008000a00 */
[----:B---3--:R-:W-:Y:S01]  /*8f00*/  MOV R3, 0x0 ;  /* 0x0000000000037802 */ /* 0x008fe20000000f00 */
[----:B------:R-:W-:Y:S02]  /*8f10*/  HFMA2 R12, -RZ, RZ, 0, 5.9604644775390625e-08 ;  /* 0x00000001ff0c7431 */ /* 0x000fe400000001ff */
[----:B------:R-:W-:Y:S02]  /*8f20*/  IMAD.MOV.U32 R8, RZ, RZ, 0x192 ;  /* 0x00000192ff087424 */ /* 0x000fe400078e00ff */
[----:B------:R-:W-:Y:S01]  /*8f30*/  IMAD.MOV.U32 R13, RZ, RZ, RZ ;  /* 0x000000ffff0d7224 */ /* 0x000fe200078e00ff */
[----:B------:R-:W3:Y:S01]  /*8f40*/  LDCU.64 UR6, c[0x4][0x78] ;  /* 0x01000f00ff0677ac */ /* 0x000ee20008000a00 */
[----:B------:R-:W1:Y:S01]  /*8f50*/  LDC.64 R2, c[0x4][R3] ;  /* 0x0100000003027b82 */ /* 0x000e620000000a00 */
[----:B------:R-:W2:Y:S01]  /*8f60*/  LDCU.64 UR4, c[0x4][0x10] ;  /* 0x01000200ff0477ac */ /* 0x000ea20008000a00 */
[----:B-----5:R-:W-:Y:S01]  /*8f70*/  MOV R5, UR9 ;  /* 0x0000000900057c02 */ /* 0x020fe20008000f00 */
[----:B------:R-:W-:Y:S01]  /*8f80*/  IMAD.U32 R4, RZ, RZ, UR8 ;  /* 0x00000008ff047e24 */ /* 0x000fe2000f8e00ff */
[----:B---3--:R-:W-:Y:S01]  /*8f90*/  MOV R7, UR7 ;  /* 0x0000000700077c02 */ /* 0x008fe20008000f00 */
[----:B------:R-:W-:Y:S01]  /*8fa0*/  IMAD.U32 R6, RZ, RZ, UR6 ;  /* 0x00000006ff067e24 */ /* 0x000fe2000f8e00ff */
[----:B--2---:R-:W-:Y:S01]  /*8fb0*/  MOV R11, UR5 ;  /* 0x00000005000b7c02 */ /* 0x004fe20008000f00 */
[----:B------:R-:W-:Y:S02]  /*8fc0*/  IMAD.U32 R10, RZ, RZ, UR4 ;  /* 0x00000004ff0a7e24 */ /* 0x000fe4000f8e00ff */
[----:B-1----:R-:W-:Y:S07]  /*8fd0*/  LEPC R20, `(.L_x_141) ;  /* 0x000000001014794e */ /* 0x002fee0000000000 */
[----:B----4-:R-:W-:Y:S05]  /*8fe0*/  CALL.ABS.NOINC R2 ;  /* 0x0000000002007343 */ /* 0x010fea0003c00000 */
.L_x_141:
[----:B------:R-:W-:Y:S05]  /*8ff0*/  WARPSYNC.ALL ;  /* 0x0000000000007948 */ /* 0x000fea0003800000 */
[C---:B------:R-:W-:Y:S01]  /*9000*/  R2UR UR4, R23.reuse ;  /* 0x00000000170472ca */ /* 0x040fe200000e0000 */
[----:B-1----:R-:W-:Y:S05]  /*9010*/  VIADD R0, R23, 0x40 ;  /* 0x0000004017007836 */ /* 0x002fea0000000000 */
[----:B------:R-:W-:Y:S04]  /*9020*/  SHF.R.U32.HI R0, RZ, 0x15, R0 ;  /* 0x00000015ff007819 */ /* 0x000fe80000011600 */
[----:B------:R-:W-:Y:S03]  /*9030*/  LOP3.LUT P0, RZ, R0, 0x3, R103, 0x48, !PT ;  /* 0x0000000300ff7812 */ /* 0x000fe60007804867 */
[----:B------:R-:W1:Y:S10]  /*9040*/  LDTM.x16 R24, tmem[UR4] ;  /* 0x00000004001879ee */ /* 0x000e740008240000 */
[----:B-1----:R-:W-:Y:S05]  /*9050*/  @!P0 BRA `(.L_x_142) ;  /* 0x0000000000408947 */ /* 0x002fea0003800000 */
[----:B------:R-:W1:Y:S01]  /*9060*/  LDCU.64 UR8, c[0x4][0x70] ;  /* 0x01000e00ff0877ac */ /* 0x000e620008000a00 */
[----:B---3--:R-:W-:Y:S01]  /*9070*/  MOV R3, 0x0 ;  /* 0x0000000000037802 */ /* 0x008fe20000000f00 */
[----:B------:R-:W-:Y:S02]  /*9080*/  HFMA2 R12, -RZ, RZ, 0, 5.9604644775390625e-08 ;  /* 0x00000001ff0c7431 */ /* 0x000fe400000001ff */
[----:B------:R-:W-:Y:S02]  /*9090*/  IMAD.MOV.U32 R8, RZ, RZ, 0x192 ;  /* 0x00000192ff087424 */ /* 0x000fe400078e00ff */
[----:B------:R-:W-:Y:S01]  /*90a0*/  IMAD.MOV.U32 R13, RZ, RZ, RZ ;  /* 0x000000ffff0d7224 */ /* 0x000fe200078e00ff */
[----:B------:R-:W3:Y:S01]  /*90b0*/  LDCU.64 UR6, c[0x4][0x78] ;  /* 0x01000f00ff0677ac */ /* 0x000ee20008000a00 */
[----:B------:R-:W2:Y:S01]  /*90c0*/  LDC.64 R2, c[0x4][R3] ;  /* 0x0100000003027b82 */ /* 0x000ea20000000a00 */
        /* <DEDUP_REMOVED lines=9> */
.L_x_142:
[----:B------:R-:W-:Y:S05]  /*9160*/  WARPSYNC.ALL ;  /* 0x0000000000007948 */ /* 0x000fea0003800000 */
[----:B------:R-:W-:Y:S11]  /*9170*/  R2UR UR4, R23 ;  /* 0x00000000170472ca */ /* 0x000ff600000e0000 */
[----:B------:R-:W-:Y:S02]  /*9180*/  @!UPT UIADD3 URZ, UPT, UPT, URZ, URZ, URZ ;  /* 0x000000fffffff290 */ /* 0x000fe4000fffe0ff */
[----:B------:R-:W1:Y:S02]  /*9190*/  LDTM.x16 R4, tmem[UR4+0x40] ;  /* 0x00004004000479ee */ /* 0x000e640008240000 */
[----:B-1----:R-:W-:Y:S01]  /*91a0*/  NOP ;  /* 0x0000000000007918 */ /* 0x002fe20000000000 */
.L_x_140:
[----:B------:R-:W-:Y:S01]  /*91b0*/  ISETP.NE.AND P2, PT, R109, RZ, PT ;  /* 0x000000ff6d00720c */ /* 0x000fe20003f45270 */
[----:B-1----:R-:W-:Y:S01]  /*91c0*/  FMUL R0, R52, R24 ;  /* 0x0000001834007220 */ /* 0x002fe20000400000 */
[----:B---34-:R-:W-:Y:S01]  /*91d0*/  SHF.L.U32 R3, R60, 0x10, RZ ;  /* 0x000000103c037819 */ /* 0x018fe200000006ff */
        /* <DEDUP_REMOVED lines=146> */
.L_x_144:
[----:B------:R-:W-:Y:S05]  /*9b00*/  BSYNC.RECONVERGENT B0 ;  /* 0x0000000000007941 */ /* 0x000fea0003800200 */
.L_x_143:
[----:B------:R-:W-:Y:S01]  /*9b10*/  BAR.SYNC.DEFER_BLOCKING 0x1, 0x80 ;  /* 0x0042000000007b1d */ /* 0x000fe20000010000 */
[----:B------:R-:W-:Y:S04]  /*9b20*/  UIADD3 UR40, UPT, UPT, UR43, 0x1, URZ ;  /* 0x000000012b287890 */ /* 0x000fe8000fffe0ff */
[----:B------:R-:W-:Y:S04]  /*9b30*/  UISETP.NE.AND UP0, UPT, UR40, 0x4, UPT ;  /* 0x000000042800788c */ /* 0x000fe8000bf05270 */
[----:B------:R-:W-:Y:S01]  /*9b40*/  USEL UR40, UR40, URZ, UP0 ;  /* 0x000000ff28287287 */ /* 0x000fe20008000000 */
[----:B------:R3:W-:Y:S01]  /*9b50*/  @P2 SYNCS.ARRIVE.TRANS64.RED.A1T0 RZ, [R110+URZ], RZ ;  /* 0x000000ff6eff29a7 */ /* 0x0007e200081004ff */
[----:B------:R-:W-:Y:S01]  /*9b60*/  BSSY B1, `(.L_x_145) ;  /* 0x000001a000017945 */ /* 0x000fe20003800000 */
[----:B------:R-:W4:Y:S01]  /*9b70*/  @P2 SYNCS.PHASECHK.TRANS64.TRYWAIT P0, [R0+URZ+0xc0], R2 ;  /* 0x0000c002000025a7 */ /* 0x000f2200080011ff */
[----:B---3--:R-:W-:Y:S01]  /*9b80*/  HFMA2 R110, -RZ, RZ, 0, 0 ;  /* 0x00000000ff6e7431 */ /* 0x008fe200000001ff */
[----:B----4-:R-:W-:Y:S01]  /*9b90*/  @P2 SEL R70, RZ, 0x1, !P0 ;  /* 0x00000001ff462807 */ /* 0x010fe20004000000 */
[----:B------:R-:W-:Y:S06]  /*9ba0*/  @!P2 BRA `(.L_x_146) ;  /* 0x000000000054a947 */ /* 0x000fec0003800000 */
[----:B------:R-:W-:Y:S01]  /*9bb0*/  ISETP.NE.AND P1, PT, R71, RZ, PT ;  /* 0x000000ff4700720c */ /* 0x000fe20003f25270 */
[----:B------:R-:W-:Y:S01]  /*9bc0*/  BSSY B0, `(.L_x_147) ;  /* 0x0000009000007945 */ /* 0x000fe20003800000 */
[----:B------:R-:W-:Y:S11]  /*9bd0*/  ISETP.NE.AND P0, PT, R70, RZ, PT ;  /* 0x000000ff4600720c */ /* 0x000ff60003f05270 */
[----:B------:R-:W-:Y:S05]  /*9be0*/  @P1 IMAD R3, R68, 0x1000, R108 ;  /* 0x0000100044031824 */ /* 0x000fea00078e026c */
[----:B------:R-:W-:Y:S05]  /*9bf0*/  @P1 IADD3 R2, PT, PT, R3, UR36, RZ ;  /* 0x0000002403021c10 */ /* 0x000fea000fffe0ff */
[----:B------:R-:W-:Y:S01]  /*9c00*/  @P1 IMAD.IADD R2, R69, 0x1, R2 ;  /* 0x0000000145021824 */ /* 0x000fe200078e0202 */
[----:B------:R-:W-:Y:S06]  /*9c10*/  @P0 BRA `(.L_x_148) ;  /* 0x00000000000c0947 */ /* 0x000fec0003800000 */
[----:B-1----:R-:W-:Y:S04]  /*9c20*/  SHF.L.U32 R20, RZ, 0x1f, RZ ;  /* 0x0000001fff147819 */ /* 0x002fe800000006ff */
[----:B------:R-:W1:Y:S02]  /*9c30*/  SYNCS.PHASECHK.TRANS64.TRYWAIT P0, [R0+URZ+0xc0], R20 ;  /* 0x0000c014000075a7 */ /* 0x000e6400080011ff */
[----:B-1----:R-:W-:Y:S05]  /*9c40*/  @!P0 BRA `(.L_x_149) ;  /* 0x0000005800ac8947 */ /* 0x002fea0003800000 */
.L_x_148:
[----:B------:R-:W-:Y:S05]  /*9c50*/  BSYNC B0 ;  /* 0x0000000000007941 */ /* 0x000fea0003800000 */
.L_x_147:
[----:B------:R-:W-:Y:S01]  /*9c60*/  ISETP.NE.AND P0, PT, R71, RZ, PT ;  /* 0x000000ff4700720c */ /* 0x000fe20003f05270 */
[----:B------:R-:W-:Y:S11]  /*9c70*/  VIADD R68, R68, 0x1 ;  /* 0x0000000144447836 */ /* 0x000ff60000000000 */
[----:B------:R-:W-:Y:S01]  /*9c80*/  @!UPT UIADD3 URZ, UPT, UPT, URZ, URZ, URZ ;  /* 0x000000fffffff290 */ /* 0x000fe2000fffe0ff */
[----:B------:R3:W4:Y:S04]  /*9c90*/  @P0 LDS.128 R60, [R3+UR36+0x200] ;  /* 0x00020024033c0984 */ /* 0x0007280008000c00 */
[----:B------:R3:W1:Y:S04]  /*9ca0*/  @P0 LDS.128 R72, [R3+UR36+0xa00] ;  /* 0x000a002403480984 */ /* 0x0006680008000c00 */
[----:B------:R3:W1:Y:S04]  /*9cb0*/  @P0 LDS.128 R64, [R2+0x200] ;  /* 0x0002000002400984 */ /* 0x0006680000000c00 */
[----:B------:R3:W1:Y:S01]  /*9cc0*/  @P0 LDS.128 R76, [R2+0xa00] ;  /* 0x000a0000024c0984 */ /* 0x0006620000000c00 */
[C---:B------:R-:W-:Y:S04]  /*9cd0*/  ISETP.NE.AND P0, PT, R68.reuse, 0x4, PT ;  /* 0x000000044400780c */ /* 0x040fe80003f05270 */
[----:B------:R-:W-:Y:S02]  /*9ce0*/  SEL R68, R68, RZ, P0 ;  /* 0x000000ff44447207 */ /* 0x000fe40000000000 */
[----:B------:R-:W-:Y:S02]  /*9cf0*/  SEL R110, RZ, 0x1, P0 ;  /* 0x00000001ff6e7807 */ /* 0x000fe40000000000 */
.L_x_146:
[----:B------:R-:W-:Y:S05]  /*9d00*/  BSYNC B1 ;  /* 0x0000000000017941 */ /* 0x000fea0003800000 */
.L_x_145:
[----:B---3--:R-:W-:Y:S05]  /*9d10*/  VIADD R3, R59, 0x400010 ;  /* 0x004000103b037836 */ /* 0x008fea0000000000 */
[----:B-1----:R-:W-:Y:S04]  /*9d20*/  SHF.R.U32.HI R0, RZ, 0x15, R3 ;  /* 0x00000015ff007819 */ /* 0x002fe80000011603 */
        /* <DEDUP_REMOVED lines=23> */
.L_x_151:
        /* <DEDUP_REMOVED lines=23> */
.L_x_152:
[----:B------:R-:W-:Y:S05]  /*a010*/  WARPSYNC.ALL ;  /* 0x0000000000007948 */ /* 0x000fea0003800000 */
[----:B------:R-:W-:Y:S11]  /*a020*/  R2UR UR4, R2 ;  /* 0x00000000020472ca */ /* 0x000ff600000e0000 */
[----:B------:R-:W-:Y:S02]  /*a030*/  @!UPT UIADD3 URZ, UPT, UPT, URZ, URZ, URZ ;  /* 0x000000fffffff290 */ /* 0x000fe4000fffe0ff */
[----:B------:R-:W1:Y:S02]  /*a040*/  LDTM.x16 R4, tmem[UR4+0x40] ;  /* 0x00004004000479ee */ /* 0x000e640008240000 */
[----:B-1----:R-:W-:Y:S01]  /*a050*/  NOP ;  /* 0x0000000000007918 */ /* 0x002fe20000000000 */
.L_x_150:
[----:B------:R-:W-:Y:S01]  /*a060*/  ISETP.NE.AND P2, PT, R109, RZ, PT ;  /* 0x000000ff6d00720c */ /* 0x000fe20003f45270 */
[----:B------:R-:W-:Y:S01]  /*a070*/  FMUL R0, R52, R24 ;  /* 0x0000001834007220 */ /* 0x000fe20000400000 */
[----:B----4-:R-:W-:Y:S01]  /*a080*/  SHF.L.U32 R3, R60, 0x10, RZ ;  /* 0x000000103c037819 */ /* 0x010fe200000006ff */
        /* <DEDUP_REMOVED lines=121> */
[----:B------:R-:W-:Y:S01]  /*a820*/  @P2 SHF.L.U32 R2, R110, 0x1f, RZ ;  /* 0x0000001f6e022819 */ /* 0x000fe200000006ff */
        /* <DEDUP_REMOVED lines=16> */
[----:B------:R-:W-:Y:S02]  /*a930*/  UIADD3 UR5, UPT, UPT, UR41, 0x50, URZ ;  /* 0x0000005029057890 */ /* 0x000fe4000fffe0ff */
[----:B------:R-:W-:Y:S01]  /*a940*/  UIADD3 UR4, UPT, UPT, UR36, 0x3a00, URZ ;  /* 0x00003a0024047890 */ /* 0x000fe2000fffe0ff */
[----:B------:R-:W-:Y:S01]  /*a950*/  UMOV UR7, UR44 ;  /* 0x0000002c00077c82 */ /* 0x000fe20008000000 */
[----:B------:R-:W-:Y:S03]  /*a960*/  UMOV UR6, UR54 ;  /* 0x0000003600067c82 */ /* 0x000fe60008000000 */
[----:B------:R3:W-:Y:S04]  /*a970*/  UTMASTG.3D [UR52], [UR8] ;  /* 0x00000034080073b5 */ /* 0x0007e80008010000 */
[----:B------:R3:W-:Y:S01]  /*a980*/  UTMASTG.3D [UR4], [UR8] ;  /* 0x00000004080073b5 */ /* 0x0007e20008010000 */
[----:B------:R0:W-:Y:S01]  /*a990*/  UTMACMDFLUSH ;  /* 0x00000000000079b7 */ /* 0x0001e20000000000 */
[----:B---3--:R-:W-:Y:S04]  /*a9a0*/  DEPBAR.LE SB0, 0x1 ;  /* 0x000080400000791a */ /* 0x008fe80000000000 */
.L_x_154:
[----:B------:R-:W-:Y:S05]  /*a9b0*/  BSYNC.RECONVERGENT B0 ;  /* 0x0000000000007941 */ /* 0x000fea0003800200 */
.L_x_153:
        /* <DEDUP_REMOVED lines=20> */
[----:B------:R-:W-:Y:S04]  /*ab00*/  SHF.L.U32 R20, R110, 0x1f, RZ ;  /* 0x0000001f6e147819 */ /* 0x000fe800000006ff */
[----:B------:R-:W1:Y:S02]  /*ab10*/  SYNCS.PHASECHK.TRANS64.TRYWAIT P0, [R0+URZ+0xc0], R20 ;  /* 0x0000c014000075a7 */ /* 0x000e6400080011ff */
[----:B-1----:R-:W-:Y:S05]  /*ab20*/  @!P0 BRA `(.L_x_159) ;  /* 0x0000004c00088947 */ /* 0x002fea0003800000 */
.L_x_158:
[----:B------:R-:W-:Y:S05]  /*ab30*/  BSYNC B0 ;  /* 0x0000000000007941 */ /* 0x000fea0003800000 */
.L_x_157:
[----:B------:R-:W-:Y:S01]  /*ab40*/  ISETP.NE.AND P0, PT, R71, RZ, PT ;  /* 0x000000ff4700720c */ /* 0x000fe20003f05270 */
[----:B------:R-:W-:Y:S11]  /*ab50*/  VIADD R68, R68, 0x1 ;  /* 0x0000000144447836 */ /* 0x000ff60000000000 */
[----:B------:R-:W-:Y:S01]  /*ab60*/  @!UPT UIADD3 URZ, UPT, UPT, URZ, URZ, URZ ;  /* 0x000000fffffff290 */ /* 0x000fe2000fffe0ff */
[----:B------:R3:W4:Y:S04]  /*ab70*/  @P0 LDS.128 R60, [R3+UR36+0x200] ;  /* 0x00020024033c0984 */ /* 0x0007280008000c00 */
[----:B------:R3:W2:Y:S04]  /*ab80*/  @P0 LDS.128 R72, [R3+UR36+0xa00] ;  /* 0x000a002403480984 */ /* 0x0006a80008000c00 */
[----:B------:R3:W2:Y:S04]  /*ab90*/  @P0 LDS.128 R64, [R2+0x200] ;  /* 0x0002000002400984 */ /* 0x0006a80000000c00 */
[----:B------:R3:W2:Y:S01]  /*aba0*/  @P0 LDS.128 R76, [R2+0xa00] ;  /* 0x000a0000024c0984 */ /* 0x0006a20000000c00 */
[C---:B------:R-:W-:Y:S04]  /*abb0*/  ISETP.NE.AND P0, PT, R68.reuse, 0x4, PT ;  /* 0x000000044400780c */ /* 0x040fe80003f05270 */
[----:B-1----:R-:W-:Y:S02]  /*abc0*/  SEL R0, RZ, 0x1, P0 ;  /* 0x00000001ff007807 */ /* 0x002fe40000000000 */
[----:B------:R-:W-:Y:S02]  /*abd0*/  SEL R68, R68, RZ, P0 ;  /* 0x000000ff44447207 */ /* 0x000fe40000000000 */
[----:B------:R-:W-:Y:S02]  /*abe0*/  LOP3.LUT R110, R110, R0, RZ, 0x3c, !PT ;  /* 0x000000006e6e7212 */ /* 0x000fe400078e3cff */
.L_x_156:
[----:B------:R-:W-:Y:S05]  /*abf0*/  BSYNC B1 ;  /* 0x0000000000017941 */ /* 0x000fea0003800000 */
.L_x_155:
[----:B------:R-:W-:Y:S11]  /*ac00*/  ISETP.NE.AND P0, PT, R102, R22, PT ;  /* 0x000000166600720c */ /* 0x000ff60003f05270 */
[----:B------:R-:W-:Y:S02]  /*ac10*/  @!UPT UIADD3 URZ, UPT, UPT, URZ, URZ, URZ ;  /* 0x000000fffffff290 */ /* 0x000fe4000fffe0ff */
[----:B------:R-:W-:Y:S05]  /*ac20*/  @P0 BRA `(.L_x_160) ;  /* 0x0000000000bc0947 */ /* 0x000fea0003800000 */
[----:B------:R-:W-:Y:S11]  /*ac30*/  LOP3.LUT P0, RZ, R21, 0x3, R103, 0x48, !PT ;  /* 0x0000000315ff7812 */ /* 0x000ff60007804867 */
[----:B------:R-:W-:Y:S02]  /*ac40*/  @!UPT UIADD3 URZ, UPT, UPT, URZ, URZ, URZ ;  /* 0x000000fffffff290 */ /* 0x000fe4000fffe0ff */
[----:B------:R-:W-:Y:S05]  /*ac50*/  @!P0 BRA `(.L_x_161) ;  /* 0x0000000000408947 */ /* 0x000fea0003800000 */
        /* <DEDUP_REMOVED lines=16> */
.L_x_161:
        /* <DEDUP_REMOVED lines=23> */
.L_x_162:
[----:B------:R-:W-:Y:S05]  /*aed0*/  WARPSYNC.ALL ;  /* 0x0000000000007948 */ /* 0x000fea0003800000 */
[----:B------:R-:W-:Y:S11]  /*aee0*/  R2UR UR4, R23 ;  /* 0x00000000170472ca */ /* 0x000ff600000e0000 */
[----:B------:R-:W-:Y:S02]  /*aef0*/  @!UPT UIADD3 URZ, UPT, UPT, URZ, URZ, URZ ;  /* 0x000000fffffff290 */ /* 0x000fe4000fffe0ff */
[----:B------:R-:W1:Y:S02]  /*af00*/  LDTM.x16 R4, tmem[UR4+0x40] ;  /* 0x00004004000479ee */ /* 0x000e640008240000 */
[----:B-1----:R-:W-:Y:S01]  /*af10*/  NOP ;  /* 0x0000000000007918 */ /* 0x002fe20000000000 */
.L_x_160:
[----:B------:R-:W-:Y:S01]  /*af20*/  ISETP.NE.AND P2, PT, R109, RZ, PT ;  /* 0x000000ff6d00720c */ /* 0x000fe20003f45270 */
[----:B------:R-:W-:Y:S01]  /*af30*/  FMUL R0, R52, R24 ;  /* 0x0000001834007220 */ /* 0x000fe20000400000 */
        /* <DEDUP_REMOVED lines=22> */
[----:B--2---:R-:W-:Y:S01]  /*b0a0*/  LOP3.LUT R41, R66, 0xffff0000, RZ, 0xc0, !PT ;  /* 0xffff000042297812 */ /* 0x004fe200078ec0ff */
        /* <DEDUP_REMOVED lines=106> */
[----:B--2---:R-:W2:Y:S02]  /*b750*/  FENCE.VIEW.ASYNC.S ;  /* 0x00000000000073c6 */ /* 0x004ea40000000000 */
[----:B------:R-:W-:Y:S05]  /*b760*/  WARPSYNC.ALL ;  /* 0x0000000000007948 */ /* 0x000fea0003800000 */
[----:B------:R-:W-:Y:S01]  /*b770*/  BSSY.RECONVERGENT B0, `(.L_x_163) ;  /* 0x0000012000007945 */ /* 0x000fe20003800200 */
[----:B--2---:R-:W-:Y:S06]  /*b780*/  BAR.SYNC.DEFER_BLOCKING 0x1, 0x80 ;  /* 0x0042000000007b1d */ /* 0x004fec0000010000 */
[----:B------:R-:W-:Y:S05]  /*b790*/  @P0 BRA `(.L_x_164) ;  /* 0x00000000003c0947 */ /* 0x000fea0003800000 */
[----:B------:R-:W-:Y:S02]  /*b7a0*/  UIADD3 UR4, UPT, UPT, UR36, 0x200, URZ ;  /* 0x0000020024047890 */ /* 0x000fe4000fffe0ff */
[----:B------:R-:W-:Y:S01]  /*b7b0*/  UIADD3 UR8, UP0, UPT, UR50, 0xa80, URZ ;  /* 0x00000a8032087890 */ /* 0x000fe2000ff1e0ff */
[----:B------:R-:W-:Y:S01]  /*b7c0*/  UMOV UR54, UR42 ;  /* 0x0000002a00367c82 */ /* 0x000fe20008000000 */
[----:B------:R-:W-:Y:S02]  /*b7d0*/  UMOV UR55, UR44 ;  /* 0x0000002c00377c82 */ /* 0x000fe40008000000 */
[----:B------:R-:W-:Y:S01]  /*b7e0*/  MOV R92, UR4 ;  /* 0x00000004005c7c02 */ /* 0x000fe20008000f00 */
[----:B------:R-:W-:Y:S02]  /*b7f0*/  UIADD3.X UR9, UPT, UPT, URZ, UR51, URZ, UP0, !UPT ;  /* 0x00000033ff097290 */ /* 0x000fe400087fe4ff */
[----:B------:R-:W-:Y:S01]  /*b800*/  UIADD3 UR5, UPT, UPT, UR41, 0x60, URZ ;  /* 0x0000006029057890 */ /* 0x000fe2000fffe0ff */
[----:B------:R-:W-:Y:S01]  /*b810*/  R2UR UR52, R92 ;  /* 0x000000005c3472ca */ /* 0x000fe200000e0000 */
[----:B------:R-:W-:Y:S01]  /*b820*/  UIADD3 UR4, UPT, UPT, UR36, 0xa00, URZ ;  /* 0x00000a0024047890 */ /* 0x000fe2000fffe0ff */
[----:B------:R-:W-:Y:S01]  /*b830*/  UMOV UR6, UR42 ;  /* 0x0000002a00067c82 */ /* 0x000fe20008000000 */
[----:B------:R-:W-:Y:S10]  /*b840*/  UMOV UR7, UR44 ;  /* 0x0000002c00077c82 */ /* 0x000ff40008000000 */
[----:B------:R2:W-:Y:S01]  /*b850*/  UTMASTG.3D [UR52], [UR8] ;  /* 0x00000034080073b5 */ /* 0x0005e20008010000 */
[----:B------:R2:W-:Y:S01]  /*b860*/  UTMASTG.3D [UR4], [UR8] ;  /* 0x00000004080073b5 */ /* 0x0005e20008010000 */
[----:B------:R0:W-:Y:S01]  /*b870*/  UTMACMDFLUSH ;  /* 0x00000000000079b7 */ /* 0x0001e20000000000 */
[----:B--2---:R-:W-:Y:S04]  /*b880*/  DEPBAR.LE SB0, 0x1 ;  /* 0x000080400000791a */ /* 0x004fe80000000000 */
.L_x_164:
[----:B------:R-:W-:Y:S05]  /*b890*/  BSYNC.RECONVERGENT B0 ;  /* 0x0000000000007941 */ /* 0x000fea0003800200 */
.L_x_163:
[----:B------:R-:W-:Y:S01]  /*b8a0*/  BAR.SYNC.DEFER_BLOCKING 0x1, 0x80 ;  /* 0x0042000000007b1d */ /* 0x000fe20000010000 */
[----:B------:R-:W-:Y:S04]  /*b8b0*/  UIADD3 UR40, UPT, UPT, UR43, 0x1, URZ ;  /* 0x000000012b287890 */ /* 0x000fe8000fffe0ff */
[----:B------:R-:W-:Y:S04]  /*b8c0*/  UISETP.NE.AND UP0, UPT, UR40, 0x4, UPT ;  /* 0x000000042800788c */ /* 0x000fe8000bf05270 */
[----:B------:R-:W-:Y:S01]  /*b8d0*/  USEL UR40, UR40, URZ, UP0 ;  /* 0x000000ff28287287 */ /* 0x000fe20008000000 */
[----:B------:R2:W-:Y:S01]  /*b8e0*/  @P2 SYNCS.ARRIVE.TRANS64.RED.A1T0 RZ, [R111+URZ], RZ ;  /* 0x000000ff6fff29a7 */ /* 0x0005e200081004ff */
[----:B------:R-:W-:Y:S01]  /*b8f0*/  BSSY B1, `(.L_x_165) ;  /* 0x000001a000017945 */ /* 0x000fe20003800000 */
[----:B------:R-:W3:Y:S02]  /*b900*/  @P2 SYNCS.PHASECHK.TRANS64.TRYWAIT P0, [R0+URZ+0xc0], R2 ;  /* 0x0000c002000025a7 */ /* 0x000ee400080011ff */
[----:B---3--:R-:W-:Y:S01]  /*b910*/  @P2 SEL R70, RZ, 0x1, !P0 ;  /* 0x00000001ff462807 */ /* 0x008fe20004000000 */
[----:B--2---:R-:W-:Y:S06]  /*b920*/  @!P2 BRA `(.L_x_166) ;  /* 0x000000000058a947 */ /* 0x004fec0003800000 */
[----:B------:R-:W-:Y:S01]  /*b930*/  ISETP.NE.AND P1, PT, R71, RZ, PT ;  /* 0x000000ff4700720c */ /* 0x000fe20003f25270 */
[----:B------:R-:W-:Y:S01]  /*b940*/  BSSY B0, `(.L_x_167) ;  /* 0x0000009000007945 */ /* 0x000fe20003800000 */
[----:B------:R-:W-:Y:S11]  /*b950*/  ISETP.NE.AND P0, PT, R70, RZ, PT ;  /* 0x000000ff4600720c */ /* 0x000ff60003f05270 */
[----:B------:R-:W-:Y:S05]  /*b960*/  @P1 IMAD R3, R68, 0x1000, R108 ;  /* 0x0000100044031824 */ /* 0x000fea00078e026c */
[----:B------:R-:W-:Y:S05]  /*b970*/  @P1 IADD3 R2, PT, PT, R3, UR36, RZ ;  /* 0x0000002403021c10 */ /* 0x000fea000fffe0ff */
[----:B------:R-:W-:Y:S01]  /*b980*/  @P1 IMAD.IADD R2, R69, 0x1, R2 ;  /* 0x0000000145021824 */ /* 0x000fe200078e0202 */
[----:B------:R-:W-:Y:S06]  /*b990*/  @P0 BRA `(.L_x_168) ;  /* 0x00000000000c0947 */ /* 0x000fec0003800000 */
[----:B-1----:R-:W-:Y:S04]  /*b9a0*/  SHF.L.U32 R20, R110, 0x1f, RZ ;  /* 0x0000001f6e147819 */ /* 0x002fe800000006ff */
[----:B------:R-:W1:Y:S02]  /*b9b0*/  SYNCS.PHASECHK.TRANS64.TRYWAIT P0, [R0+URZ+0xc0], R20 ;  /* 0x0000c014000075a7 */ /* 0x000e6400080011ff */
[----:B-1----:R-:W-:Y:S05]  /*b9c0*/  @!P0 BRA `(.L_x_169) ;  /* 0x0000003c00748947 */ /* 0x002fea0003800000 */
.L_x_168:
[----:B------:R-:W-:Y:S05]  /*b9d0*/  BSYNC B0 ;  /* 0x0000000000007941 */ /* 0x000fea0003800000 */
.L_x_167:
[----:B------:R-:W-:Y:S01]  /*b9e0*/  ISETP.NE.AND P0, PT, R71, RZ, PT ;  /* 0x000000ff4700720c */ /* 0x000fe20003f05270 */
[----:B------:R-:W-:Y:S11]  /*b9f0*/  VIADD R68, R68, 0x1 ;  /* 0x0000000144447836 */ /* 0x000ff60000000000 */
[----:B------:R-:W-:Y:S01]  /*ba00*/  @!UPT UIADD3 URZ, UPT, UPT, URZ, URZ, URZ ;  /* 0x000000fffffff290 */ /* 0x000fe2000fffe0ff */
[----:B------:R2:W3:Y:S04]  /*ba10*/  @P0 LDS.128 R60, [R3+UR36+0x200] ;  /* 0x00020024033c0984 */ /* 0x0004e80008000c00 */
[----:B------:R2:W4:Y:S04]  /*ba20*/  @P0 LDS.128 R72, [R3+UR36+0xa00] ;  /* 0x000a002403480984 */ /* 0x0005280008000c00 */
[----:B------:R2:W2:Y:S04]  /*ba30*/  @P0 LDS.128 R64, [R2+0x200] ;  /* 0x0002000002400984 */ /* 0x0004a80000000c00 */
[----:B------:R2:W2:Y:S01]  /*ba40*/  @P0 LDS.128 R76, [R2+0xa00] ;  /* 0x000a0000024c0984 */ /* 0x0004a20000000c00 */
[C---:B------:R-:W-:Y:S04]  /*ba50*/  ISETP.NE.AND P0, PT, R68.reuse, 0x4, PT ;  /* 0x000000044400780c */ /* 0x040fe80003f05270 */
[----:B-1----:R-:W-:Y:S02]  /*ba60*/  SEL R0, RZ, 0x1, P0 ;  /* 0x00000001ff007807 */ /* 0x002fe40000000000 */
[----:B------:R-:W-:Y:S02]  /*ba70*/  SEL R68, R68, RZ, P0 ;  /* 0x000000ff44447207 */ /* 0x000fe40000000000 */
[----:B------:R-:W-:Y:S02]  /*ba80*/  LOP3.LUT R110, R110, R0, RZ, 0x3c, !PT ;  /* 0x000000006e6e7212 */ /* 0x000fe400078e3cff */
.L_x_166:
[----:B------:R-:W-:Y:S05]  /*ba90*/  BSYNC B1 ;  /* 0x0000000000017941 */ /* 0x000fea0003800000 */
.L_x_165:
[----:B--2---:R-:W-:Y:S05]  /*baa0*/  VIADD R3, R59, 0x400020 ;  /* 0x004000203b037836 */ /* 0x004fea0000000000 */
[----:B------:R-:W-:Y:S04]  /*bab0*/  SHF.R.U32.HI R0, RZ, 0x15, R3 ;  /* 0x00000015ff007819 */ /* 0x000fe80000011603 */
[----:B-1----:R-:W-:Y:S04]  /*bac0*/  LOP3.LUT R22, R0, 0x3, RZ, 0xc0, !PT ;  /* 0x0000000300167812 */ /* 0x002fe800078ec0ff */
        /* <DEDUP_REMOVED lines=11> */
[----:B------:R-:W2:Y:S01]  /*bb80*/  LDCU.64 UR6, c[0x4][0x78] ;  /* 0x01000f00ff0677ac */ /* 0x000ea20008000a00 */
[----:B------:R-:W3:Y:S01]  /*bb90*/  LDC.64 R14, c[0x4][R15] ;  /* 0x010000000f0e7b82 */ /* 0x000ee20000000a00 */
[----:B------:R-:W5:Y:S01]  /*bba0*/  LDCU.64 UR4, c[0x4][0x10] ;  /* 0x01000200ff0477ac */ /* 0x000f620008000a00 */
[----:B-1----:R-:W-:Y:S01]  /*bbb0*/  MOV R5, UR9 ;  /* 0x0000000900057c02 */ /* 0x002fe20008000f00 */
[----:B------:R-:W-:Y:S01]  /*bbc0*/  IMAD.U32 R4, RZ, RZ, UR8 ;  /* 0x00000008ff047e24 */ /* 0x000fe2000f8e00ff */
[----:B--2---:R-:W-:Y:S01]  /*bbd0*/  MOV R7, UR7 ;  /* 0x0000000700077c02 */ /* 0x004fe20008000f00 */
[----:B------:R-:W-:Y:S01]  /*bbe0*/  IMAD.U32 R6, RZ, RZ, UR6 ;  /* 0x00000006ff067e24 */ /* 0x000fe2000f8e00ff */
[----:B-----5:R-:W-:Y:S01]  /*bbf0*/  MOV R11, UR5 ;  /* 0x00000005000b7c02 */ /* 0x020fe20008000f00 */
[----:B------:R-:W-:Y:S02]  /*bc00*/  IMAD.U32 R10, RZ, RZ, UR4 ;  /* 0x00000004ff0a7e24 */ /* 0x000fe4000f8e00ff */
[----:B------:R-:W-:Y:S07]  /*bc10*/  LEPC R20, `(.L_x_171) ;  /* 0x000000001014794e */ /* 0x000fee0000000000 */
[----:B---34-:R-:W-:Y:S05]  /*bc20*/  CALL.ABS.NOINC R14 ;  /* 0x000000000e007343 */ /* 0x018fea0003c00000 */
.L_x_171:
        /* <DEDUP_REMOVED lines=23> */
.L_x_172:
[----:B------:R-:W-:Y:S05]  /*bda0*/  WARPSYNC.ALL ;  /* 0x0000000000007948 */ /* 0x000fea0003800000 */
[----:B------:R-:W-:Y:S11]  /*bdb0*/  R2UR UR4, R2 ;  /* 0x00000000020472ca */ /* 0x000ff600000e0000 */
[----:B------:R-:W-:Y:S02]  /*bdc0*/  @!UPT UIADD3 URZ, UPT, UPT, URZ, URZ, URZ ;  /* 0x000000fffffff290 */ /* 0x000fe4000fffe0ff */
[----:B------:R-:W1:Y:S02]  /*bdd0*/  LDTM.x16 R4, tmem[UR4+0x40] ;  /* 0x00004004000479ee */ /* 0x000e640008240000 */
[----:B-1----:R-:W-:Y:S01]  /*bde0*/  NOP ;  /* 0x0000000000007918 */ /* 0x002fe20000000000 */
.L_x_170:
[----:B------:R-:W-:Y:S01]  /*bdf0*/  ISETP.NE.AND P2, PT, R109, RZ, PT ;  /* 0x000000ff6d00720c */ /* 0x000fe20003f45270 */
[----:B------:R-:W-:Y:S01]  /*be00*/  FMUL R0, R52, R24 ;  /* 0x0000001834007220 */ /* 0x000fe20000400000 */
[----:B---3--:R-:W-:Y:S01]  /*be10*/  SHF.L.U32 R3, R60, 0x10, RZ ;  /* 0x000000103c037819 */ /* 0x008fe200000006ff */
        /* <DEDUP_REMOVED lines=145> */
[----:B--2---:R-:W-:Y:S04]  /*c730*/  DEPBAR.LE SB0, 0x1 ;  /* 0x000080400000791a */ /* 0x004fe80000000000 */
.L_x_174:
[----:B------:R-:W-:Y:S05]  /*c740*/  BSYNC.RECONVERGENT B0 ;  /* 0x0000000000007941 */ /* 0x000fea0003800200 */
.L_x_173:
        /* <DEDUP_REMOVED lines=10> */
[----:B------:R-:W2:Y:S02]  /*c7f0*/  @P2 SYNCS.PHASECHK.TRANS64.TRYWAIT P0, [R0+URZ+0xc0], R2 ;  /* 0x0000c002000025a7 */ /* 0x000ea400080011ff */
[----:B--2---:R-:W-:Y:S01]  /*c800*/  @P2 SEL R70, RZ, 0x1, !P0 ;  /* 0x00000001ff462807 */ /* 0x004fe20004000000 */
        /* <DEDUP_REMOVED lines=11> */
.L_x_178:
[----:B------:R-:W-:Y:S05]  /*c8c0*/  BSYNC B0 ;  /* 0x0000000000007941 */ /* 0x000fea0003800000 */
.L_x_177:
        /* <DEDUP_REMOVED lines=11> */
.L_x_176:
[----:B------:R-:W-:Y:S05]  /*c980*/  BSYNC B1 ;  /* 0x0000000000017941 */ /* 0x000fea0003800000 */
.L_x_175:
[----:B------:R-:W-:Y:S11]  /*c990*/  ISETP.NE.AND P0, PT, R102, R22, PT ;  /* 0x000000166600720c */ /* 0x000ff60003f05270 */
[----:B------:R-:W-:Y:S02]  /*c9a0*/  @!UPT UIADD3 URZ, UPT, UPT, URZ, URZ, URZ ;  /* 0x000000fffffff290 */ /* 0x000fe4000fffe0ff */
[----:B------:R-:W-:Y:S05]  /*c9b0*/  @P0 BRA `(.L_x_180) ;  /* 0x0000000000bc0947 */ /* 0x000fea0003800000 */
[----:B------:R-:W-:Y:S11]  /*c9c0*/  LOP3.LUT P0, RZ, R21, 0x3, R103, 0x48, !PT ;  /* 0x0000000315ff7812 */ /* 0x000ff60007804867 */
[----:B------:R-:W-:Y:S02]  /*c9d0*/  @!UPT UIADD3 URZ, UPT, UPT, URZ, URZ, URZ ;  /* 0x000000fffffff290 */ /* 0x000fe4000fffe0ff */
[----:B------:R-:W-:Y:S05]  /*c9e0*/  @!P0 BRA `(.L_x_181) ;  /* 0x0000000000408947 */ /* 0x000fea0003800000 */
[----:B------:R-:W1:Y:S01]  /*c9f0*/  LDCU.64 UR8, c[0x4][0x70] ;  /* 0x01000e00ff0877ac */ /* 0x000e620008000a00 */
[----:B--2---:R-:W-:Y:S01]  /*ca00*/  MOV R3, 0x0 ;  /* 0x0000000000037802 */ /* 0x004fe20000000f00 */
        /* <DEDUP_REMOVED lines=14> */
.L_x_181:
        /* <DEDUP_REMOVED lines=23> */
.L_x_182:
[----:B------:R-:W-:Y:S05]  /*cc60*/  WARPSYNC.ALL ;  /* 0x0000000000007948 */ /* 0x000fea0003800000 */
[----:B------:R-:W-:Y:S11]  /*cc70*/  R2UR UR4, R23 ;  /* 0x00000000170472ca */ /* 0x000ff600000e0000 */
[----:B------:R-:W-:Y:S02]  /*cc80*/  @!UPT UIADD3 URZ, UPT, UPT, URZ, URZ, URZ ;  /* 0x000000fffffff290 */ /* 0x000fe4000fffe0ff */
[----:B------:R-:W1:Y:S02]  /*cc90*/  LDTM.x16 R4, tmem[UR4+0x40] ;  /* 0x00004004000479ee */ /* 0x000e640008240000 */
[----:B-1----:R-:W-:Y:S01]  /*cca0*/  NOP ;  /* 0x0000000000007918 */ /* 0x002fe20000000000 */
.L_x_180:
[----:B------:R-:W-:Y:S01]  /*ccb0*/  ISETP.NE.AND P2, PT, R109, RZ, PT ;  /* 0x000000ff6d00720c */ /* 0x000fe20003f45270 */
[----:B------:R-:W-:Y:S01]  /*ccc0*/  FMUL R0, R52, R24 ;  /* 0x0000001834007220 */ /* 0x000fe20000400000 */
[----:B--23--:R-:W-:Y:S01]  /*ccd0*/  SHF.L.U32 R3, R60, 0x10, RZ ;  /* 0x000000103c037819 */ /* 0x00cfe200000006ff */
        /* <DEDUP_REMOVED lines=145> */
[----:B--2---:R-:W-:Y:S04]  /*d5f0*/  DEPBAR.LE SB0, 0x1 ;  /* 0x000080400000791a */ /* 0x004fe80000000000 */
.L_x_184:
[----:B------:R-:W-:Y:S05]  /*d600*/  BSYNC.RECONVERGENT B0 ;  /* 0x0000000000007941 */ /* 0x000fea0003800200 */
.L_x_183:
        /* <DEDUP_REMOVED lines=17> */
[----:B------:R-:W2:Y:S02]  /*d720*/  SYNCS.PHASECHK.TRANS64.TRYWAIT P0, [R0+URZ+0xc0], R110 ;  /* 0x0000c06e000075a7 */ /* 0x000ea400080011ff */
[----:B--2---:R-:W-:Y:S05]  /*d730*/  @!P0 BRA `(.L_x_189) ;  /* 0x0000002000408947 */ /* 0x004fea0003800000 */
.L_x_188:
[----:B------:R-:W-:Y:S05]  /*d740*/  BSYNC B0 ;  /* 0x0000000000007941 */ /* 0x000fea0003800000 */
.L_x_187:
[----:B------:R-:W-:Y:S11]  /*d750*/  ISETP.NE.AND P0, PT, R71, RZ, PT ;  /* 0x000000ff4700720c */ /* 0x000ff60003f05270 */
[----:B------:R-:W-:Y:S02]  /*d760*/  @!UPT UIADD3 URZ, UPT, UPT, URZ, URZ, URZ ;  /* 0x000000fffffff290 */ /* 0x000fe4000fffe0ff */
[----:B------:R3:W4:Y:S04]  /*d770*/  @P0 LDS.128 R60, [R68+UR36+0x200] ;  /* 0x00020024443c0984 */ /* 0x0007280008000c00 */
[----:B------:R3:W1:Y:S04]  /*d780*/  @P0 LDS.128 R72, [R68+UR36+0xa00] ;  /* 0x000a002444480984 */ /* 0x0006680008000c00 */
[----:B------:R3:W1:Y:S04]  /*d790*/  @P0 LDS.128 R64, [R2+0x200] ;  /* 0x0002000002400984 */ /* 0x0006680000000c00 */
[----:B------:R3:W1:Y:S02]  /*d7a0*/  @P0 LDS.128 R76, [R2+0xa00] ;  /* 0x000a0000024c0984 */ /* 0x0006640000000c00 */
.L_x_186:
[----:B------:R-:W-:Y:S05]  /*d7b0*/  BSYNC B1 ;  /* 0x0000000000017941 */ /* 0x000fea0003800000 */
.L_x_185:
[----:B------:R-:W-:Y:S05]  /*d7c0*/  VIADD R59, R59, 0x400030 ;  /* 0x004000303b3b7836 */ /* 0x000fea0000000000 */
[----:B--2---:R-:W-:Y:S04]  /*d7d0*/  SHF.R.U32.HI R0, RZ, 0x15, R59 ;  /* 0x00000015ff007819 */ /* 0x004fe8000001163b */
[----:B---3--:R-:W-:Y:S04]  /*d7e0*/  LOP3.LUT R2, R0, 0x3, RZ, 0xc0, !PT ;  /* 0x0000000300027812 */ /* 0x008fe800078ec0ff */
[----:B------:R-:W-:Y:S11]  /*d7f0*/  ISETP.NE.AND P0, PT, R102, R2, PT ;  /* 0x000000026600720c */ /* 0x000ff60003f05270 */
[----:B------:R-:W-:Y:S02]  /*d800*/  @!UPT UIADD3 URZ, UPT, UPT, URZ, URZ, URZ ;  /* 0x000000fffffff290 */ /* 0x000fe4000fffe0ff */
[----:B------:R-:W-:Y:S05]  /*d810*/  @P0 BRA `(.L_x_190) ;  /* 0x0000000000bc0947 */ /* 0x000fea0003800000 */
[----:B------:R-:W-:Y:S02]  /*d820*/  LOP3.LUT P0, RZ, R0, 0x3, R103, 0x48, !PT ;  /* 0x0000000300ff7812 */ /* 0x000fe40007804867 */
[----:B------:R-:W-:Y:S11]  /*d830*/  MOV R16, R59 ;  /* 0x0000003b00107202 */ /* 0x000ff60000000f00 */
[----:B------:R-:W-:Y:S05]  /*d840*/  @!P0 BRA `(.L_x_191) ;  /* 0x0000000000408947 */ /* 0x000fea0003800000 */
[----:B------:R-:W2:Y:S01]  /*d850*/  LDCU.64 UR8, c[0x4][0x70] ;  /* 0x01000e00ff0877ac */ /* 0x000ea20008000a00 */
[----:B------:R-:W-:Y:S01]  /*d860*/  MOV R15, 0x0 ;  /* 0x00000000000f7802 */ /* 0x000fe20000000f00 */
[----:B------:R-:W-:Y:S02]  /*d870*/  HFMA2 R12, -RZ, RZ, 0, 5.9604644775390625e-08 ;  /* 0x00000001ff0c7431 */ /* 0x000fe400000001ff */
[----:B------:R-:W-:Y:S02]  /*d880*/  IMAD.MOV.U32 R8, RZ, RZ, 0x192 ;  /* 0x00000192ff087424 */ /* 0x000fe400078e00ff */
[----:B------:R-:W-:Y:S01]  /*d890*/  IMAD.MOV.U32 R13, RZ, RZ, RZ ;  /* 0x000000ffff0d7224 */ /* 0x000fe200078e00ff */
[----:B------:R-:W3:Y:S01]  /*d8a0*/  LDCU.64 UR6, c[0x4][0x78] ;  /* 0x01000f00ff0677ac */ /* 0x000ee20008000a00 */
[----:B------:R-:W1:Y:S01]  /*d8b0*/  LDC.64 R14, c[0x4][R15] ;  /* 0x010000000f0e7b82 */ /* 0x000e620000000a00 */
[----:B------:R-:W5:Y:S01]  /*d8c0*/  LDCU.64 UR4, c[0x4][0x10] ;  /* 0x01000200ff0477ac */ /* 0x000f620008000a00 */
[----:B--2---:R-:W-:Y:S01]  /*d8d0*/  MOV R5, UR9 ;  /* 0x0000000900057c02 */ /* 0x004fe20008000f00 */
[----:B------:R-:W-:Y:S01]  /*d8e0*/  IMAD.U32 R4, RZ, RZ, UR8 ;  /* 0x00000008ff047e24 */ /* 0x000fe2000f8e00ff */
[----:B---3--:R-:W-:Y:S01]  /*d8f0*/  MOV R7, UR7 ;  /* 0x0000000700077c02 */ /* 0x008fe20008000f00 */
[----:B------:R-:W-:Y:S01]  /*d900*/  IMAD.U32 R6, RZ, RZ, UR6 ;  /* 0x00000006ff067e24 */ /* 0x000fe2000f8e00ff */
[----:B-----5:R-:W-:Y:S01]  /*d910*/  MOV R11, UR5 ;  /* 0x00000005000b7c02 */ /* 0x020fe20008000f00 */
[----:B------:R-:W-:Y:S02]  /*d920*/  IMAD.U32 R10, RZ, RZ, UR4 ;  /* 0x00000004ff0a7e24 */ /* 0x000fe4000f8e00ff */
[----:B-1----:R-:W-:Y:S07]  /*d930*/  LEPC R20, `(.L_x_191) ;  /* 0x000000001014794e */ /* 0x002fee0000000000 */
[----:B----4-:R-:W-:Y:S05]  /*d940*/  CALL.ABS.NOINC R14 ;  /* 0x000000000e007343 */ /* 0x010fea0003c00000 */
.L_x_191:
[----:B------:R-:W-:Y:S05]  /*d950*/  WARPSYNC.ALL ;  /* 0x0000000000007948 */ /* 0x000fea0003800000 */
[C---:B------:R-:W-:Y:S01]  /*d960*/  R2UR UR4, R16.reuse ;  /* 0x00000000100472ca */ /* 0x040fe200000e0000 */
[----:B------:R-:W-:Y:S05]  /*d970*/  VIADD R0, R16, 0x40 ;  /* 0x0000004010007836 */ /* 0x000fea0000000000 */
[----:B------:R-:W-:Y:S04]  /*d980*/  SHF.R.U32.HI R0, RZ, 0x15, R0 ;  /* 0x00000015ff007819 */ /* 0x000fe80000011600 */
[----:B------:R-:W-:Y:S03]  /*d990*/  LOP3.LUT P0, RZ, R0, 0x3, R103, 0x48, !PT ;  /* 0x0000000300ff7812 */ /* 0x000fe60007804867 */
[----:B------:R-:W2:Y:S10]  /*d9a0*/  LDTM.x16 R24, tmem[UR4] ;  /* 0x00000004001879ee */ /* 0x000eb40008240000 */
[----:B--2---:R-:W-:Y:S05]  /*d9b0*/  @!P0 BRA `(.L_x_192) ;  /* 0x0000000000408947 */ /* 0x004fea0003800000 */
        /* <DEDUP_REMOVED lines=16> */
.L_x_192:
[----:B------:R-:W-:Y:S05]  /*dac0*/  WARPSYNC.ALL ;  /* 0x0000000000007948 */ /* 0x000fea0003800000 */
[----:B------:R-:W-:Y:S11]  /*dad0*/  R2UR UR4, R16 ;  /* 0x00000000100472ca */ /* 0x000ff600000e0000 */
[----:B------:R-:W-:Y:S02]  /*dae0*/  @!UPT UIADD3 URZ, UPT, UPT, URZ, URZ, URZ ;  /* 0x000000fffffff290 */ /* 0x000fe4000fffe0ff */
[----:B------:R-:W2:Y:S02]  /*daf0*/  LDTM.x16 R4, tmem[UR4+0x40] ;  /* 0x00004004000479ee */ /* 0x000ea40008240000 */
[----:B--2---:R-:W-:Y:S01]  /*db00*/  NOP ;  /* 0x0000000000007918 */ /* 0x004fe20000000000 */
.L_x_190:
[----:B------:R-:W-:Y:S01]  /*db10*/  ISETP.NE.AND P1, PT, R102, R2, PT ;  /* 0x000000026600720c */ /* 0x000fe20003f25270 */
[----:B------:R-:W-:Y:S05]  /*db20*/  WARPSYNC.ALL ;  /* 0x0000000000007948 */ /* 0x000fea0003800000 */
[C---:B----4-:R-:W-:Y:S01]  /*db30*/  SHF.L.U32 R3, R60.reuse, 0x10, RZ ;  /* 0x000000103c037819 */ /* 0x050fe200000006ff */
[----:B------:R-:W-:Y:S01]  /*db40*/  NOP ;  /* 0x0000000000007918 */ /* 0x000fe20000000000 */
[----:B------:R-:W-:Y:S01]  /*db50*/  LOP3.LUT R40, R60, 0xffff0000, RZ, 0xc0, !PT ;  /* 0xffff00003c287812 */ /* 0x000fe200078ec0ff */
[C---:B------:R-:W-:Y:S01]  /*db60*/  FMUL R0, R52.reuse, R24 ;  /* 0x0000001834007220 */ /* 0x040fe20000400000 */
[C---:B------:R-:W-:Y:S01]  /*db70*/  SHF.L.U32 R41, R61.reuse, 0x10, RZ ;  /* 0x000000103d297819 */ /* 0x040fe200000006ff */
[----:B------:R-:W-:Y:S01]  /*db80*/  FMUL R2, R52, R25 ;  /* 0x0000001934027220 */ /* 0x000fe20000400000 */
[----:B------:R-:W-:Y:S01]  /*db90*/  LOP3.LUT R42, R61, 0xffff0000, RZ, 0xc0, !PT ;  /* 0xffff00003d2a7812 */ /* 0x000fe200078ec0ff */
[C---:B------:R-:W-:Y:S01]  /*dba0*/  FFMA R0, R53.reuse, R3, R0 ;  /* 0x0000000335007223 */ /* 0x040fe20000000000 */
[----:B------:R-:W-:Y:S01]  /*dbb0*/  R2UR UR4, R58 ;  /* 0x000000003a0472ca */ /* 0x000fe200000e0000 */
[----:B------:R-:W-:Y:S01]  /*dbc0*/  FFMA R2, R53, R40, R2 ;  /* 0x0000002835027223 */ /* 0x000fe20000000002 */
[----:B------:R-:W-:Y:S01]  /*dbd0*/  SHF.L.U32 R54, R62, 0x10, RZ ;  /* 0x000000103e367819 */ /* 0x000fe200000006ff */
[----:B-1----:R-:W-:Y:S01]  /*dbe0*/  FMUL R20, R52, R4 ;  /* 0x0000000434147220 */ /* 0x002fe20000400000 */
[----:B------:R-:W-:Y:S01]  /*dbf0*/  LOP3.LUT R55, R62, 0xffff0000, RZ, 0xc0, !PT ;  /* 0xffff00003e377812 */ /* 0x000fe200078ec0ff */
[----:B------:R-:W-:Y:S01]  /*dc00*/  FMUL R3, R52, R26 ;  /* 0x0000001a34037220 */ /* 0x000fe20000400000 */
[----:B------:R-:W-:Y:S01]  /*dc10*/  F2FP.BF16.F32.PACK_AB R112, R2, R0 ;  /* 0x000000000270723e */ /* 0x000fe200000010ff */
[----:B------:R-:W-:Y:S01]  /*dc20*/  FMUL R4, R52, R27 ;  /* 0x0000001b34047220 */ /* 0x000fe20000400000 */
[----:B------:R-:W-:Y:S01]  /*dc30*/  SHF.L.U32 R56, R63, 0x10, RZ ;  /* 0x000000103f387819 */ /* 0x000fe200000006ff */
[----:B------:R-:W-:Y:S01]  /*dc40*/  FFMA R3, R53, R41, R3 ;  /* 0x0000002935037223 */ /* 0x000fe20000000003 */
[----:B------:R-:W-:Y:S01]  /*dc50*/  LOP3.LUT R57, R63, 0xffff0000, RZ, 0xc0, !PT ;  /* 0xffff00003f397812 */ /* 0x000fe200078ec0ff */
[----:B------:R-:W-:Y:S01]  /*dc60*/  FFMA R4, R53, R42, R4 ;  /* 0x0000002a35047223 */ /* 0x000fe20000000004 */
[----:B------:R-:W-:Y:S01]  /*dc70*/  SHF.L.U32 R58, R64, 0x10, RZ ;  /* 0x00000010403a7819 */ /* 0x000fe200000006ff */
[----:B------:R-:W-:Y:S01]  /*dc80*/  FMUL R0, R52, R28 ;  /* 0x0000001c34007220 */ /* 0x000fe20000400000 */
[----:B------:R-:W-:Y:S01]  /*dc90*/  LOP3.LUT R59, R64, 0xffff0000, RZ, 0xc0, !PT ;  /* 0xffff0000403b7812 */ /* 0x000fe200078ec0ff */
[----:B------:R-:W-:Y:S01]  /*dca0*/  FMUL R2, R52, R29 ;  /* 0x0000001d34027220 */ /* 0x000fe20000400000 */
[----:B------:R-:W-:Y:S01]  /*dcb0*/  F2FP.BF16.F32.PACK_AB R113, R4, R3 ;  /* 0x000000030471723e */ /* 0x000fe200000010ff */
[C---:B------:R-:W-:Y:S01]  /*dcc0*/  FMUL R21, R52.reuse, R5 ;  /* 0x0000000534157220 */ /* 0x040fe20000400000 */
[C---:B------:R-:W-:Y:S01]  /*dcd0*/  SHF.L.U32 R60, R65.reuse, 0x10, RZ ;  /* 0x00000010413c7819 */ /* 0x040fe200000006ff */
[C---:B------:R-:W-:Y:S01]  /*dce0*/  FMUL R5, R52.reuse, R30 ;  /* 0x0000001e34057220 */ /* 0x040fe20000400000 */
[----:B------:R-:W-:Y:S01]  /*dcf0*/  LOP3.LUT R61, R65, 0xffff0000, RZ, 0xc0, !PT ;  /* 0xffff0000413d7812 */ /* 0x000fe200078ec0ff */
[----:B------:R-:W-:Y:S01]  /*dd00*/  FMUL R22, R52, R6 ;  /* 0x0000000634167220 */ /* 0x000fe20000400000 */
[----:B------:R-:W-:Y:S01]  /*dd10*/  SHF.L.U32 R62, R66, 0x10, RZ ;  /* 0x00000010423e7819 */ /* 0x000fe200000006ff */
        /* <DEDUP_REMOVED lines=10> */
[----:B------:R-:W-:Y:S01]  /*ddc0*/  FMUL R3, R52, R33 ;  /* 0x0000002134037220 */ /* 0x000fe20000400000 */
[----:B------:R-:W-:Y:S01]  /*ddd0*/  F2FP.BF16.F32.PACK_AB R114, R2, R0 ;  /* 0x000000000272723e */ /* 0x000fe200000010ff */
[----:B------:R-:W-:Y:S01]  /*dde0*/  FFMA R5, R53, R56, R5 ;  /* 0x0000003835057223 */ /* 0x000fe20000000005 */
[----:B------:R-:W-:Y:S01]  /*ddf0*/  SHF.L.U32 R68, R73, 0x10, RZ ;  /* 0x0000001049447819 */ /* 0x000fe200000006ff */
[----:B------:R-:W-:Y:S01]  /*de00*/  FFMA R6, R53, R57, R6 ;  /* 0x0000003935067223 */ /* 0x000fe20000000006 */
[----:B------:R-:W-:Y:S01]  /*de10*/  LOP3.LUT R69, R73, 0xffff0000, RZ, 0xc0, !PT ;  /* 0xffff000049457812 */ /* 0x000fe200078ec0ff */
[C---:B------:R-:W-:Y:S01]  /*de20*/  FFMA R7, R53.reuse, R58, R7 ;  /* 0x0000003a35077223 */ /* 0x040fe20000000007 */
[----:B------:R-:W-:Y:S01]  /*de30*/  SHF.L.U32 R70, R74, 0x10, RZ ;  /* 0x000000104a467819 */ /* 0x000fe200000006ff */
[----:B------:R-:W-:Y:S01]  /*de40*/  UIADD3 UR4, UPT, UPT, UR4, 0x140, URZ ;  /* 0x0000014004047890 */ /* 0x000fe2000fffe0ff */
[----:B------:R-:W-:Y:S01]  /*de50*/  F2FP.BF16.F32.PACK_AB R115, R6, R5 ;  /* 0x000000050673723e */ /* 0x000fe200000010ff */
[----:B------:R-:W-:Y:S01]  /*de60*/  FFMA R3, R53, R59, R3 ;  /* 0x0000003b35037223 */ /* 0x000fe20000000003 */
[----:B------:R-:W-:Y:S01]  /*de70*/  LOP3.LUT R71, R74, 0xffff0000, RZ, 0xc0, !PT ;  /* 0xffff00004a477812 */ /* 0x000fe200078ec0ff */
[C---:B------:R-:W-:Y:S01]  /*de80*/  FMUL R0, R52.reuse, R34 ;  /* 0x0000002234007220 */ /* 0x040fe20000400000 */
[----:B------:R-:W-:Y:S01]  /*de90*/  SHF.L.U32 R72, R75, 0x10, RZ ;  /* 0x000000104b487819 */ /* 0x000fe200000006ff */
[C---:B------:R-:W-:Y:S01]  /*dea0*/  FMUL R2, R52.reuse, R35 ;  /* 0x0000002334027220 */ /* 0x040fe20000400000 */
[----:B------:R-:W-:Y:S01]  /*deb0*/  UPRMT UR4, UR37, 0x654, UR4 ;  /* 0x0000065425047896 */ /* 0x000fe20008000004 */
[C---:B------:R-:W-:Y:S01]  /*dec0*/  FMUL R4, R52.reuse, R36 ;  /* 0x0000002434047220 */ /* 0x040fe20000400000 */
[C---:B------:R-:W-:Y:S01]  /*ded0*/  FMUL R5, R52.reuse, R37 ;  /* 0x0000002534057220 */ /* 0x040fe20000400000 */
[----:B------:R-:W-:Y:S01]  /*dee0*/  F2FP.BF16.F32.PACK_AB R28, R3, R7 ;  /* 0x00000007031c723e */ /* 0x000fe200000010ff */
[C---:B------:R-:W-:Y:S01]  /*def0*/  FFMA R0, R53.reuse, R60, R0 ;  /* 0x0000003c35007223 */ /* 0x040fe20000000000 */
[C---:B------:R-:W-:Y:S01]  /*df00*/  FMUL R6, R52.reuse, R38 ;  /* 0x0000002634067220 */ /* 0x040fe20000400000 */
[C---:B------:R-:W-:Y:S01]  /*df10*/  FFMA R2, R53.reuse, R61, R2 ;  /* 0x0000003d35027223 */ /* 0x040fe20000000002 */
[C---:B------:R-:W-:Y:S01]  /*df20*/  FMUL R3, R52.reuse, R39 ;  /* 0x0000002734037220 */ /* 0x040fe20000400000 */
[C---:B------:R-:W-:Y:S01]  /*df30*/  FFMA R4, R53.reuse, R62, R4 ;  /* 0x0000003e35047223 */ /* 0x040fe20000000004 */
[C---:B------:R-:W-:Y:S01]  /*df40*/  FFMA R5, R53.reuse, R63, R5 ;  /* 0x0000003f35057223 */ /* 0x040fe20000000005 */
[C---:B------:R-:W-:Y:S01]  /*df50*/  FFMA R6, R53.reuse, R64, R6 ;  /* 0x0000004035067223 */ /* 0x040fe20000000006 */
[C---:B------:R-:W-:Y:S01]  /*df60*/  FFMA R3, R53.reuse, R65, R3 ;  /* 0x0000004135037223 */ /* 0x040fe20000000003 */
[----:B------:R-:W-:Y:S01]  /*df70*/  FFMA R20, R53, R66, R20 ;  /* 0x0000004235147223 */ /* 0x000fe20000000014 */
[----:B------:R-:W-:Y:S01]  /*df80*/  FMUL R8, R52, R8 ;  /* 0x0000000834087220 */ /* 0x000fe20000400000 */
[----:B------:R-:W-:Y:S01]  /*df90*/  SYNCS.ARRIVE.TRANS64.RED.A1T0 RZ, [UR4], RZ ;  /* 0x000000ffffff79a7 */ /* 0x000fe20008100404 */
[----:B------:R1:W-:Y:S01]  /*dfa0*/  @!P1 STS.128 [R108+UR36+0x3200], R112 ;  /* 0x003200706c009988 */ /* 0x0003e20008000c24 */
[----:B------:R-:W-:Y:S01]  /*dfb0*/  LOP3.LUT R73, R75, 0xffff0000, RZ, 0xc0, !PT ;  /* 0xffff00004b497812 */ /* 0x000fe200078ec0ff */
[C---:B------:R-:W-:Y:S01]  /*dfc0*/  FFMA R21, R53.reuse, R67, R21 ;  /* 0x0000004335157223 */ /* 0x040fe20000000015 */
[----:B------:R-:W-:Y:S01]  /*dfd0*/  SHF.L.U32 R24, R76, 0x10, RZ ;  /* 0x000000104c187819 */ /* 0x000fe200000006ff */
[----:B------:R-:W-:Y:S01]  /*dfe0*/  FMUL R9, R52, R9 ;  /* 0x0000000934097220 */ /* 0x000fe20000400000 */
[----:B------:R-:W-:Y:S01]  /*dff0*/  LOP3.LUT R25, R76, 0xffff0000, RZ, 0xc0, !PT ;  /* 0xffff00004c197812 */ /* 0x000fe200078ec0ff */
[C---:B------:R-:W-:Y:S01]  /*e000*/  FFMA R22, R53.reuse, R68, R22 ;  /* 0x0000004435167223 */ /* 0x040fe20000000016 */
[C---:B------:R-:W-:Y:S01]  /*e010*/  FMUL R10, R52.reuse, R10 ;  /* 0x0000000a340a7220 */ /* 0x040fe20000400000 */
[C---:B------:R-:W-:Y:S01]  /*e020*/  FFMA R23, R53.reuse, R69, R23 ;  /* 0x0000004535177223 */ /* 0x040fe20000000017 */
[----:B------:R-:W-:Y:S01]  /*e030*/  FMUL R11, R52, R11 ;  /* 0x0000000b340b7220 */ /* 0x000fe20000400000 */
[----:B------:R-:W-:Y:S01]  /*e040*/  F2FP.BF16.F32.PACK_AB R29, R2, R0 ;  /* 0x00000000021d723e */ /* 0x000fe200000010ff */
[----:B------:R-:W-:Y:S01]  /*e050*/  FFMA R8, R53, R70, R8 ;  /* 0x0000004635087223 */ /* 0x000fe20000000008 */
[----:B------:R-:W-:Y:S01]  /*e060*/  F2FP.BF16.F32.PACK_AB R30, R5, R4 ;  /* 0x00000004051e723e */ /* 0x000fe200000010ff */
[C---:B------:R-:W-:Y:S01]  /*e070*/  FMUL R12, R52.reuse, R12 ;  /* 0x0000000c340c7220 */ /* 0x040fe20000400000 */
[----:B------:R-:W-:Y:S01]  /*e080*/  F2FP.BF16.F32.PACK_AB R31, R3, R6 ;  /* 0x00000006031f723e */ /* 0x000fe200000010ff */
[----:B------:R-:W-:Y:S01]  /*e090*/  FFMA R9, R53, R71, R9 ;  /* 0x0000004735097223 */ /* 0x000fe20000000009 */
[C---:B------:R-:W-:Y:S01]  /*e0a0*/  FMUL R13, R52.reuse, R13 ;  /* 0x0000000d340d7220 */ /* 0x040fe20000400000 */
[----:B------:R-:W-:Y:S01]  /*e0b0*/  SHF.L.U32 R26, R77, 0x10, RZ ;  /* 0x000000104d1a7819 */ /* 0x000fe200000006ff */
[----:B------:R-:W-:Y:S01]  /*e0c0*/  FFMA R10, R53, R72, R10 ;  /* 0x00000048350a7223 */ /* 0x000fe2000000000a */
[----:B------:R1:W-:Y:S01]  /*e0d0*/  @!P1 STS.128 [R107+0x3200], R28 ;  /* 0x0032001c6b009388 */ /* 0x0003e20000000c00 */
[C---:B------:R-:W-:Y:S01]  /*e0e0*/  FMUL R14, R52.reuse, R14 ;  /* 0x0000000e340e7220 */ /* 0x040fe20000400000 */
[----:B------:R-:W-:Y:S01]  /*e0f0*/  LOP3.LUT R27, R77, 0xffff0000, RZ, 0xc0, !PT ;  /* 0xffff00004d1b7812 */ /* 0x000fe200078ec0ff */
[C---:B------:R-:W-:Y:S01]  /*e100*/  FFMA R11, R53.reuse, R73, R11 ;  /* 0x00000049350b7223 */ /* 0x040fe2000000000b */
[----:B------:R-:W-:Y:S01]  /*e110*/  FMUL R15, R52, R15 ;  /* 0x0000000f340f7220 */ /* 0x000fe20000400000 */
[----:B------:R-:W-:Y:S01]  /*e120*/  SHF.L.U32 R40, R78, 0x10, RZ ;  /* 0x000000104e287819 */ /* 0x000fe200000006ff */
[C---:B------:R-:W-:Y:S01]  /*e130*/  FFMA R12, R53.reuse, R24, R12 ;  /* 0x00000018350c7223 */ /* 0x040fe2000000000c */
[----:B------:R-:W-:Y:S01]  /*e140*/  FMUL R16, R52, R16 ;  /* 0x0000001034107220 */ /* 0x000fe20000400000 */
[----:B------:R-:W-:Y:S01]  /*e150*/  LOP3.LUT R74, R78, 0xffff0000, RZ, 0xc0, !PT ;  /* 0xffff00004e4a7812 */ /* 0x000fe200078ec0ff */
[----:B------:R-:W-:Y:S01]  /*e160*/  FFMA R13, R53, R25, R13 ;  /* 0x00000019350d7223 */ /* 0x000fe2000000000d */
[C---:B------:R-:W-:Y:S01]  /*e170*/  FMUL R17, R52.reuse, R17 ;  /* 0x0000001134117220 */ /* 0x040fe20000400000 */
[----:B------:R-:W-:Y:S01]  /*e180*/  SHF.L.U32 R75, R79, 0x10, RZ ;  /* 0x000000104f4b7819 */ /* 0x000fe200000006ff */
[----:B------:R-:W-:Y:S01]  /*e190*/  FFMA R14, R53, R26, R14 ;  /* 0x0000001a350e7223 */ /* 0x000fe2000000000e */
[----:B------:R-:W-:Y:S01]  /*e1a0*/  F2FP.BF16.F32.PACK_AB R20, R21, R20 ;  /* 0x000000141514723e */ /* 0x000fe200000010ff */
[C---:B------:R-:W-:Y:S01]  /*e1b0*/  FMUL R18, R52.reuse, R18 ;  /* 0x0000001234127220 */ /* 0x040fe20000400000 */
[----:B------:R-:W-:Y:S01]  /*e1c0*/  LOP3.LUT R76, R79, 0xffff0000, RZ, 0xc0, !PT ;  /* 0xffff00004f4c7812 */ /* 0x000fe200078ec0ff */
[----:B------:R-:W-:Y:S01]  /*e1d0*/  FFMA R15, R53, R27, R15 ;  /* 0x0000001b350f7223 */ /* 0x000fe2000000000f */
[----:B------:R-:W-:Y:S01]  /*e1e0*/  F2FP.BF16.F32.PACK_AB R21, R23, R22 ;  /* 0x000000161715723e */ /* 0x000fe200000010ff */
[----:B------:R-:W-:Y:S01]  /*e1f0*/  FMUL R19, R52, R19 ;  /* 0x0000001334137220 */ /* 0x000fe20000400000 */
[----:B------:R-:W-:Y:S01]  /*e200*/  F2FP.BF16.F32.PACK_AB R22, R9, R8 ;  /* 0x000000080916723e */ /* 0x000fe200000010ff */
[----:B------:R-:W-:Y:S01]  /*e210*/  FFMA R16, R53, R40, R16 ;  /* 0x0000002835107223 */ /* 0x000fe20000000010 */
[----:B------:R-:W-:Y:S01]  /*e220*/  F2FP.BF16.F32.PACK_AB R23, R11, R10 ;  /* 0x0000000a0b17723e */ /* 0x000fe200000010ff */
[C---:B------:R-:W-:Y:S01]  /*e230*/  FFMA R17, R53.reuse, R74, R17 ;  /* 0x0000004a35117223 */ /* 0x040fe20000000011 */
[C---:B------:R-:W-:Y:S01]  /*e240*/  FFMA R18, R53.reuse, R75, R18 ;  /* 0x0000004b35127223 */ /* 0x040fe20000000012 */
[----:B------:R-:W-:Y:S01]  /*e250*/  FFMA R19, R53, R76, R19 ;  /* 0x0000004c35137223 */ /* 0x000fe20000000013 */
[----:B------:R-:W-:Y:S01]  /*e260*/  F2FP.BF16.F32.PACK_AB R12, R13, R12 ;  /* 0x0000000c0d0c723e */ /* 0x000fe200000010ff */
[----:B------:R1:W-:Y:S01]  /*e270*/  @!P1 STS.128 [R108+UR36+0x3a00], R20 ;  /* 0x003a00146c009988 */ /* 0x0003e20008000c24 */
[----:B------:R-:W-:Y:S01]  /*e280*/  F2FP.BF16.F32.PACK_AB R13, R15, R14 ;  /* 0x0000000e0f0d723e */ /* 0x000fe200000010ff */
[----:B------:R-:W-:Y:S01]  /*e290*/  BSSY.RECONVERGENT B0, `(.L_x_193) ;  /* 0x000001a000007945 */ /* 0x000fe20003800200 */
[----:B------:R-:W-:Y:S02]  /*e2a0*/  F2FP.BF16.F32.PACK_AB R14, R17, R16 ;  /* 0x00000010110e723e */ /* 0x000fe400000010ff */
[----:B------:R-:W-:Y:S02]  /*e2b0*/  F2FP.BF16.F32.PACK_AB R15, R19, R18 ;  /* 0x00000012130f723e */ /* 0x000fe400000010ff */
[----:B------:R-:W-:Y:S03]  /*e2c0*/  ISETP.NE.AND P0, PT, R102, RZ, PT ;  /* 0x000000ff6600720c */ /* 0x000fe60003f05270 */
[----:B------:R1:W-:Y:S01]  /*e2d0*/  @!P1 STS.128 [R107+0x3a00], R12 ;  /* 0x003a000c6b009388 */ /* 0x0003e20000000c00 */
[----:B------:R-:W-:Y:S01]  /*e2e0*/  @!PT LDS RZ, [RZ] ;  /* 0x00000000fffff984 */ /* 0x000fe20000000800 */
[----:B------:R-:W-:Y:S01]  /*e2f0*/  @!PT LDS RZ, [RZ] ;  /* 0x00000000fffff984 */ /* 0x000fe20000000800 */
[----:B------:R-:W-:Y:S01]  /*e300*/  @!PT LDS RZ, [RZ] ;  /* 0x00000000fffff984 */ /* 0x000fe20000000800 */
[----:B------:R-:W-:Y:S01]  /*e310*/  @!PT LDS RZ, [RZ] ;  /* 0x00000000fffff984 */ /* 0x000fe20000000800 */
[----:B------:R2:W-:Y:S07]  /*e320*/  MEMBAR.ALL.CTA ;  /* 0x0000000000007992 */ /* 0x0005ee0000008000 */
[----:B--2---:R-:W2:Y:S02]  /*e330*/  FENCE.VIEW.ASYNC.S ;  /* 0x00000000000073c6 */ /* 0x004ea40000000000 */
        /* <DEDUP_REMOVED lines=15> */
.L_x_194:
[----:B------:R-:W-:Y:S05]  /*e430*/  BSYNC.RECONVERGENT B0 ;  /* 0x0000000000007941 */ /* 0x000fea0003800200 */
.L_x_193:
[----:B------:R-:W-:Y:S01]  /*e440*/  BAR.SYNC.DEFER_BLOCKING 0x1, 0x80 ;  /* 0x0042000000007b1d */ /* 0x000fe20000010000 */
[----:B------:R-:W-:Y:S01]  /*e450*/  UISETP.NE.AND UP0, UPT, UR45, -0x8, UPT ;  /* 0xfffffff82d00788c */ /* 0x000fe2000bf05270 */
[----:B------:R-:W-:Y:S08]  /*e460*/  IADD3 R98, PT, PT, R98, 0x1, RZ ;  /* 0x0000000162627810 */ /* 0x000ff00007ffe0ff */
[----:B------:R-:W-:Y:S05]  /*e470*/  BRA.U !UP0, `(.L_x_195) ;  /* 0x0000000108287547 */ /* 0x000fea000b800000 */
[----:B------:R-:W-:Y:S01]  /*e480*/  ISETP.NE.AND P0, PT, R109, RZ, PT ;  /* 0x000000ff6d00720c */ /* 0x000fe20003f05270 */
[----:B------:R-:W-:Y:S01]  /*e490*/  IMAD.U32 R2, RZ, RZ, UR56 ;  /* 0x00000038ff027e24 */ /* 0x000fe2000f8e00ff */
[----:B------:R-:W-:Y:S01]  /*e4a0*/  UIADD3 UR56, UPT, UPT, UR56, 0x1, URZ ;  /* 0x0000000138387890 */ /* 0x000fe2000fffe0ff */
[----:B------:R-:W-:Y:S03]  /*e4b0*/  IMAD.U32 R0, RZ, RZ, UR37 ;  /* 0x00000025ff007e24 */ /* 0x000fe6000f8e00ff */
[----:B------:R-:W-:Y:S04]  /*e4c0*/  UISETP.NE.AND UP0, UPT, UR56, 0x4, UPT ;  /* 0x000000043800788c */ /* 0x000fe8000bf05270 */
[----:B------:R-:W-:Y:S03]  /*e4d0*/  USEL UR56, UR56, URZ, UP0 ;  /* 0x000000ff38387287 */ /* 0x000fe60008000000 */
[----:B------:R-:W-:Y:S05]  /*e4e0*/  @P0 LEA R2, R2, UR36, 0x3 ;  /* 0x0000002402020c11 */ /* 0x000fea000f8e18ff */
[----:B------:R-:W-:Y:S05]  /*e4f0*/  @P0 VIADD R2, R2, 0xe0 ;  /* 0x000000e002020836 */ /* 0x000fea0000000000 */
[----:B------:R-:W-:Y:S04]  /*e500*/  @P0 PRMT R0, R0, 0x654, R2 ;  /* 0x0000065400000816 */ /* 0x000fe80000000002 */
[----:B------:R2:W-:Y:S03]  /*e510*/  @P0 SYNCS.ARRIVE.TRANS64.RED.A1T0 RZ, [R0+URZ], RZ ;  /* 0x000000ff00ff09a7 */ /* 0x0005e600081004ff */
.L_x_195:
[----:B------:R-:W-:Y:S01]  /*e520*/  ISETP.NE.AND P2, PT, R104, RZ, PT ;  /* 0x000000ff6800720c */ /* 0x000fe20003f45270 */
[----:B------:R-:W-:Y:S01]  /*e530*/  VIADD R2, R50, UR38 ;  /* 0x0000002632027c36 */ /* 0x000fe20008000000 */
[----:B------:R-:W-:Y:S01]  /*e540*/  ISETP.NE.AND P0, PT, R106, 0x2, PT ;  /* 0x000000026a00780c */ /* 0x000fe20003f05270 */
[----:B--2---:R-:W-:Y:S01]  /*e550*/  VIADD R0, R51, UR39 ;  /* 0x0000002733007c36 */ /* 0x004fe20008000000 */
[----:B------:R-:W-:Y:S01]  /*e560*/  ISETP.NE.AND P1, PT, R98, 0x2, PT ;  /* 0x000000026200780c */ /* 0x000fe20003f25270 */
[----:B------:R-:W-:Y:S01]  /*e570*/  UIADD3 UR45, UPT, UPT, UR45, 0x8, URZ ;  /* 0x000000082d2d7890 */ /* 0x000fe2000fffe0ff */
[----:B------:R-:W-:Y:S02]  /*e580*/  R2UR UR11, R2 ;  /* 0x00000000020b72ca */ /* 0x000fe400000e0000 */
[----:B------:R-:W-:Y:S02]  /*e590*/  R2UR UR27, R0 ;  /* 0x00000000001b72ca */ /* 0x000fe400000e0000 */
[----:B------:R-:W-:Y:S02]  /*e5a0*/  SEL R2, RZ, 0x1, P0 ;  /* 0x00000001ff027807 */ /* 0x000fe40000000000 */
[----:B------:R-:W-:Y:S02]  /*e5b0*/  SEL R0, RZ, 0x1, P1 ;  /* 0x00000001ff007807 */ /* 0x000fe40000800000 */
[----:B------:R-:W-:Y:S02]  /*e5c0*/  @P2 R2UR UR44, R95 ;  /* 0x000000005f2c22ca */ /* 0x000fe400000e0000 */
[----:B------:R-:W-:Y:S02]  /*e5d0*/  LOP3.LUT R96, R96, R2, RZ, 0x3c, !PT ;  /* 0x0000000260607212 */ /* 0x000fe400078e3cff */
[----:B------:R-:W-:Y:S02]  /*e5e0*/  LOP3.LUT R97, R97, R0, RZ, 0x3c, !PT ;  /* 0x0000000061617212 */ /* 0x000fe400078e3cff */
[----:B------:R-:W-:Y:S02]  /*e5f0*/  SEL R106, R106, RZ, P0 ;  /* 0x000000ff6a6a7207 */ /* 0x000fe40000000000 */
[----:B------:R-:W-:Y:S01]  /*e600*/  SEL R98, R98, RZ, P1 ;  /* 0x000000ff62627207 */ /* 0x000fe20000800000 */
[----:B------:R-:W-:Y:S06]  /*e610*/  @P2 BRA `(.L_x_196) ;  /* 0xffffff7c00302947 */ /* 0x000fec000383ffff */
[----:B------:R-:W2:Y:S01]  /*e620*/  LDCU.64 UR6, c[0x0][0xc88] ;  /* 0x00019100ff0677ac */ /* 0x000ea20008000a00 */
[----:B------:R-:W3:Y:S01]  /*e630*/  LDCU.64 UR4, c[0x0][0xc90] ;  /* 0x00019200ff0477ac */ /* 0x000ee20008000a00 */
[----:B--2---:R-:W-:Y:S02]  /*e640*/  ISETP.NE.U32.AND P2, PT, RZ, UR6, PT ;  /* 0x00000006ff007c0c */ /* 0x004fe4000bf45070 */
[----:B---3--:R-:W-:Y:S02]  /*e650*/  ISETP.NE.U32.AND P1, PT, RZ, UR4, PT ;  /* 0x00000004ff007c0c */ /* 0x008fe4000bf25070 */
[----:B------:R-:W-:Y:S02]  /*e660*/  ISETP.NE.AND.EX P2, PT, RZ, UR7, PT, P2 ;  /* 0x00000007ff007c0c */ /* 0x000fe4000bf45320 */
[----:B------:R-:W-:-:S13]  /*e670*/  ISETP.NE.AND.EX P0, PT, RZ, UR5, PT, P1 ;  /* 0x00000005ff007c0c */ /* 0x000fda000bf05310 */
[----:B------:R-:W-:Y:S05]  /*e680*/  @P2 BRA P0, `(.L_x_197) ;  /* 0x00000000003c2947 */ /* 0x000fea0000000000 */
[----:B------:R-:W-:-:S13]  /*e690*/  ISETP.NE.AND.EX P1, PT, RZ, UR5, PT, P1 ;  /* 0x00000005ff007c0c */ /* 0x000fda000bf25310 */
[----:B------:R-:W-:Y:S05]  /*e6a0*/  @P1 BRA `(.L_x_198) ;  /* 0x00000000000c1947 */ /* 0x000fea0003800000 */
[----:B------:R-:W-:-:S13]  /*e6b0*/  FSETP.NEU.AND P0, PT, R53, RZ, PT ;  /* 0x000000ff3500720b */ /* 0x000fda0003f0d000 */
[----:B------:R-:W-:Y:S05]  /*e6c0*/  @!P0 EXIT ;  /* 0x000000000000894d */ /* 0x000fea0003800000 */
[----:B------:R-:W-:Y:S05]  /*e6d0*/  BRA `(.L_x_197) ;  /* 0x0000000000287947 */ /* 0x000fea0003800000 */
.L_x_198:
[----:B------:R-:W-:Y:S01]  /*e6e0*/  ISETP.NE.AND P0, PT, R105, RZ, PT ;  /* 0x000000ff6900720c */ /* 0x000fe20003f05270 */
[----:B------:R-:W-:-:S12]  /*e6f0*/  BSSY.RECONVERGENT B0, `(.L_x_197) ;  /* 0x0000008000007945 */ /* 0x000fd80003800200 */
[----:B------:R-:W-:Y:S05]  /*e700*/  @P0 BRA `(.L_x_199) ;  /* 0x0000000000100947 */ /* 0x000fea0003800000 */
[----:B------:R-:W-:-:S04]  /*e710*/  ISETP.NE.U32.AND P0, PT, RZ, UR6, PT ;  /* 0x00000006ff007c0c */ /* 0x000fc8000bf05070 */
[----:B------:R-:W-:-:S13]  /*e720*/  ISETP.NE.AND.EX P0, PT, RZ, UR7, PT, P0 ;  /* 0x00000007ff007c0c */ /* 0x000fda000bf05300 */
[----:B------:R-:W-:Y:S05]  /*e730*/  @!P0 EXIT ;  /* 0x000000000000894d */ /* 0x000fea0003800000 */
[----:B------:R-:W-:Y:S05]  /*e740*/  BRA `(.L_x_200) ;  /* 0x0000000000087947 */ /* 0x000fea0003800000 */
.L_x_199:
[----:B------:R-:W-:-:S13]  /*e750*/  FSETP.NEU.AND P0, PT, R53, RZ, PT ;  /* 0x000000ff3500720b */ /* 0x000fda0003f0d000 */
[----:B------:R-:W-:Y:S05]  /*e760*/  @!P0 EXIT ;  /* 0x000000000000894d */ /* 0x000fea0003800000 */
.L_x_200:
[----:B------:R-:W-:Y:S05]  /*e770*/  BSYNC.RECONVERGENT B0 ;  /* 0x0000000000007941 */ /* 0x000fea0003800200 */
.L_x_197:
[----:B------:R-:W-:Y:S01]  /*e780*/  ULEA UR4, UR56, UR36, 0x3 ;  /* 0x0000002438047291 */ /* 0x000fe2000f8e18ff */
[----:B------:R-:W-:-:S04]  /*e790*/  DEPBAR.LE SB0, 0x0 ;  /* 0x000080000000791a */ /* 0x000fc80000000000 */
[----:B------:R-:W-:-:S04]  /*e7a0*/  UIADD3 UR4, UPT, UPT, UR4, 0xe0, URZ ;  /* 0x000000e004047890 */ /* 0x000fc8000fffe0ff */
[----:B------:R-:W-:-:S09]  /*e7b0*/  UPRMT UR4, UR37, 0x654, UR4 ;  /* 0x0000065425047896 */ /* 0x000fd20008000004 */
[----:B------:R-:W-:Y:S01]  /*e7c0*/  SYNCS.ARRIVE.TRANS64.RED.A1T0 RZ, [UR4], RZ ;  /* 0x000000ffffff79a7 */ /* 0x000fe20008100404 */
[----:B------:R-:W-:Y:S05]  /*e7d0*/  EXIT ;  /* 0x000000000000794d */ /* 0x000fea0003800000 */
.L_x_25:
[----:B------:R1:W1:Y:S02]  /*e7e0*/  SYNCS.PHASECHK.TRANS64.TRYWAIT P0, [R2+URZ+0x160], R3 ;  /* 0x00016003020075a7 */ /* 0x00026400080011ff */
[----:B-1----:R-:W-:Y:S05]  /*e7f0*/  @!P0 NANOSLEEP.SYNCS 0x989680 ;  /* 0x009896800000895d */ /* 0x002fea0003900000 */
[----:B------:R-:W1:Y:S02]  /*e800*/  @!P0 SYNCS.PHASECHK.TRANS64 P0, [R2+URZ+0x160], R3 ;  /* 0x00016003020085a7 */ /* 0x000e6400080010ff */
[----:B-1----:R-:W-:Y:S05]  /*e810*/  @!P0 BRA `(.L_x_25) ;  /* 0xfffffffc00f08947 */ /* 0x002fea000383ffff */
[----:B------:R-:W-:Y:S05]  /*e820*/  BRA `(.L_x_201) ;  /* 0xffffff3000e07947 */ /* 0x000fea000383ffff */
.L_x_28:
[----:B---3--:R-:W-:-:S07]  /*e830*/  MOV R2, UR41 ;  /* 0x0000002900027c02 */ /* 0x008fce0008000f00 */
.L_x_202:
[----:B-1----:R1:W3:Y:S02]  /*e840*/  SYNCS.PHASECHK.TRANS64.TRYWAIT P0, [R2+URZ+0x60], R4 ;  /* 0x00006004020075a7 */ /* 0x0022e400080011ff */
[----:B---3--:R-:W-:Y:S05]  /*e850*/  @!P0 NANOSLEEP.SYNCS 0x989680 ;  /* 0x009896800000895d */ /* 0x008fea0003900000 */
[----:B------:R-:W3:Y:S02]  /*e860*/  @!P0 SYNCS.PHASECHK.TRANS64 P0, [R2+URZ+0x60], R4 ;  /* 0x00006004020085a7 */ /* 0x000ee400080010ff */
[----:B---3--:R-:W-:Y:S05]  /*e870*/  @!P0 BRA `(.L_x_202) ;  /* 0xfffffffc00f08947 */ /* 0x008fea000383ffff */
[----:B------:R-:W-:Y:S05]  /*e880*/  BRA `(.L_x_27) ;  /* 0xffffff34002c7947 */ /* 0x000fea000383ffff */
.L_x_37:
[----:B-1----:R-:W-:-:S07]  /*e890*/  MOV R2, UR41 ;  /* 0x0000002900027c02 */ /* 0x002fce0008000f00 */
.L_x_203:
[----:B-1----:R1:W3:Y:S02]  /*e8a0*/  SYNCS.PHASECHK.TRANS64.TRYWAIT P0, [R2+URZ+0x60], R4 ;  /* 0x00006004020075a7 */ /* 0x0022e400080011ff */
[----:B---3--:R-:W-:Y:S05]  /*e8b0*/  @!P0 NANOSLEEP.SYNCS 0x989680 ;  /* 0x009896800000895d */ /* 0x008fea0003900000 */
[----:B------:R-:W3:Y:S02]  /*e8c0*/  @!P0 SYNCS.PHASECHK.TRANS64 P0, [R2+URZ+0x60], R4 ;  /* 0x00006004020085a7 */ /* 0x000ee400080010ff */
[----:B---3--:R-:W-:Y:S05]  /*e8d0*/  @!P0 BRA `(.L_x_203) ;  /* 0xfffffffc00f08947 */ /* 0x008fea000383ffff */
[----:B------:R-:W-:Y:S05]  /*e8e0*/  BRA `(.L_x_36) ;  /* 0xffffff3800447947 */ /* 0x000fea000383ffff */
.L_x_44:
[----:B-1----:R1:W3:Y:S02]  /*e8f0*/  SYNCS.PHASECHK.TRANS64.TRYWAIT P0, [R2+URZ+0x110], R3 ;  /* 0x00011003020075a7 */ /* 0x0022e400080011ff */
[----:B---3--:R-:W-:Y:S05]  /*e900*/  @!P0 NANOSLEEP.SYNCS 0x989680 ;  /* 0x009896800000895d */ /* 0x008fea0003900000 */
[----:B------:R-:W3:Y:S02]  /*e910*/  @!P0 SYNCS.PHASECHK.TRANS64 P0, [R2+URZ+0x110], R3 ;  /* 0x00011003020085a7 */ /* 0x000ee400080010ff */
[----:B---3--:R-:W-:Y:S05]  /*e920*/  @!P0 BRA `(.L_x_44) ;  /* 0xfffffffc00f08947 */ /* 0x008fea000383ffff */
[----:B------:R-:W-:Y:S05]  /*e930*/  BRA `(.L_x_204) ;  /* 0xffffff3c00447947 */ /* 0x000fea000383ffff */
.L_x_48:
[----:B------:R-:W-:-:S07]  /*e940*/  MOV R0, UR5 ;  /* 0x0000000500007c02 */ /* 0x000fce0008000f00 */
.L_x_205:
[----:B-1----:R1:W2:Y:S02]  /*e950*/  SYNCS.PHASECHK.TRANS64.TRYWAIT P0, [R0+URZ], R2 ;  /* 0x00000002000075a7 */ /* 0x0022a400080011ff */
[----:B--2---:R-:W-:Y:S05]  /*e960*/  @!P0 NANOSLEEP.SYNCS 0x989680 ;  /* 0x009896800000895d */ /* 0x004fea0003900000 */
[----:B------:R-:W2:Y:S02]  /*e970*/  @!P0 SYNCS.PHASECHK.TRANS64 P0, [R0+URZ], R2 ;  /* 0x00000002000085a7 */ /* 0x000ea400080010ff */
[----:B--2---:R-:W-:Y:S05]  /*e980*/  @!P0 BRA `(.L_x_205) ;  /* 0xfffffffc00f08947 */ /* 0x004fea000383ffff */
[----:B------:R-:W-:Y:S05]  /*e990*/  BRA `(.L_x_206) ;  /* 0xffffff4000bc7947 */ /* 0x000fea000383ffff */
.L_x_49:
[----:B------:R-:W-:-:S07]  /*e9a0*/  MOV R0, UR5 ;  /* 0x0000000500007c02 */ /* 0x000fce0008000f00 */
.L_x_207:
[----:B-1----:R1:W2:Y:S02]  /*e9b0*/  SYNCS.PHASECHK.TRANS64.TRYWAIT P0, [R0+URZ], R3 ;  /* 0x00000003000075a7 */ /* 0x0022a400080011ff */
[----:B--2---:R-:W-:Y:S05]  /*e9c0*/  @!P0 NANOSLEEP.SYNCS 0x989680 ;  /* 0x009896800000895d */ /* 0x004fea0003900000 */
[----:B------:R-:W2:Y:S02]  /*e9d0*/  @!P0 SYNCS.PHASECHK.TRANS64 P0, [R0+URZ], R3 ;  /* 0x00000003000085a7 */ /* 0x000ea400080010ff */
[----:B--2---:R-:W-:Y:S05]  /*e9e0*/  @!P0 BRA `(.L_x_207) ;  /* 0xfffffffc00f08947 */ /* 0x004fea000383ffff */
[----:B------:R-:W-:Y:S05]  /*e9f0*/  BRA `(.L_x_208) ;  /* 0xffffff4000c87947 */ /* 0x000fea000383ffff */
.L_x_50:
[----:B------:R-:W-:-:S07]  /*ea00*/  MOV R0, UR5 ;  /* 0x0000000500007c02 */ /* 0x000fce0008000f00 */
.L_x_209:
[----:B-1----:R1:W2:Y:S02]  /*ea10*/  SYNCS.PHASECHK.TRANS64.TRYWAIT P0, [R0+URZ], R3 ;  /* 0x00000003000075a7 */ /* 0x0022a400080011ff */
[----:B--2---:R-:W-:Y:S05]  /*ea20*/  @!P0 NANOSLEEP.SYNCS 0x989680 ;  /* 0x009896800000895d */ /* 0x004fea0003900000 */
[----:B------:R-:W2:Y:S02]  /*ea30*/  @!P0 SYNCS.PHASECHK.TRANS64 P0, [R0+URZ], R3 ;  /* 0x00000003000085a7 */ /* 0x000ea400080010ff */
[----:B--2---:R-:W-:Y:S05]  /*ea40*/  @!P0 BRA `(.L_x_209) ;  /* 0xfffffffc00f08947 */ /* 0x004fea000383ffff */
[----:B------:R-:W-:Y:S05]  /*ea50*/  BRA `(.L_x_210) ;  /* 0xffffff4000d47947 */ /* 0x000fea000383ffff */
.L_x_51:
[----:B------:R-:W-:-:S07]  /*ea60*/  MOV R0, UR5 ;  /* 0x0000000500007c02 */ /* 0x000fce0008000f00 */
.L_x_211:
[----:B-1----:R1:W2:Y:S02]  /*ea70*/  SYNCS.PHASECHK.TRANS64.TRYWAIT P0, [R0+URZ], R3 ;  /* 0x00000003000075a7 */ /* 0x0022a400080011ff */
[----:B--2---:R-:W-:Y:S05]  /*ea80*/  @!P0 NANOSLEEP.SYNCS 0x989680 ;  /* 0x009896800000895d */ /* 0x004fea0003900000 */
[----:B------:R-:W2:Y:S02]  /*ea90*/  @!P0 SYNCS.PHASECHK.TRANS64 P0, [R0+URZ], R3 ;  /* 0x00000003000085a7 */ /* 0x000ea400080010ff */
[----:B--2---:R-:W-:Y:S05]  /*eaa0*/  @!P0 BRA `(.L_x_211) ;  /* 0xfffffffc00f08947 */ /* 0x004fea000383ffff */
[----:B------:R-:W-:Y:S05]  /*eab0*/  BRA `(.L_x_212) ;  /* 0xffffff4000e07947 */ /* 0x000fea000383ffff */
.L_x_52:
[----:B------:R-:W-:-:S07]  /*eac0*/  MOV R0, UR5 ;  /* 0x0000000500007c02 */ /* 0x000fce0008000f00 */
.L_x_213:
[----:B-1----:R1:W2:Y:S02]  /*ead0*/  SYNCS.PHASECHK.TRANS64.TRYWAIT P0, [R0+URZ], R3 ;  /* 0x00000003000075a7 */ /* 0x0022a400080011ff */
[----:B--2---:R-:W-:Y:S05]  /*eae0*/  @!P0 NANOSLEEP.SYNCS 0x989680 ;  /* 0x009896800000895d */ /* 0x004fea0003900000 */
[----:B------:R-:W2:Y:S02]  /*eaf0*/  @!P0 SYNCS.PHASECHK.TRANS64 P0, [R0+URZ], R3 ;  /* 0x00000003000085a7 */ /* 0x000ea400080010ff */
[----:B--2---:R-:W-:Y:S05]  /*eb00*/  @!P0 BRA `(.L_x_213) ;  /* 0xfffffffc00f08947 */ /* 0x004fea000383ffff */
[----:B------:R-:W-:Y:S05]  /*eb10*/  BRA `(.L_x_214) ;  /* 0xffffff4000ec7947 */ /* 0x000fea000383ffff */
.L_x_53:
[----:B------:R-:W-:-:S07]  /*eb20*/  MOV R0, UR5 ;  /* 0x0000000500007c02 */ /* 0x000fce0008000f00 */
.L_x_215:
[----:B-1----:R1:W2:Y:S02]  /*eb30*/  SYNCS.PHASECHK.TRANS64.TRYWAIT P0, [R0+URZ], R3 ;  /* 0x00000003000075a7 */ /* 0x0022a400080011ff */
[----:B--2---:R-:W-:Y:S05]  /*eb40*/  @!P0 NANOSLEEP.SYNCS 0x989680 ;  /* 0x009896800000895d */ /* 0x004fea0003900000 */
[----:B------:R-:W2:Y:S02]  /*eb50*/  @!P0 SYNCS.PHASECHK.TRANS64 P0, [R0+URZ], R3 ;  /* 0x00000003000085a7 */ /* 0x000ea400080010ff */
[----:B--2---:R-:W-:Y:S05]  /*eb60*/  @!P0 BRA `(.L_x_215) ;  /* 0xfffffffc00f08947 */ /* 0x004fea000383ffff */
[----:B------:R-:W-:Y:S05]  /*eb70*/  BRA `(.L_x_216) ;  /* 0xffffff4000f87947 */ /* 0x000fea000383ffff */
.L_x_54:
[----:B------:R-:W-:-:S07]  /*eb80*/  MOV R0, UR5 ;  /* 0x0000000500007c02 */ /* 0x000fce0008000f00 */
.L_x_217:
[----:B-1----:R1:W2:Y:S02]  /*eb90*/  SYNCS.PHASECHK.TRANS64.TRYWAIT P0, [R0+URZ], R3 ;  /* 0x00000003000075a7 */ /* 0x0022a400080011ff */
[----:B--2---:R-:W-:Y:S05]  /*eba0*/  @!P0 NANOSLEEP.SYNCS 0x989680 ;  /* 0x009896800000895d */ /* 0x004fea0003900000 */
[----:B------:R-:W2:Y:S02]  /*ebb0*/  @!P0 SYNCS.PHASECHK.TRANS64 P0, [R0+URZ], R3 ;  /* 0x00000003000085a7 */ /* 0x000ea400080010ff */
[----:B--2---:R-:W-:Y:S05]  /*ebc0*/  @!P0 BRA `(.L_x_217) ;  /* 0xfffffffc00f08947 */ /* 0x004fea000383ffff */
[----:B------:R-:W-:Y:S05]  /*ebd0*/  BRA `(.L_x_218) ;  /* 0xffffff4400047947 */ /* 0x000fea000383ffff */
.L_x_55:
[----:B------:R-:W-:-:S07]  /*ebe0*/  MOV R0, UR5 ;  /* 0x0000000500007c02 */ /* 0x000fce0008000f00 */
.L_x_219:
[----:B-1----:R1:W2:Y:S02]  /*ebf0*/  SYNCS.PHASECHK.TRANS64.TRYWAIT P0, [R0+URZ], R3 ;  /* 0x00000003000075a7 */ /* 0x0022a400080011ff */
[----:B--2---:R-:W-:Y:S05]  /*ec00*/  @!P0 NANOSLEEP.SYNCS 0x989680 ;  /* 0x009896800000895d */ /* 0x004fea0003900000 */
[----:B------:R-:W2:Y:S02]  /*ec10*/  @!P0 SYNCS.PHASECHK.TRANS64 P0, [R0+URZ], R3 ;  /* 0x00000003000085a7 */ /* 0x000ea400080010ff */
[----:B--2---:R-:W-:Y:S05]  /*ec20*/  @!P0 BRA `(.L_x_219) ;  /* 0xfffffffc00f08947 */ /* 0x004fea000383ffff */
[----:B------:R-:W-:Y:S05]  /*ec30*/  BRA `(.L_x_220) ;  /* 0xffffff4400107947 */ /* 0x000fea000383ffff */
.L_x_56:
[----:B------:R-:W-:-:S07]  /*ec40*/  MOV R0, UR5 ;  /* 0x0000000500007c02 */ /* 0x000fce0008000f00 */
.L_x_221:
[----:B-1----:R1:W2:Y:S02]  /*ec50*/  SYNCS.PHASECHK.TRANS64.TRYWAIT P0, [R0+URZ], R3 ;  /* 0x00000003000075a7 */ /* 0x0022a400080011ff */
[----:B--2---:R-:W-:Y:S05]  /*ec60*/  @!P0 NANOSLEEP.SYNCS 0x989680 ;  /* 0x009896800000895d */ /* 0x004fea0003900000 */
[----:B------:R-:W2:Y:S02]  /*ec70*/  @!P0 SYNCS.PHASECHK.TRANS64 P0, [R0+URZ], R3 ;  /* 0x00000003000085a7 */ /* 0x000ea400080010ff */
[----:B--2---:R-:W-:Y:S05]  /*ec80*/  @!P0 BRA `(.L_x_221) ;  /* 0xfffffffc00f08947 */ /* 0x004fea000383ffff */
[----:B------:R-:W-:Y:S05]  /*ec90*/  BRA `(.L_x_222) ;  /* 0xffffff44001c7947 */ /* 0x000fea000383ffff */
.L_x_57:
[----:B------:R-:W-:-:S07]  /*eca0*/  MOV R0, UR5 ;  /* 0x0000000500007c02 */ /* 0x000fce0008000f00 */
.L_x_223:
[----:B-1----:R1:W2:Y:S02]  /*ecb0*/  SYNCS.PHASECHK.TRANS64.TRYWAIT P0, [R0+URZ], R3 ;  /* 0x00000003000075a7 */ /* 0x0022a400080011ff */
[----:B--2---:R-:W-:Y:S05]  /*ecc0*/  @!P0 NANOSLEEP.SYNCS 0x989680 ;  /* 0x009896800000895d */ /* 0x004fea0003900000 */
[----:B------:R-:W2:Y:S02]  /*ecd0*/  @!P0 SYNCS.PHASECHK.TRANS64 P0, [R0+URZ], R3 ;  /* 0x00000003000085a7 */ /* 0x000ea400080010ff */
[----:B--2---:R-:W-:Y:S05]  /*ece0*/  @!P0 BRA `(.L_x_223) ;  /* 0xfffffffc00f08947 */ /* 0x004fea000383ffff */
[----:B------:R-:W-:Y:S05]  /*ecf0*/  BRA `(.L_x_224) ;  /* 0xffffff4400287947 */ /* 0x000fea000383ffff */
.L_x_58:
[----:B------:R-:W-:-:S07]  /*ed00*/  MOV R0, UR5 ;  /* 0x0000000500007c02 */ /* 0x000fce0008000f00 */
.L_x_225:
[----:B-1----:R1:W2:Y:S02]  /*ed10*/  SYNCS.PHASECHK.TRANS64.TRYWAIT P0, [R0+URZ], R3 ;  /* 0x00000003000075a7 */ /* 0x0022a400080011ff */
[----:B--2---:R-:W-:Y:S05]  /*ed20*/  @!P0 NANOSLEEP.SYNCS 0x989680 ;  /* 0x009896800000895d */ /* 0x004fea0003900000 */
[----:B------:R-:W2:Y:S02]  /*ed30*/  @!P0 SYNCS.PHASECHK.TRANS64 P0, [R0+URZ], R3 ;  /* 0x00000003000085a7 */ /* 0x000ea400080010ff */
[----:B--2---:R-:W-:Y:S05]  /*ed40*/  @!P0 BRA `(.L_x_225) ;  /* 0xfffffffc00f08947 */ /* 0x004fea000383ffff */
[----:B------:R-:W-:Y:S05]  /*ed50*/  BRA `(.L_x_226) ;  /* 0xffffff4400347947 */ /* 0x000fea000383ffff */
.L_x_61:
[----:B---3--:R3:W4:Y:S02]  /*ed60*/  SYNCS.PHASECHK.TRANS64.TRYWAIT P0, [R0+URZ+0x150], R4 ;  /* 0x00015004000075a7 */ /* 0x00872400080011ff */
[----:B----4-:R-:W-:Y:S05]  /*ed70*/  @!P0 NANOSLEEP.SYNCS 0x989680 ;  /* 0x009896800000895d */ /* 0x010fea0003900000 */
[----:B------:R-:W4:Y:S02]  /*ed80*/  @!P0 SYNCS.PHASECHK.TRANS64 P0, [R0+URZ+0x150], R4 ;  /* 0x00015004000085a7 */ /* 0x000f2400080010ff */
[----:B----4-:R-:W-:Y:S05]  /*ed90*/  @!P0 BRA `(.L_x_61) ;  /* 0xfffffffc00f08947 */ /* 0x010fea000383ffff */
[----:B------:R-:W-:Y:S05]  /*eda0*/  BRA `(.L_x_227) ;  /* 0xffffff4400907947 */ /* 0x000fea000383ffff */
.L_x_62:
[----:B------:R-:W-:-:S07]  /*edb0*/  MOV R0, UR5 ;  /* 0x0000000500007c02 */ /* 0x000fce0008000f00 */
.L_x_228:
[----:B---3--:R3:W4:Y:S02]  /*edc0*/  SYNCS.PHASECHK.TRANS64.TRYWAIT P0, [R0+URZ+0x120], R5 ;  /* 0x00012005000075a7 */ /* 0x00872400080011ff */
[----:B----4-:R-:W-:Y:S05]  /*edd0*/  @!P0 NANOSLEEP.SYNCS 0x989680 ;  /* 0x009896800000895d */ /* 0x010fea0003900000 */
[----:B------:R-:W4:Y:S02]  /*ede0*/  @!P0 SYNCS.PHASECHK.TRANS64 P0, [R0+URZ+0x120], R5 ;  /* 0x00012005000085a7 */ /* 0x000f2400080010ff */
[----:B----4-:R-:W-:Y:S05]  /*edf0*/  @!P0 BRA `(.L_x_228) ;  /* 0xfffffffc00f08947 */ /* 0x010fea000383ffff */
[----:B------:R-:W-:Y:S05]  /*ee00*/  BRA `(.L_x_229) ;  /* 0xffffff4400a07947 */ /* 0x000fea000383ffff */
.L_x_63:
[----:B---3--:R3:W4:Y:S02]  /*ee10*/  SYNCS.PHASECHK.TRANS64.TRYWAIT P1, [R0+URZ+0x110], R4 ;  /* 0x00011004000075a7 */ /* 0x00872400080211ff */
[----:B----4-:R-:W-:Y:S05]  /*ee20*/  @!P1 NANOSLEEP.SYNCS 0x989680 ;  /* 0x009896800000995d */ /* 0x010fea0003900000 */
[----:B------:R-:W4:Y:S02]  /*ee30*/  @!P1 SYNCS.PHASECHK.TRANS64 P1, [R0+URZ+0x110], R4 ;  /* 0x00011004000095a7 */ /* 0x000f2400080210ff */
[----:B----4-:R-:W-:Y:S05]  /*ee40*/  @!P1 BRA `(.L_x_63) ;  /* 0xfffffffc00f09947 */ /* 0x010fea000383ffff */
[----:B------:R-:W-:Y:S05]  /*ee50*/  BRA `(.L_x_230) ;  /* 0xffffff4400d07947 */ /* 0x000fea000383ffff */
.L_x_66:
[----:B------:R-:W-:-:S07]  /*ee60*/  MOV R0, UR5 ;  /* 0x0000000500007c02 */ /* 0x000fce0008000f00 */
.L_x_231:
[----:B---3--:R3:W4:Y:S02]  /*ee70*/  SYNCS.PHASECHK.TRANS64.TRYWAIT P0, [R0+URZ+0x120], R2 ;  /* 0x00012002000075a7 */ /* 0x00872400080011ff */
[----:B----4-:R-:W-:Y:S05]  /*ee80*/  @!P0 NANOSLEEP.SYNCS 0x989680 ;  /* 0x009896800000895d */ /* 0x010fea0003900000 */
[----:B------:R-:W4:Y:S02]  /*ee90*/  @!P0 SYNCS.PHASECHK.TRANS64 P0, [R0+URZ+0x120], R2 ;  /* 0x00012002000085a7 */ /* 0x000f2400080010ff */
[----:B----4-:R-:W-:Y:S05]  /*eea0*/  @!P0 BRA `(.L_x_231) ;  /* 0xfffffffc00f08947 */ /* 0x010fea000383ffff */
[----:B------:R-:W-:Y:S05]  /*eeb0*/  BRA `(.L_x_65) ;  /* 0xffffff4800247947 */ /* 0x000fea000383ffff */
.L_x_73:
[----:B-1----:R1:W3:Y:S02]  /*eec0*/  SYNCS.PHASECHK.TRANS64.TRYWAIT P1, [R0+URZ+0x110], R2 ;  /* 0x00011002000075a7 */ /* 0x0022e400080211ff */
[----:B---3--:R-:W-:Y:S05]  /*eed0*/  @!P1 NANOSLEEP.SYNCS 0x989680 ;  /* 0x009896800000995d */ /* 0x008fea0003900000 */
[----:B------:R-:W3:Y:S02]  /*eee0*/  @!P1 SYNCS.PHASECHK.TRANS64 P1, [R0+URZ+0x110], R2 ;  /* 0x00011002000095a7 */ /* 0x000ee400080210ff */
[----:B---3--:R-:W-:Y:S05]  /*eef0*/  @!P1 BRA `(.L_x_73) ;  /* 0xfffffffc00f09947 */ /* 0x008fea000383ffff */
[----:B------:R-:W-:Y:S05]  /*ef00*/  BRA `(.L_x_232) ;  /* 0xffffff4c00e87947 */ /* 0x000fea000383ffff */
.L_x_74:
[----:B------:R-:W-:-:S07]  /*ef10*/  MOV R2, UR11 ;  /* 0x0000000b00027c02 */ /* 0x000fce0008000f00 */
.L_x_233:
[----:B-1----:R1:W3:Y:S02]  /*ef20*/  SYNCS.PHASECHK.TRANS64.TRYWAIT P0, [R2+URZ+0x140], R0 ;  /* 0x00014000020075a7 */ /* 0x0022e400080011ff */
[----:B---3--:R-:W-:Y:S05]  /*ef30*/  @!P0 NANOSLEEP.SYNCS 0x989680 ;  /* 0x009896800000895d */ /* 0x008fea0003900000 */
[----:B------:R-:W3:Y:S02]  /*ef40*/  @!P0 SYNCS.PHASECHK.TRANS64 P0, [R2+URZ+0x140], R0 ;  /* 0x00014000020085a7 */ /* 0x000ee400080010ff */
[----:B---3--:R-:W-:Y:S05]  /*ef50*/  @!P0 BRA `(.L_x_233) ;  /* 0xfffffffc00f08947 */ /* 0x008fea000383ffff */
[----:B------:R-:W-:Y:S05]  /*ef60*/  BRA `(.L_x_234) ;  /* 0xffffff5000207947 */ /* 0x000fea000383ffff */
.L_x_77:
[----:B------:R-:W-:Y:S07]  /*ef70*/  MOV R0, UR10 ;  /* 0x0000000a00007c02 */ /* 0x000fee0008000f00 */
.L_x_235:
[----:B-1----:R1:W3:Y:S02]  /*ef80*/  SYNCS.PHASECHK.TRANS64.TRYWAIT P0, [R0+URZ], R2 ;  /* 0x00000002000075a7 */ /* 0x0022e400080011ff */
[----:B---3--:R-:W-:Y:S05]  /*ef90*/  @!P0 NANOSLEEP.SYNCS 0x989680 ;  /* 0x009896800000895d */ /* 0x008fea0003900000 */
[----:B------:R-:W3:Y:S02]  /*efa0*/  @!P0 SYNCS.PHASECHK.TRANS64 P0, [R0+URZ], R2 ;  /* 0x00000002000085a7 */ /* 0x000ee400080010ff */
[----:B---3--:R-:W-:Y:S05]  /*efb0*/  @!P0 BRA `(.L_x_235) ;  /* 0xfffffffc00f08947 */ /* 0x008fea000383ffff */
[----:B------:R-:W-:Y:S05]  /*efc0*/  BRA `(.L_x_76) ;  /* 0xffffff50003c7947 */ /* 0x000fea000383ffff */
.L_x_80:
[----:B------:R-:W-:-:S07]  /*efd0*/  MOV R0, UR5 ;  /* 0x0000000500007c02 */ /* 0x000fce0008000f00 */
.L_x_236:
[----:B--2---:R2:W3:Y:S02]  /*efe0*/  SYNCS.PHASECHK.TRANS64.TRYWAIT P0, [R0+URZ], R2 ;  /* 0x00000002000075a7 */ /* 0x0044e400080011ff */
[----:B---3--:R-:W-:Y:S05]  /*eff0*/  @!P0 NANOSLEEP.SYNCS 0x989680 ;  /* 0x009896800000895d */ /* 0x008fea0003900000 */
[----:B------:R-:W3:Y:S02]  /*f000*/  @!P0 SYNCS.PHASECHK.TRANS64 P0, [R0+URZ], R2 ;  /* 0x00000002000085a7 */ /* 0x000ee400080010ff */
[----:B---3--:R-:W-:Y:S05]  /*f010*/  @!P0 BRA `(.L_x_236) ;  /* 0xfffffffc00f08947 */ /* 0x008fea000383ffff */
[----:B------:R-:W-:Y:S05]  /*f020*/  BRA `(.L_x_237) ;  /* 0xffffff54000c7947 */ /* 0x000fea000383ffff */
.L_x_81:
[----:B------:R-:W-:-:S07]  /*f030*/  MOV R0, UR6 ;  /* 0x0000000600007c02 */ /* 0x000fce0008000f00 */
.L_x_238:
[----:B--2---:R2:W3:Y:S02]  /*f040*/  SYNCS.PHASECHK.TRANS64.TRYWAIT P0, [R0+URZ], R2 ;  /* 0x00000002000075a7 */ /* 0x0044e400080011ff */
[----:B---3--:R-:W-:Y:S05]  /*f050*/  @!P0 NANOSLEEP.SYNCS 0x989680 ;  /* 0x009896800000895d */ /* 0x008fea0003900000 */
[----:B------:R-:W3:Y:S02]  /*f060*/  @!P0 SYNCS.PHASECHK.TRANS64 P0, [R0+URZ], R2 ;  /* 0x00000002000085a7 */ /* 0x000ee400080010ff */
[----:B---3--:R-:W-:Y:S05]  /*f070*/  @!P0 BRA `(.L_x_238) ;  /* 0xfffffffc00f08947 */ /* 0x008fea000383ffff */
[----:B------:R-:W-:Y:S05]  /*f080*/  BRA `(.L_x_239) ;  /* 0xffffff5400187947 */ /* 0x000fea000383ffff */
.L_x_86:
[----:B---3--:R3:W4:Y:S02]  /*f090*/  SYNCS.PHASECHK.TRANS64.TRYWAIT P0, [R0+URZ+0x110], R2 ;  /* 0x00011002000075a7 */ /* 0x00872400080011ff */
[----:B----4-:R-:W-:Y:S05]  /*f0a0*/  @!P0 NANOSLEEP.SYNCS 0x989680 ;  /* 0x009896800000895d */ /* 0x010fea0003900000 */
[----:B------:R-:W4:Y:S02]  /*f0b0*/  @!P0 SYNCS.PHASECHK.TRANS64 P0, [R0+URZ+0x110], R2 ;  /* 0x00011002000085a7 */ /* 0x000f2400080010ff */
[----:B----4-:R-:W-:Y:S05]  /*f0c0*/  @!P0 BRA `(.L_x_86) ;  /* 0xfffffffc00f08947 */ /* 0x010fea000383ffff */
[----:B------:R-:W-:Y:S05]  /*f0d0*/  BRA `(.L_x_240) ;  /* 0xffffff5800087947 */ /* 0x000fea000383ffff */
.L_x_89:
[----:B------:R-:W-:Y:S07]  /*f0e0*/  MOV R0, UR5 ;  /* 0x0000000500007c02 */ /* 0x000fee0008000f00 */
.L_x_241:
[----:B-1----:R1:W3:Y:S02]  /*f0f0*/  SYNCS.PHASECHK.TRANS64.TRYWAIT P0, [R0+URZ+0x108], R2 ;  /* 0x00010802000075a7 */ /* 0x0022e400080011ff */
[----:B---3--:R-:W-:Y:S05]  /*f100*/  @!P0 NANOSLEEP.SYNCS 0x989680 ;  /* 0x009896800000895d */ /* 0x008fea0003900000 */
[----:B------:R-:W3:Y:S02]  /*f110*/  @!P0 SYNCS.PHASECHK.TRANS64 P0, [R0+URZ+0x108], R2 ;  /* 0x00010802000085a7 */ /* 0x000ee400080010ff */
[----:B---3--:R-:W-:Y:S05]  /*f120*/  @!P0 BRA `(.L_x_241) ;  /* 0xfffffffc00f08947 */ /* 0x008fea000383ffff */
[----:B------:R-:W-:Y:S05]  /*f130*/  BRA `(.L_x_88) ;  /* 0xffffff5c00087947 */ /* 0x000fea000383ffff */
.L_x_92:
[----:B------:R-:W-:Y:S07]  /*f140*/  MOV R0, UR5 ;  /* 0x0000000500007c02 */ /* 0x000fee0008000f00 */
.L_x_242:
[----:B-1----:R1:W3:Y:S02]  /*f150*/  SYNCS.PHASECHK.TRANS64.TRYWAIT P0, [R0+URZ+0xe0], R28 ;  /* 0x0000e01c000075a7 */ /* 0x0022e400080011ff */
[----:B---3--:R-:W-:Y:S05]  /*f160*/  @!P0 NANOSLEEP.SYNCS 0x989680 ;  /* 0x009896800000895d */ /* 0x008fea0003900000 */
[----:B------:R-:W3:Y:S02]  /*f170*/  @!P0 SYNCS.PHASECHK.TRANS64 P0, [R0+URZ+0xe0], R28 ;  /* 0x0000e01c000085a7 */ /* 0x000ee400080010ff */
[----:B---3--:R-:W-:Y:S05]  /*f180*/  @!P0 BRA `(.L_x_242) ;  /* 0xfffffffc00f08947 */ /* 0x008fea000383ffff */
[----:B------:R-:W-:Y:S05]  /*f190*/  BRA `(.L_x_243) ;  /* 0xffffff5c00607947 */ /* 0x000fea000383ffff */
.L_x_93:
[----:B------:R-:W-:Y:S07]  /*f1a0*/  MOV R0, UR5 ;  /* 0x0000000500007c02 */ /* 0x000fee0008000f00 */
.L_x_244:
[----:B-1----:R1:W2:Y:S02]  /*f1b0*/  SYNCS.PHASECHK.TRANS64.TRYWAIT P0, [R0+URZ+0xe8], R28 ;  /* 0x0000e81c000075a7 */ /* 0x0022a400080011ff */
[----:B--2---:R-:W-:Y:S05]  /*f1c0*/  @!P0 NANOSLEEP.SYNCS 0x989680 ;  /* 0x009896800000895d */ /* 0x004fea0003900000 */
[----:B------:R-:W2:Y:S02]  /*f1d0*/  @!P0 SYNCS.PHASECHK.TRANS64 P0, [R0+URZ+0xe8], R28 ;  /* 0x0000e81c000085a7 */ /* 0x000ea400080010ff */
[----:B--2---:R-:W-:Y:S05]  /*f1e0*/  @!P0 BRA `(.L_x_244) ;  /* 0xfffffffc00f08947 */ /* 0x004fea000383ffff */
[----:B------:R-:W-:Y:S05]  /*f1f0*/  BRA `(.L_x_245) ;  /* 0xffffff5c00b87947 */ /* 0x000fea000383ffff */
.L_x_94:
[----:B------:R-:W-:Y:S07]  /*f200*/  MOV R0, UR5 ;  /* 0x0000000500007c02 */ /* 0x000fee0008000f00 */
.L_x_246:
[----:B-1----:R1:W2:Y:S02]  /*f210*/  SYNCS.PHASECHK.TRANS64.TRYWAIT P0, [R0+URZ+0xf0], R28 ;  /* 0x0000f01c000075a7 */ /* 0x0022a400080011ff */
[----:B--2---:R-:W-:Y:S05]  /*f220*/  @!P0 NANOSLEEP.SYNCS 0x989680 ;  /* 0x009896800000895d */ /* 0x004fea0003900000 */
[----:B------:R-:W2:Y:S02]  /*f230*/  @!P0 SYNCS.PHASECHK.TRANS64 P0, [R0+URZ+0xf0], R28 ;  /* 0x0000f01c000085a7 */ /* 0x000ea400080010ff */
[----:B--2---:R-:W-:Y:S05]  /*f240*/  @!P0 BRA `(.L_x_246) ;  /* 0xfffffffc00f08947 */ /* 0x004fea000383ffff */
[----:B------:R-:W-:Y:S05]  /*f250*/  BRA `(.L_x_247) ;  /* 0xffffff6000187947 */ /* 0x000fea000383ffff */
.L_x_95:
[----:B------:R-:W-:Y:S07]  /*f260*/  MOV R0, UR5 ;  /* 0x0000000500007c02 */ /* 0x000fee0008000f00 */
.L_x_248:
[----:B-1----:R1:W2:Y:S02]  /*f270*/  SYNCS.PHASECHK.TRANS64.TRYWAIT P0, [R0+URZ+0xf8], R28 ;  /* 0x0000f81c000075a7 */ /* 0x0022a400080011ff */
[----:B--2---:R-:W-:Y:S05]  /*f280*/  @!P0 NANOSLEEP.SYNCS 0x989680 ;  /* 0x009896800000895d */ /* 0x004fea0003900000 */
[----:B------:R-:W2:Y:S02]  /*f290*/  @!P0 SYNCS.PHASECHK.TRANS64 P0, [R0+URZ+0xf8], R28 ;  /* 0x0000f81c000085a7 */ /* 0x000ea400080010ff */
[----:B--2---:R-:W-:Y:S05]  /*f2a0*/  @!P0 BRA `(.L_x_248) ;  /* 0xfffffffc00f08947 */ /* 0x004fea000383ffff */
[----:B------:R-:W-:Y:S05]  /*f2b0*/  BRA `(.L_x_249) ;  /* 0xffffff6000747947 */ /* 0x000fea000383ffff */
.L_x_96:
[----:B------:R-:W-:Y:S07]  /*f2c0*/  MOV R0, UR5 ;  /* 0x0000000500007c02 */ /* 0x000fee0008000f00 */
.L_x_250:
[----:B-1----:R1:W2:Y:S02]  /*f2d0*/  SYNCS.PHASECHK.TRANS64.TRYWAIT P0, [R0+URZ+0xe0], R34 ;  /* 0x0000e022000075a7 */ /* 0x0022a400080011ff */
[----:B--2---:R-:W-:Y:S05]  /*f2e0*/  @!P0 NANOSLEEP.SYNCS 0x989680 ;  /* 0x009896800000895d */ /* 0x004fea0003900000 */
[----:B------:R-:W2:Y:S02]  /*f2f0*/  @!P0 SYNCS.PHASECHK.TRANS64 P0, [R0+URZ+0xe0], R34 ;  /* 0x0000e022000085a7 */ /* 0x000ea400080010ff */
[----:B--2---:R-:W-:Y:S05]  /*f300*/  @!P0 BRA `(.L_x_250) ;  /* 0xfffffffc00f08947 */ /* 0x004fea000383ffff */
[----:B------:R-:W-:Y:S05]  /*f310*/  BRA `(.L_x_251) ;  /* 0xffffff6000d87947 */ /* 0x000fea000383ffff */
.L_x_97:
[----:B------:R-:W-:Y:S07]  /*f320*/  MOV R0, UR5 ;  /* 0x0000000500007c02 */ /* 0x000fee0008000f00 */
.L_x_252:
[----:B-1----:R1:W2:Y:S02]  /*f330*/  SYNCS.PHASECHK.TRANS64.TRYWAIT P0, [R0+URZ+0xe8], R34 ;  /* 0x0000e822000075a7 */ /* 0x0022a400080011ff */
[----:B--2---:R-:W-:Y:S05]  /*f340*/  @!P0 NANOSLEEP.SYNCS 0x989680 ;  /* 0x009896800000895d */ /* 0x004fea0003900000 */
[----:B------:R-:W2:Y:S02]  /*f350*/  @!P0 SYNCS.PHASECHK.TRANS64 P0, [R0+URZ+0xe8], R34 ;  /* 0x0000e822000085a7 */ /* 0x000ea400080010ff */
[----:B--2---:R-:W-:Y:S05]  /*f360*/  @!P0 BRA `(.L_x_252) ;  /* 0xfffffffc00f08947 */ /* 0x004fea000383ffff */
[----:B------:R-:W-:Y:S05]  /*f370*/  BRA `(.L_x_253) ;  /* 0xffffff6400387947 */ /* 0x000fea000383ffff */
.L_x_98:
[----:B------:R-:W-:Y:S07]  /*f380*/  MOV R0, UR5 ;  /* 0x0000000500007c02 */ /* 0x000fee0008000f00 */
.L_x_254:
[----:B-1----:R1:W2:Y:S02]  /*f390*/  SYNCS.PHASECHK.TRANS64.TRYWAIT P0, [R0+URZ+0xf0], R34 ;  /* 0x0000f022000075a7 */ /* 0x0022a400080011ff */
[----:B--2---:R-:W-:Y:S05]  /*f3a0*/  @!P0 NANOSLEEP.SYNCS 0x989680 ;  /* 0x009896800000895d */ /* 0x004fea0003900000 */
[----:B------:R-:W2:Y:S02]  /*f3b0*/  @!P0 SYNCS.PHASECHK.TRANS64 P0, [R0+URZ+0xf0], R34 ;  /* 0x0000f022000085a7 */ /* 0x000ea400080010ff */
[----:B--2---:R-:W-:Y:S05]  /*f3c0*/  @!P0 BRA `(.L_x_254) ;  /* 0xfffffffc00f08947 */ /* 0x004fea000383ffff */
[----:B------:R-:W-:Y:S05]  /*f3d0*/  BRA `(.L_x_255) ;  /* 0xffffff6400947947 */ /* 0x000fea000383ffff */
.L_x_99:
[----:B------:R-:W-:Y:S07]  /*f3e0*/  MOV R0, UR5 ;  /* 0x0000000500007c02 */ /* 0x000fee0008000f00 */
.L_x_256:
[----:B-1----:R1:W2:Y:S02]  /*f3f0*/  SYNCS.PHASECHK.TRANS64.TRYWAIT P0, [R0+URZ+0xf8], R34 ;  /* 0x0000f822000075a7 */ /* 0x0022a400080011ff */
[----:B--2---:R-:W-:Y:S05]  /*f400*/  @!P0 NANOSLEEP.SYNCS 0x989680 ;  /* 0x009896800000895d */ /* 0x004fea0003900000 */
[----:B------:R-:W2:Y:S02]  /*f410*/  @!P0 SYNCS.PHASECHK.TRANS64 P0, [R0+URZ+0xf8], R34 ;  /* 0x0000f822000085a7 */ /* 0x000ea400080010ff */
[----:B--2---:R-:W-:Y:S05]  /*f420*/  @!P0 BRA `(.L_x_256) ;  /* 0xfffffffc00f08947 */ /* 0x004fea000383ffff */
[----:B------:R-:W-:Y:S05]  /*f430*/  BRA `(.L_x_257) ;  /* 0xffffff6800347947 */ /* 0x000fea000383ffff */
.L_x_101:
[----:B------:R-:W-:-:S07]  /*f440*/  MOV R0, UR5 ;  /* 0x0000000500007c02 */ /* 0x000fce0008000f00 */
.L_x_258:
[----:B-1----:R1:W2:Y:S02]  /*f450*/  SYNCS.PHASECHK.TRANS64.TRYWAIT P0, [R0+URZ+0xe0], R28 ;  /* 0x0000e01c000075a7 */ /* 0x0022a400080011ff */
[----:B--2---:R-:W-:Y:S05]  /*f460*/  @!P0 NANOSLEEP.SYNCS 0x989680 ;  /* 0x009896800000895d */ /* 0x004fea0003900000 */
[----:B------:R-:W2:Y:S02]  /*f470*/  @!P0 SYNCS.PHASECHK.TRANS64 P0, [R0+URZ+0xe0], R28 ;  /* 0x0000e01c000085a7 */ /* 0x000ea400080010ff */
[----:B--2---:R-:W-:Y:S05]  /*f480*/  @!P0 BRA `(.L_x_258) ;  /* 0xfffffffc00f08947 */ /* 0x004fea000383ffff */
[----:B------:R-:W-:Y:S05]  /*f490*/  BRA `(.L_x_259) ;  /* 0xffffff6800b87947 */ /* 0x000fea000383ffff */
.L_x_102:
[----:B-1----:R-:W-:-:S07]  /*f4a0*/  MOV R0, UR5 ;  /* 0x0000000500007c02 */ /* 0x002fce0008000f00 */
.L_x_260:
[----:B-1----:R1:W2:Y:S02]  /*f4b0*/  SYNCS.PHASECHK.TRANS64.TRYWAIT P0, [R0+URZ+0xe8], R28 ;  /* 0x0000e81c000075a7 */ /* 0x0022a400080011ff */
[----:B--2---:R-:W-:Y:S05]  /*f4c0*/  @!P0 NANOSLEEP.SYNCS 0x989680 ;  /* 0x009896800000895d */ /* 0x004fea0003900000 */
[----:B------:R-:W2:Y:S02]  /*f4d0*/  @!P0 SYNCS.PHASECHK.TRANS64 P0, [R0+URZ+0xe8], R28 ;  /* 0x0000e81c000085a7 */ /* 0x000ea400080010ff */
[----:B--2---:R-:W-:Y:S05]  /*f4e0*/  @!P0 BRA `(.L_x_260) ;  /* 0xfffffffc00f08947 */ /* 0x004fea000383ffff */
[----:B------:R-:W-:Y:S05]  /*f4f0*/  BRA `(.L_x_261) ;  /* 0xffffff6800a87947 */ /* 0x000fea000383ffff */
.L_x_103:
[----:B------:R-:W-:-:S07]  /*f500*/  MOV R2, UR5 ;  /* 0x0000000500027c02 */ /* 0x000fce0008000f00 */
.L_x_262:
[----:B-1----:R1:W2:Y:S02]  /*f510*/  SYNCS.PHASECHK.TRANS64.TRYWAIT P0, [R2+URZ+0xf0], R28 ;  /* 0x0000f01c020075a7 */ /* 0x0022a400080011ff */
[----:B--2---:R-:W-:Y:S05]  /*f520*/  @!P0 NANOSLEEP.SYNCS 0x989680 ;  /* 0x009896800000895d */ /* 0x004fea0003900000 */
[----:B------:R-:W2:Y:S02]  /*f530*/  @!P0 SYNCS.PHASECHK.TRANS64 P0, [R2+URZ+0xf0], R28 ;  /* 0x0000f01c020085a7 */ /* 0x000ea400080010ff */
[----:B--2---:R-:W-:Y:S05]  /*f540*/  @!P0 BRA `(.L_x_262) ;  /* 0xfffffffc00f08947 */ /* 0x004fea000383ffff */
[----:B------:R-:W-:Y:S05]  /*f550*/  BRA `(.L_x_263) ;  /* 0xffffff68009c7947 */ /* 0x000fea000383ffff */
.L_x_105:
[----:B--2---:R2:W3:Y:S02]  /*f560*/  SYNCS.PHASECHK.TRANS64.TRYWAIT P0, [R0+URZ+0x110], R2 ;  /* 0x00011002000075a7 */ /* 0x0044e400080011ff */
[----:B---3--:R-:W-:Y:S05]  /*f570*/  @!P0 NANOSLEEP.SYNCS 0x989680 ;  /* 0x009896800000895d */ /* 0x008fea0003900000 */
[----:B------:R-:W3:Y:S02]  /*f580*/  @!P0 SYNCS.PHASECHK.TRANS64 P0, [R0+URZ+0x110], R2 ;  /* 0x00011002000085a7 */ /* 0x000ee400080010ff */
[----:B---3--:R-:W-:Y:S05]  /*f590*/  @!P0 BRA `(.L_x_105) ;  /* 0xfffffffc00f08947 */ /* 0x008fea000383ffff */
[----:B------:R-:W-:Y:S05]  /*f5a0*/  BRA `(.L_x_264) ;  /* 0xffffff6c00607947 */ /* 0x000fea000383ffff */
.L_x_116:
[----:B-1----:R-:W-:Y:S04]  /*f5b0*/  MOV R4, UR36 ;  /* 0x0000002400047c02 */ /* 0x002fe80008000f00 */
[----:B------:R1:W2:Y:S03]  /*f5c0*/  SYNCS.PHASECHK.TRANS64.TRYWAIT P1, [R4+URZ+0xc0], R5 ;  /* 0x0000c005040075a7 */ /* 0x0002a600080211ff */
[----:B--2---:R-:W-:Y:S05]  /*f5d0*/  @!P1 NANOSLEEP.SYNCS 0x989680 ;  /* 0x009896800000995d */ /* 0x004fea0003900000 */
[----:B------:R-:W2:Y:S02]  /*f5e0*/  @!P1 SYNCS.PHASECHK.TRANS64 P1, [R4+URZ+0xc0], R5 ;  /* 0x0000c005040095a7 */ /* 0x000ea400080210ff */
[----:B--2---:R-:W-:Y:S05]  /*f5f0*/  @!P1 BRA `(.L_x_116) ;  /* 0xfffffffc00ec9947 */ /* 0x004fea000383ffff */
[----:B------:R-:W-:Y:S05]  /*f600*/  BRA `(.L_x_115) ;  /* 0xffffff78006c7947 */ /* 0x000fea000383ffff */
.L_x_118:
[----:B------:R1:W1:Y:S02]  /*f610*/  SYNCS.PHASECHK.TRANS64.TRYWAIT P0, [R58+URZ+0x130], R3 ;  /* 0x000130033a0075a7 */ /* 0x00026400080011ff */
[----:B-1----:R-:W-:Y:S05]  /*f620*/  @!P0 NANOSLEEP.SYNCS 0x989680 ;  /* 0x009896800000895d */ /* 0x002fea0003900000 */
[----:B------:R-:W1:Y:S02]  /*f630*/  @!P0 SYNCS.PHASECHK.TRANS64 P0, [R58+URZ+0x130], R3 ;  /* 0x000130033a0085a7 */ /* 0x000e6400080010ff */
[----:B-1----:R-:W-:Y:S05]  /*f640*/  @!P0 BRA `(.L_x_118) ;  /* 0xfffffffc00f08947 */ /* 0x002fea000383ffff */
[----:B------:R-:W-:Y:S05]  /*f650*/  BRA `(.L_x_117) ;  /* 0xffffff7800907947 */ /* 0x000fea000383ffff */
.L_x_129:
[----:B-1----:R1:W3:Y:S02]  /*f660*/  SYNCS.PHASECHK.TRANS64.TRYWAIT P0, [R2+URZ+0xc0], R0 ;  /* 0x0000c000020075a7 */ /* 0x0022e400080011ff */
[----:B---3--:R-:W-:Y:S05]  /*f670*/  @!P0 NANOSLEEP.SYNCS 0x989680 ;  /* 0x009896800000895d */ /* 0x008fea0003900000 */
[----:B------:R-:W3:Y:S02]  /*f680*/  @!P0 SYNCS.PHASECHK.TRANS64 P0, [R2+URZ+0xc0], R0 ;  /* 0x0000c000020085a7 */ /* 0x000ee400080010ff */
[----:B---3--:R-:W-:Y:S05]  /*f690*/  @!P0 BRA `(.L_x_129) ;  /* 0xfffffffc00f08947 */ /* 0x008fea000383ffff */
[----:B------:R-:W-:Y:S05]  /*f6a0*/  BRA `(.L_x_128) ;  /* 0xffffff88002c7947 */ /* 0x000fea000383ffff */
.L_x_139:
[----:B-1----:R1:W3:Y:S02]  /*f6b0*/  SYNCS.PHASECHK.TRANS64.TRYWAIT P0, [R0+URZ+0xc0], R20 ;  /* 0x0000c014000075a7 */ /* 0x0022e400080011ff */
[----:B---3--:R-:W-:Y:S05]  /*f6c0*/  @!P0 NANOSLEEP.SYNCS 0x989680 ;  /* 0x009896800000895d */ /* 0x008fea0003900000 */
[----:B------:R-:W3:Y:S02]  /*f6d0*/  @!P0 SYNCS.PHASECHK.TRANS64 P0, [R0+URZ+0xc0], R20 ;  /* 0x0000c014000085a7 */ /* 0x000ee400080010ff */
[----:B---3--:R-:W-:Y:S05]  /*f6e0*/  @!P0 BRA `(.L_x_139) ;  /* 0xfffffffc00f08947 */ /* 0x008fea000383ffff */
[----:B------:R-:W-:Y:S05]  /*f6f0*/  BRA `(.L_x_138) ;  /* 0xffffff9400c47947 */ /* 0x000fea000383ffff */
.L_x_149:
[----:B-1----:R1:W3:Y:S02]  /*f700*/  SYNCS.PHASECHK.TRANS64.TRYWAIT P0, [R0+URZ+0xc0], R20 ;  /* 0x0000c014000075a7 */ /* 0x0022e400080011ff */
[----:B---3--:R-:W-:Y:S05]  /*f710*/  @!P0 NANOSLEEP.SYNCS 0x989680 ;  /* 0x009896800000895d */ /* 0x008fea0003900000 */
[----:B------:R-:W3:Y:S02]  /*f720*/  @!P0 SYNCS.PHASECHK.TRANS64 P0, [R0+URZ+0xc0], R20 ;  /* 0x0000c014000085a7 */ /* 0x000ee400080010ff */
[----:B---3--:R-:W-:Y:S05]  /*f730*/  @!P0 BRA `(.L_x_149) ;  /* 0xfffffffc00f08947 */ /* 0x008fea000383ffff */
[----:B------:R-:W-:Y:S05]  /*f740*/  BRA `(.L_x_148) ;  /* 0xffffffa400407947 */ /* 0x000fea000383ffff */
.L_x_159:
[----:B-1----:R1:W3:Y:S02]  /*f750*/  SYNCS.PHASECHK.TRANS64.TRYWAIT P0, [R0+URZ+0xc0], R20 ;  /* 0x0000c014000075a7 */ /* 0x0022e400080011ff */
[----:B---3--:R-:W-:Y:S05]  /*f760*/  @!P0 NANOSLEEP.SYNCS 0x989680 ;  /* 0x009896800000895d */ /* 0x008fea0003900000 */
[----:B------:R-:W3:Y:S02]  /*f770*/  @!P0 SYNCS.PHASECHK.TRANS64 P0, [R0+URZ+0xc0], R20 ;  /* 0x0000c014000085a7 */ /* 0x000ee400080010ff */
[----:B---3--:R-:W-:Y:S05]  /*f780*/  @!P0 BRA `(.L_x_159) ;  /* 0xfffffffc00f08947 */ /* 0x008fea000383ffff */
[----:B------:R-:W-:Y:S05]  /*f790*/  BRA `(.L_x_158) ;  /* 0xffffffb000e47947 */ /* 0x000fea000383ffff */
.L_x_169:
[----:B-1----:R1:W2:Y:S02]  /*f7a0*/  SYNCS.PHASECHK.TRANS64.TRYWAIT P0, [R0+URZ+0xc0], R20 ;  /* 0x0000c014000075a7 */ /* 0x0022a400080011ff */
[----:B--2---:R-:W-:Y:S05]  /*f7b0*/  @!P0 NANOSLEEP.SYNCS 0x989680 ;  /* 0x009896800000895d */ /* 0x004fea0003900000 */
[----:B------:R-:W2:Y:S02]  /*f7c0*/  @!P0 SYNCS.PHASECHK.TRANS64 P0, [R0+URZ+0xc0], R20 ;  /* 0x0000c014000085a7 */ /* 0x000ea400080010ff */
[----:B--2---:R-:W-:Y:S05]  /*f7d0*/  @!P0 BRA `(.L_x_169) ;  /* 0xfffffffc00f08947 */ /* 0x004fea000383ffff */
[----:B------:R-:W-:Y:S05]  /*f7e0*/  BRA `(.L_x_168) ;  /* 0xffffffc000787947 */ /* 0x000fea000383ffff */
.L_x_179:
[----:B-1----:R1:W2:Y:S02]  /*f7f0*/  SYNCS.PHASECHK.TRANS64.TRYWAIT P0, [R0+URZ+0xc0], R20 ;  /* 0x0000c014000075a7 */ /* 0x0022a400080011ff */
[----:B--2---:R-:W-:Y:S05]  /*f800*/  @!P0 NANOSLEEP.SYNCS 0x989680 ;  /* 0x009896800000895d */ /* 0x004fea0003900000 */
[----:B------:R-:W2:Y:S02]  /*f810*/  @!P0 SYNCS.PHASECHK.TRANS64 P0, [R0+URZ+0xc0], R20 ;  /* 0x0000c014000085a7 */ /* 0x000ea400080010ff */
[----:B--2---:R-:W-:Y:S05]  /*f820*/  @!P0 BRA `(.L_x_179) ;  /* 0xfffffffc00f08947 */ /* 0x004fea000383ffff */
[----:B------:R-:W-:Y:S05]  /*f830*/  BRA `(.L_x_178) ;  /* 0xffffffd000207947 */ /* 0x000fea000383ffff */
.L_x_189:
[----:B--2---:R2:W3:Y:S02]  /*f840*/  SYNCS.PHASECHK.TRANS64.TRYWAIT P0, [R0+URZ+0xc0], R110 ;  /* 0x0000c06e000075a7 */ /* 0x0044e400080011ff */
[----:B---3--:R-:W-:Y:S05]  /*f850*/  @!P0 NANOSLEEP.SYNCS 0x989680 ;  /* 0x009896800000895d */ /* 0x008fea0003900000 */
[----:B------:R-:W3:Y:S02]  /*f860*/  @!P0 SYNCS.PHASECHK.TRANS64 P0, [R0+URZ+0xc0], R110 ;  /* 0x0000c06e000085a7 */ /* 0x000ee400080010ff */
[----:B---3--:R-:W-:Y:S05]  /*f870*/  @!P0 BRA `(.L_x_189) ;  /* 0xfffffffc00f08947 */ /* 0x008fea000383ffff */
[----:B------:R-:W-:Y:S05]  /*f880*/  BRA `(.L_x_188) ;  /* 0xffffffdc00ac7947 */ /* 0x000fea000383ffff */
        .weak           $__internal_0_$__cuda_sm10x_tcgen05_guardrail_trap_col_being_dealloced_not_returned_by_alloc
        .type           $__internal_0_$__cuda_sm10x_tcgen05_guardrail_trap_col_being_dealloced_not_returned_by_alloc,@function
        .size           $__internal_0_$__cuda_sm10x_tcgen05_guardrail_trap_col_being_dealloced_not_returned_by_alloc,($__internal_1_$__cuda_sm10x_tcgen05_guardrail_trap_phase_invalid_during_alloc - $__internal_0_$__cuda_sm10x_tcgen05_guardrail_trap_col_being_dealloced_not_returned_by_alloc)
$__internal_0_$__cuda_sm10x_tcgen05_guardrail_trap_col_being_dealloced_not_returned_by_alloc:
[----:B------:R-:W-:Y:S05]  /*f890*/  BPT.TRAP 0x1 ;  /* 0x000000040000795c */ /* 0x000fea0000300000 */
[----:B------:R-:W-:-:S04]  /*f8a0*/  HFMA2 R3, -RZ, RZ, 0, 0 ;  /* 0x00000000ff037431 */ /* 0x000fc800000001ff */
[----:B------:R-:W-:Y:S05]  /*f8b0*/  RET.REL.NODEC R2 `(_ZN7cutlass13device_kernelINS_4gemm6kernel13GemmUniversalIN4cute5tupleIJiiiiEEENS1_10collective13CollectiveMmaINS1_46MainloopSm100TmaUmmaWarpSpecializedBlockScaledILi12ELi2ELi2ENS5_IJNS4_1CILi2EEENSA_ILi4EEENSA_ILi1EEEEEEEENS5_IJNSA_ILi128EEESG_SG_EEENS5_IJNS_12float_e2m1_tENS_13float_ue8m0_tEEEENS5_IJNS5_IJlSD_lEEENS4_6LayoutINS5_IJNS5_IJNS5_IJNSA_ILi32EEESC_EEEiEEESP_NS5_IJSD_iEEEEEENS5_IJNS5_IJNS5_IJNSA_ILi16EEESC_EEEiEEENS5_IJNS5_IJNSA_ILi0EEESD_EEENSA_ILi512EEEEEENS5_IJSV_iEEEEEEEEEEESK_S12_NS4_8TiledMMAINS4_8MMA_AtomIJNS4_17SM100_MMA_MXF4_SSISI_SI_fSJ_Li128ELi128ELi32ELNS4_4UMMA5MajorE0ELS17_0ELNS16_7ScaleInE0ELS18_0EEEEEENSM_INS5_IJSD_SD_SD_EEENS5_IJSV_SV_SV_EEEEENS5_IJNS4_10UnderscoreES1E_S1E_EEEEENS5_IJNS4_23SM90_TMA_LOAD_MULTICASTES1H_EEENS5_IJNS4_14ComposedLayoutINS4_7SwizzleILi2ELi4ELi3EEENS4_18smem_ptr_flag_bitsILi4EEENSM_INS5_IJNSA_ILi8EEESG_EEENS5_IJSG_SD_EEEEEEENSM_INS5_IJNS5_IJNS5_IJSO_SD_EEENS5_IJSN_SB_EEEEEESD_NS5_IJSB_SD_EEEEEENS5_IJNS5_IJNS5_IJST_SX_EEESW_EEESV_NS5_IJSB_SX_EEEEEEEEEEEvNS4_8identityES1I_S23_vS24_EENS_8epilogue10collective18CollectiveEpilogueINS26_23Sm100TmaWarpSpecializedILi4ELi2ELi16ELb1ELb0EEEJNS5_IJNSA_ILi64EEESG_SG_EEENS5_IJNSM_IS2B_SD_EENSM_INS5_IJSS_SB_EEENS5_IJSD_S2B_EEEEEEEENS_10bfloat16_tESL_S2I_SL_NS26_6fusion15FusionCallbacksIS2A_NS2J_17LinearCombinationIS2I_fS2I_fLNS_15FloatRoundStyleE2EEES2C_S2H_JEEENS4_5SM1004TMEM4LOAD26SM100_TMEM_LOAD_32dp32b16xENS4_13SM90_TMA_LOADENS1J_INS1K_ILi1ELi4ELi3EEENS1M_ILi16EEENSM_INS5_IJS1O_SS_EEENS5_IJSS_SD_EEEEEEENS4_39AutoVectorizingCopyWithAssumedAlignmentILi128EEENS4_14SM90_TMA_STOREES2Z_S31_S31_EEEvvEEEEvNT_6ParamsE) ;  /* 0xffffff0402d07950 */ /* 0x000fea0003c3ffff */
        .weak           $__internal_1_$__cuda_sm10x_tcgen05_guardrail_trap_phase_invalid_during_alloc
        .type           $__internal_1_$__cuda_sm10x_tcgen05_guardrail_trap_phase_invalid_during_alloc,@function
        .size           $__internal_1_$__cuda_sm10x_tcgen05_guardrail_trap_phase_invalid_during_alloc,($__internal_2_$__cuda_sm10x_tcgen05_guardrail_trap_unallocated_columns_being_dealloced - $__internal_1_$__cuda_sm10x_tcgen05_guardrail_trap_phase_invalid_during_alloc)
$__internal_1_$__cuda_sm10x_tcgen05_guardrail_trap_phase_invalid_during_alloc:
[----:B------:R-:W-:Y:S05]  /*f8c0*/  BPT.TRAP 0x1 ;  /* 0x000000040000795c */ /* 0x000fea0000300000 */
[----:B------:R-:W-:-:S04]  /*f8d0*/  MOV R5, 0x0 ;  /* 0x0000000000057802 */ /* 0x000fc80000000f00 */
[----:B------:R-:W-:Y:S05]  /*f8e0*/  RET.REL.NODEC R4 `(_ZN7cutlass13device_kernelINS_4gemm6kernel13GemmUniversalIN4cute5tupleIJiiiiEEENS1_10collective13CollectiveMmaINS1_46MainloopSm100TmaUmmaWarpSpecializedBlockScaledILi12ELi2ELi2ENS5_IJNS4_1CILi2EEENSA_ILi4EEENSA_ILi1EEEEEEEENS5_IJNSA_ILi128EEESG_SG_EEENS5_IJNS_12float_e2m1_tENS_13float_ue8m0_tEEEENS5_IJNS5_IJlSD_lEEENS4_6LayoutINS5_IJNS5_IJNS5_IJNSA_ILi32EEESC_EEEiEEESP_NS5_IJSD_iEEEEEENS5_IJNS5_IJNS5_IJNSA_ILi16EEESC_EEEiEEENS5_IJNS5_IJNSA_ILi0EEESD_EEENSA_ILi512EEEEEENS5_IJSV_iEEEEEEEEEEESK_S12_NS4_8TiledMMAINS4_8MMA_AtomIJNS4_17SM100_MMA_MXF4_SSISI_SI_fSJ_Li128ELi128ELi32ELNS4_4UMMA5MajorE0ELS17_0ELNS16_7ScaleInE0ELS18_0EEEEEENSM_INS5_IJSD_SD_SD_EEENS5_IJSV_SV_SV_EEEEENS5_IJNS4_10UnderscoreES1E_S1E_EEEEENS5_IJNS4_23SM90_TMA_LOAD_MULTICASTES1H_EEENS5_IJNS4_14ComposedLayoutINS4_7SwizzleILi2ELi4ELi3EEENS4_18smem_ptr_flag_bitsILi4EEENSM_INS5_IJNSA_ILi8EEESG_EEENS5_IJSG_SD_EEEEEEENSM_INS5_IJNS5_IJNS5_IJSO_SD_EEENS5_IJSN_SB_EEEEEESD_NS5_IJSB_SD_EEEEEENS5_IJNS5_IJNS5_IJST_SX_EEESW_EEESV_NS5_IJSB_SX_EEEEEEEEEEEvNS4_8identityES1I_S23_vS24_EENS_8epilogue10collective18CollectiveEpilogueINS26_23Sm100TmaWarpSpecializedILi4ELi2ELi16ELb1ELb0EEEJNS5_IJNSA_ILi64EEESG_SG_EEENS5_IJNSM_IS2B_SD_EENSM_INS5_IJSS_SB_EEENS5_IJSD_S2B_EEEEEEEENS_10bfloat16_tESL_S2I_SL_NS26_6fusion15FusionCallbacksIS2A_NS2J_17LinearCombinationIS2I_fS2I_fLNS_15FloatRoundStyleE2EEES2C_S2H_JEEENS4_5SM1004TMEM4LOAD26SM100_TMEM_LOAD_32dp32b16xENS4_13SM90_TMA_LOADENS1J_INS1K_ILi1ELi4ELi3EEENS1M_ILi16EEENSM_INS5_IJS1O_SS_EEENS5_IJSS_SD_EEEEEEENS4_39AutoVectorizingCopyWithAssumedAlignmentILi128EEENS4_14SM90_TMA_STOREES2Z_S31_S31_EEEvvEEEEvNT_6ParamsE) ;  /* 0xffffff0404c47950 */ /* 0x000fea0003c3ffff */
        .weak           $__internal_2_$__cuda_sm10x_tcgen05_guardrail_trap_unallocated_columns_being_dealloced
        .type           $__internal_2_$__cuda_sm10x_tcgen05_guardrail_trap_unallocated_columns_being_dealloced,@function
        .size           $__internal_2_$__cuda_sm10x_tcgen05_guardrail_trap_unallocated_columns_being_dealloced,(.L_x_266 - $__internal_2_$__cuda_sm10x_tcgen05_guardrail_trap_unallocated_columns_being_dealloced)
$__internal_2_$__cuda_sm10x_tcgen05_guardrail_trap_unallocated_columns_being_dealloced:
[----:B------:R-:W-:Y:S05]  /*f8f0*/  BPT.TRAP 0x1 ;  /* 0x000000040000795c */ /* 0x000fea0000300000 */
[----:B------:R-:W-:-:S04]  /*f900*/  HFMA2 R3, -RZ, RZ, 0, 0 ;  /* 0x00000000ff037431 */ /* 0x000fc800000001ff */
[----:B------:R-:W-:Y:S05]  /*f910*/  RET.REL.NODEC R2 `(_ZN7cutlass13device_kernelINS_4gemm6kernel13GemmUniversalIN4cute5tupleIJiiiiEEENS1_10collective13CollectiveMmaINS1_46MainloopSm100TmaUmmaWarpSpecializedBlockScaledILi12ELi2ELi2ENS5_IJNS4_1CILi2EEENSA_ILi4EEENSA_ILi1EEEEEEEENS5_IJNSA_ILi128EEESG_SG_EEENS5_IJNS_12float_e2m1_tENS_13float_ue8m0_tEEEENS5_IJNS5_IJlSD_lEEENS4_6LayoutINS5_IJNS5_IJNS5_IJNSA_ILi32EEESC_EEEiEEESP_NS5_IJSD_iEEEEEENS5_IJNS5_IJNS5_IJNSA_ILi16EEESC_EEEiEEENS5_IJNS5_IJNSA_ILi0EEESD_EEENSA_ILi512EEEEEENS5_IJSV_iEEEEEEEEEEESK_S12_NS4_8TiledMMAINS4_8MMA_AtomIJNS4_17SM100_MMA_MXF4_SSISI_SI_fSJ_Li128ELi128ELi32ELNS4_4UMMA5MajorE0ELS17_0ELNS16_7ScaleInE0ELS18_0EEEEEENSM_INS5_IJSD_SD_SD_EEENS5_IJSV_SV_SV_EEEEENS5_IJNS4_10UnderscoreES1E_S1E_EEEEENS5_IJNS4_23SM90_TMA_LOAD_MULTICASTES1H_EEENS5_IJNS4_14ComposedLayoutINS4_7SwizzleILi2ELi4ELi3EEENS4_18smem_ptr_flag_bitsILi4EEENSM_INS5_IJNSA_ILi8EEESG_EEENS5_IJSG_SD_EEEEEEENSM_INS5_IJNS5_IJNS5_IJSO_SD_EEENS5_IJSN_SB_EEEEEESD_NS5_IJSB_SD_EEEEEENS5_IJNS5_IJNS5_IJST_SX_EEESW_EEESV_NS5_IJSB_SX_EEEEEEEEEEEvNS4_8identityES1I_S23_vS24_EENS_8epilogue10collective18CollectiveEpilogueINS26_23Sm100TmaWarpSpecializedILi4ELi2ELi16ELb1ELb0EEEJNS5_IJNSA_ILi64EEESG_SG_EEENS5_IJNSM_IS2B_SD_EENSM_INS5_IJSS_SB_EEENS5_IJSD_S2B_EEEEEEEENS_10bfloat16_tESL_S2I_SL_NS26_6fusion15FusionCallbacksIS2A_NS2J_17LinearCombinationIS2I_fS2I_fLNS_15FloatRoundStyleE2EEES2C_S2H_JEEENS4_5SM1004TMEM4LOAD26SM100_TMEM_LOAD_32dp32b16xENS4_13SM90_TMA_LOADENS1J_INS1K_ILi1ELi4ELi3EEENS1M_ILi16EEENSM_INS5_IJS1O_SS_EEENS5_IJSS_SD_EEEEEEENS4_39AutoVectorizingCopyWithAssumedAlignmentILi128EEENS4_14SM90_TMA_STOREES2Z_S31_S31_EEEvvEEEEvNT_6ParamsE) ;  /* 0xffffff0402b87950 */ /* 0x000fea0003c3ffff */
.L_x_265:
[----:B------:R-:W-:-:S00]  /*f920*/  BRA `(.L_x_265) ;  /* 0xfffffffc00fc7947 */ /* 0x000fc0000383ffff */
[----:B------:R-:W-:-:S00]  /*f930*/  NOP ;  /* 0x0000000000007918 */ /* 0x000fc00000000000 */
        /* <DEDUP_REMOVED lines=12> */
.L_x_266:


//--------------------- .nv.global.init           --------------------------
	.section	.nv.global.init,"aw",@progbits
.nv.global.init:
	.type		$str$29,@object
	.size		$str$29,($str$30 - $str$29)
$str$29:
        /*0000*/ 	.byte	0x28, 0x61, 0x64, 0x64, 0x72, 0x65, 0x73, 0x73, 0x20, 0x26, 0x20, 0x6d, 0x61, 0x73, 0x6b, 0x29
        /*0010*/ 	.byte	0x20, 0x3d, 0x3d, 0x20, 0x30, 0x00
	.type		$str$30,@object
	.size		$str$30,($str$26 - $str$30)
$str$30:
        /*0016*/ 	.byte	0x2f, 0x74, 0x6d, 0x70, 0x2f, 0x63, 0x75, 0x74, 0x6c, 0x61, 0x73, 0x73, 0x5f, 0x73, 0x77, 0x65
        /*0026*/ 	.byte	0x65, 0x70, 0x5f, 0x73, 0x72, 0x63, 0x2f, 0x69, 0x6e, 0x63, 0x6c, 0x75, 0x64, 0x65, 0x2f, 0x63
        /*0036*/ 	.byte	0x75, 0x74, 0x65, 0x2f, 0x70, 0x6f, 0x69, 0x6e, 0x74, 0x65, 0x72, 0x5f, 0x66, 0x6c, 0x61, 0x67
        /*0046*/ 	.byte	0x67, 0x65, 0x64, 0x2e, 0x68, 0x70, 0x70, 0x00
	.type		$str$26,@object
	.size		$str$26,($str$25 - $str$26)
$str$26:
        /*004e*/ 	.byte	0x2f, 0x74, 0x6d, 0x70, 0x2f, 0x63, 0x75, 0x74, 0x6c, 0x61, 0x73, 0x73, 0x5f, 0x73, 0x77, 0x65
        /*005e*/ 	.byte	0x65, 0x70, 0x5f, 0x73, 0x72, 0x63, 0x2f, 0x69, 0x6e, 0x63, 0x6c, 0x75, 0x64, 0x65, 0x2f, 0x63
        /*006e*/ 	.byte	0x75, 0x74, 0x65, 0x2f, 0x61, 0x74, 0x6f, 0x6d, 0x2f, 0x63, 0x6f, 0x70, 0x79, 0x5f, 0x74, 0x72
        /*007e*/ 	.byte	0x61, 0x69, 0x74, 0x73, 0x5f, 0x73, 0x6d, 0x31, 0x30, 0x30, 0x2e, 0x68, 0x70, 0x70, 0x00
	.type		$str$25,@object
	.size		$str$25,(__unnamed_1 - $str$25)
$str$25:
        /*008d*/ 	.byte	0x28, 0x28, 0x75, 0x69, 0x6e, 0x74, 0x33, 0x32, 0x5f, 0x74, 0x28, 0x74, 0x68, 0x72, 0x65, 0x61
        /*009d*/ 	.byte	0x64, 0x49, 0x64, 0x78, 0x2e, 0x78, 0x29, 0x20, 0x2f, 0x20, 0x33, 0x32, 0x29, 0x20, 0x25, 0x20
        /*00ad*/ 	.byte	0x34, 0x29, 0x20, 0x3d, 0x3d, 0x20, 0x28, 0x28, 0x28, 0x74, 0x6d, 0x65, 0x6d, 0x5f, 0x61, 0x64
        /*00bd*/ 	.byte	0x64, 0x72, 0x20, 0x3e, 0x3e, 0x20, 0x31, 0x36, 0x29, 0x20, 0x2f, 0x20, 0x33, 0x32, 0x29, 0x20
        /*00cd*/ 	.byte	0x25, 0x20, 0x34, 0x29, 0x00
	.type		__unnamed_1,@object
	.size		__unnamed_1,(__unnamed_2 - __unnamed_1)
__unnamed_1:
        /*00d2*/ 	.byte	0x61, 0x75, 0x74, 0x6f, 0x20, 0x63, 0x75, 0x74, 0x65, 0x3a, 0x3a, 0x61, 0x73, 0x5f, 0x70, 0x6f
        /* <DEDUP_REMOVED lines=24> */
        /*0262*/ 	.byte	0x43, 0x3c, 0x32, 0x30, 0x34, 0x38, 0x3e, 0x3e, 0x3e, 0x3e, 0x5d, 0x00
	.type		__unnamed_2,@object
	.size		__unnamed_2,(.L_2 - __unnamed_2)
__unnamed_2:
        /* <DEDUP_REMOVED lines=40> */
        /*04ee*/ 	.byte	0x3a, 0x3a, 0x43, 0x3c, 0x30, 0x3e, 0x3e, 0x3e, 0x3e, 0x5d, 0x00
.L_2:


//--------------------- .nv.shared._ZN7cutlass13device_kernelINS_4gemm6kernel13GemmUniversalIN4cute5tupleIJiiiiEEENS1_10collective13CollectiveMmaINS1_46MainloopSm100TmaUmmaWarpSpecializedBlockScaledILi12ELi2ELi2ENS5_IJNS4_1CILi2EEENSA_ILi4EEENSA_ILi1EEEEEEEENS5_IJNSA_ILi128EEESG_SG_EEENS5_IJNS_12float_e2m1_tENS_13float_ue8m0_tEEEENS5_IJNS5_IJlSD_lEEENS4_6LayoutINS5_IJNS5_IJNS5_IJNSA_ILi32EEESC_EEEiEEESP_NS5_IJSD_iEEEEEENS5_IJNS5_IJNS5_IJNSA_ILi16EEESC_EEEiEEENS5_IJNS5_IJNSA_ILi0EEESD_EEENSA_ILi512EEEEEENS5_IJSV_iEEEEEEEEEEESK_S12_NS4_8TiledMMAINS4_8MMA_AtomIJNS4_17SM100_MMA_MXF4_SSISI_SI_fSJ_Li128ELi128ELi32ELNS4_4UMMA5MajorE0ELS17_0ELNS16_7ScaleInE0ELS18_0EEEEEENSM_INS5_IJSD_SD_SD_EEENS5_IJSV_SV_SV_EEEEENS5_IJNS4_10UnderscoreES1E_S1E_EEEEENS5_IJNS4_23SM90_TMA_LOAD_MULTICASTES1H_EEENS5_IJNS4_14ComposedLayoutINS4_7SwizzleILi2ELi4ELi3EEENS4_18smem_ptr_flag_bitsILi4EEENSM_INS5_IJNSA_ILi8EEESG_EEENS5_IJSG_SD_EEEEEEENSM_INS5_IJNS5_IJNS5_IJSO_SD_EEENS5_IJSN_SB_EEEEEESD_NS5_IJSB_SD_EEEEEENS5_IJNS5_IJNS5_IJST_SX_EEESW_EEESV_NS5_IJSB_SX_EEEEEEEEEEEvNS4_8identityES1I_S23_vS24_EENS_8epilogue10collective18CollectiveEpilogueINS26_23Sm100TmaWarpSpecializedILi4ELi2ELi16ELb1ELb0EEEJNS5_IJNSA_ILi64EEESG_SG_EEENS5_IJNSM_IS2B_SD_EENSM_INS5_IJSS_SB_EEENS5_IJSD_S2B_EEEEEEEENS_10bfloat16_tESL_S2I_SL_NS26_6fusion15FusionCallbacksIS2A_NS2J_17LinearCombinationIS2I_fS2I_fLNS_15FloatRoundStyleE2EEES2C_S2H_JEEENS4_5SM1004TMEM4LOAD26SM100_TMEM_LOAD_32dp32b16xENS4_13SM90_TMA_LOADENS1J_INS1K_ILi1ELi4ELi3EEENS1M_ILi16EEENSM_INS5_IJS1O_SS_EEENS5_IJSS_SD_EEEEEEENS4_39AutoVectorizingCopyWithAssumedAlignmentILi128EEENS4_14SM90_TMA_STOREES2Z_S31_S31_EEEvvEEEEvNT_6ParamsE --------------------------
	.section	.nv.shared._ZN7cutlass13device_kernelINS_4gemm6kernel13GemmUniversalIN4cute5tupleIJiiiiEEENS1_10collective13CollectiveMmaINS1_46MainloopSm100TmaUmmaWarpSpecializedBlockScaledILi12ELi2ELi2ENS5_IJNS4_1CILi2EEENSA_ILi4EEENSA_ILi1EEEEEEEENS5_IJNSA_ILi128EEESG_SG_EEENS5_IJNS_12float_e2m1_tENS_13float_ue8m0_tEEEENS5_IJNS5_IJlSD_lEEENS4_6LayoutINS5_IJNS5_IJNS5_IJNSA_ILi32EEESC_EEEiEEESP_NS5_IJSD_iEEEEEENS5_IJNS5_IJNS5_IJNSA_ILi16EEESC_EEEiEEENS5_IJNS5_IJNSA_ILi0EEESD_EEENSA_ILi512EEEEEENS5_IJSV_iEEEEEEEEEEESK_S12_NS4_8TiledMMAINS4_8MMA_AtomIJNS4_17SM100_MMA_MXF4_SSISI_SI_fSJ_Li128ELi128ELi32ELNS4_4UMMA5MajorE0ELS17_0ELNS16_7ScaleInE0ELS18_0EEEEEENSM_INS5_IJSD_SD_SD_EEENS5_IJSV_SV_SV_EEEEENS5_IJNS4_10UnderscoreES1E_S1E_EEEEENS5_IJNS4_23SM90_TMA_LOAD_MULTICASTES1H_EEENS5_IJNS4_14ComposedLayoutINS4_7SwizzleILi2ELi4ELi3EEENS4_18smem_ptr_flag_bitsILi4EEENSM_INS5_IJNSA_ILi8EEESG_EEENS5_IJSG_SD_EEEEEEENSM_INS5_IJNS5_IJNS5_IJSO_SD_EEENS5_IJSN_SB_EEEEEESD_NS5_IJSB_SD_EEEEEENS5_IJNS5_IJNS5_IJST_SX_EEESW_EEESV_NS5_IJSB_SX_EEEEEEEEEEEvNS4_8identityES1I_S23_vS24_EENS_8epilogue10collective18CollectiveEpilogueINS26_23Sm100TmaWarpSpecializedILi4ELi2ELi16ELb1ELb0EEEJNS5_IJNSA_ILi64EEESG_SG_EEENS5_IJNSM_IS2B_SD_EENSM_INS5_IJSS_SB_EEENS5_IJSD_S2B_EEEEEEEENS_10bfloat16_tESL_S2I_SL_NS26_6fusion15FusionCallbacksIS2A_NS2J_17LinearCombinationIS2I_fS2I_fLNS_15FloatRoundStyleE2EEES2C_S2H_JEEENS4_5SM1004TMEM4LOAD26SM100_TMEM_LOAD_32dp32b16xENS4_13SM90_TMA_LOADENS1J_INS1K_ILi1ELi4ELi3EEENS1M_ILi16EEENSM_INS5_IJS1O_SS_EEENS5_IJSS_SD_EEEEEEENS4_39AutoVectorizingCopyWithAssumedAlignmentILi128EEENS4_14SM90_TMA_STOREES2Z_S31_S31_EEEvvEEEEvNT_6ParamsE,"aw",@nobits
	.sectionflags	@""
	.align	16
	.zero		1024


//--------------------- .nv.shared.reserved.0     --------------------------
	.section	.nv.shared.reserved.0,"aw",@nobits
	.weak		__nv_reservedSMEM_offset_0_alias
	.size		__nv_reservedSMEM_offset_0_alias, 0, 64
	.other		__nv_reservedSMEM_offset_0_alias,@"STO_CUDA_RESERVED_SHARED STV_DEFAULT"
__nv_reservedSMEM_offset_0_alias:
	.zero		0
.nv.shared.reserved.0:
	.zero		64
	.weak		__nv_reservedSMEM_tcgen05_partition
	.type		__nv_reservedSMEM_tcgen05_partition,@object
	.size		__nv_reservedSMEM_tcgen05_partition,(.L_0 - __nv_reservedSMEM_tcgen05_partition)
__nv_reservedSMEM_tcgen05_partition:
	.zero		32
.L_0:


//--------------------- .nv.global                --------------------------
	.section	.nv.global,"aw",@nobits
.nv.global:
	.type		_ZN40_INTERNAL_e33c9336_4_k_cu_c79b1e22_264294cute1_E,@object
	.size		_ZN40_INTERNAL_e33c9336_4_k_cu_c79b1e22_264294cute1_E,(_ZN40_INTERNAL_e33c9336_4_k_cu_c79b1e22_264294cuda3std3__45__cpo6cbeginE - _ZN40_INTERNAL_e33c9336_4_k_cu_c79b1e22_264294cute1_E)
_ZN40_INTERNAL_e33c9336_4_k_cu_c79b1e22_264294cute1_E:
	.zero		1
	.type		_ZN40_INTERNAL_e33c9336_4_k_cu_c79b1e22_264294cuda3std3__45__cpo6cbeginE,@object
	.size		_ZN40_INTERNAL_e33c9336_4_k_cu_c79b1e22_264294cuda3std3__45__cpo6cbeginE,(_ZN40_INTERNAL_e33c9336_4_k_cu_c79b1e22_264294cuda3std3__48in_placeE - _ZN40_INTERNAL_e33c9336_4_k_cu_c79b1e22_264294cuda3std3__45__cpo6cbeginE)
_ZN40_INTERNAL_e33c9336_4_k_cu_c79b1e22_264294cuda3std3__45__cpo6cbeginE:
	.zero		1
	.type		_ZN40_INTERNAL_e33c9336_4_k_cu_c79b1e22_264294cuda3std3__48in_placeE,@object
	.size		_ZN40_INTERNAL_e33c9336_4_k_cu_c79b1e22_264294cuda3std3__48in_placeE,(_ZN40_INTERNAL_e33c9336_4_k_cu_c79b1e22_264294cuda3std6ranges3__45__cpo9iter_moveE - _ZN40_INTERNAL_e33c9336_4_k_cu_c79b1e22_264294cuda3std3__48in_placeE)
_ZN40_INTERNAL_e33c9336_4_k_cu_c79b1e22_264294cuda3std3__48in_placeE:
	.zero		1
	.type		_ZN40_INTERNAL_e33c9336_4_k_cu_c79b1e22_264294cuda3std6ranges3__45__cpo9iter_moveE,@object
	.size		_ZN40_INTERNAL_e33c9336_4_k_cu_c79b1e22_264294cuda3std6ranges3__45__cpo9iter_moveE,(_ZN40_INTERNAL_e33c9336_4_k_cu_c79b1e22_264294cuda3std3__45__cpo5beginE - _ZN40_INTERNAL_e33c9336_4_k_cu_c79b1e22_264294cuda3std6ranges3__45__cpo9iter_moveE)
_ZN40_INTERNAL_e33c9336_4_k_cu_c79b1e22_264294cuda3std6ranges3__45__cpo9iter_moveE:
	.zero		1
	.type		_ZN40_INTERNAL_e33c9336_4_k_cu_c79b1e22_264294cuda3std3__45__cpo5beginE,@object
	.size		_ZN40_INTERNAL_e33c9336_4_k_cu_c79b1e22_264294cuda3std3__45__cpo5beginE,(_ZN40_INTERNAL_e33c9336_4_k_cu_c79b1e22_264294cuda3std3__442_GLOBAL__N__e33c9336_4_k_cu_c79b1e22_264296ignoreE - _ZN40_INTERNAL_e33c9336_4_k_cu_c79b1e22_264294cuda3std3__45__cpo5beginE)
_ZN40_INTERNAL_e33c9336_4_k_cu_c79b1e22_264294cuda3std3__45__cpo5beginE:
	.zero		1
	.type		_ZN40_INTERNAL_e33c9336_4_k_cu_c79b1e22_264294cuda3std3__442_GLOBAL__N__e33c9336_4_k_cu_c79b1e22_264296ignoreE,@object
	.size		_ZN40_INTERNAL_e33c9336_4_k_cu_c79b1e22_264294cuda3std3__442_GLOBAL__N__e33c9336_4_k_cu_c79b1e22_264296ignoreE,(_ZN40_INTERNAL_e33c9336_4_k_cu_c79b1e22_264294cute7productE - _ZN40_INTERNAL_e33c9336_4_k_cu_c79b1e22_264294cuda3std3__442_GLOBAL__N__e33c9336_4_k_cu_c79b1e22_264296ignoreE)
_ZN40_INTERNAL_e33c9336_4_k_cu_c79b1e22_264294cuda3std3__442_GLOBAL__N__e33c9336_4_k_cu_c79b1e22_264296ignoreE:
	.zero		1
	.type		_ZN40_INTERNAL_e33c9336_4_k_cu_c79b1e22_264294cute7productE,@object
	.size		_ZN40_INTERNAL_e33c9336_4_k_cu_c79b1e22_264294cute7productE,(_ZN40_INTERNAL_e33c9336_4_k_cu_c79b1e22_264294cuda3std3__45__cpo3endE - _ZN40_INTERNAL_e33c9336_4_k_cu_c79b1e22_264294cute7productE)
_ZN40_INTERNAL_e33c9336_4_k_cu_c79b1e22_264294cute7productE:
	.zero		1
	.type		_ZN40_INTERNAL_e33c9336_4_k_cu_c79b1e22_264294cuda3std3__45__cpo3endE,@object
	.size		_ZN40_INTERNAL_e33c9336_4_k_cu_c79b1e22_264294cuda3std3__45__cpo3endE,(_ZN40_INTERNAL_e33c9336_4_k_cu_c79b1e22_264294cuda3std3__419piecewise_constructE - _ZN40_INTERNAL_e33c9336_4_k_cu_c79b1e22_264294cuda3std3__45__cpo3endE)
_ZN40_INTERNAL_e33c9336_4_k_cu_c79b1e22_264294cuda3std3__45__cpo3endE:
	.zero		1
	.type		_ZN40_INTERNAL_e33c9336_4_k_cu_c79b1e22_264294cuda3std3__419piecewise_constructE,@object
	.size		_ZN40_INTERNAL_e33c9336_4_k_cu_c79b1e22_264294cuda3std3__419piecewise_constructE,(_ZN40_INTERNAL_e33c9336_4_k_cu_c79b1e22_264294cuda3std3__45__cpo4cendE - _ZN40_INTERNAL_e33c9336_4_k_cu_c79b1e22_264294cuda3std3__419piecewise_constructE)
_ZN40_INTERNAL_e33c9336_4_k_cu_c79b1e22_264294cuda3std3__419piecewise_constructE:
	.zero		1
	.type		_ZN40_INTERNAL_e33c9336_4_k_cu_c79b1e22_264294cuda3std3__45__cpo4cendE,@object
	.size		_ZN40_INTERNAL_e33c9336_4_k_cu_c79b1e22_264294cuda3std3__45__cpo4cendE,(_ZN40_INTERNAL_e33c9336_4_k_cu_c79b1e22_264294cuda3std6ranges3__45__cpo4swapE - _ZN40_INTERNAL_e33c9336_4_k_cu_c79b1e22_264294cuda3std3__45__cpo4cendE)
_ZN40_INTERNAL_e33c9336_4_k_cu_c79b1e22_264294cuda3std3__45__cpo4cendE:
	.zero		1
	.type		_ZN40_INTERNAL_e33c9336_4_k_cu_c79b1e22_264294cuda3std6ranges3__45__cpo4swapE,@object
	.size		_ZN40_INTERNAL_e33c9336_4_k_cu_c79b1e22_264294cuda3std6ranges3__45__cpo4swapE,(.L_10 - _ZN40_INTERNAL_e33c9336_4_k_cu_c79b1e22_264294cuda3std6ranges3__45__cpo4swapE)
_ZN40_INTERNAL_e33c9336_4_k_cu_c79b1e22_264294cuda3std6ranges3__45__cpo4swapE:
	.zero		1
.L_10:


//--------------------- .nv.constant0._ZN7cutlass13device_kernelINS_4gemm6kernel13GemmUniversalIN4cute5tupleIJiiiiEEENS1_10collective13CollectiveMmaINS1_46MainloopSm100TmaUmmaWarpSpecializedBlockScaledILi12ELi2ELi2ENS5_IJNS4_1CILi2EEENSA_ILi4EEENSA_ILi1EEEEEEEENS5_IJNSA_ILi128EEESG_SG_EEENS5_IJNS_12float_e2m1_tENS_13float_ue8m0_tEEEENS5_IJNS5_IJlSD_lEEENS4_6LayoutINS5_IJNS5_IJNS5_IJNSA_ILi32EEESC_EEEiEEESP_NS5_IJSD_iEEEEEENS5_IJNS5_IJNS5_IJNSA_ILi16EEESC_EEEiEEENS5_IJNS5_IJNSA_ILi0EEESD_EEENSA_ILi512EEEEEENS5_IJSV_iEEEEEEEEEEESK_S12_NS4_8TiledMMAINS4_8MMA_AtomIJNS4_17SM100_MMA_MXF4_SSISI_SI_fSJ_Li128ELi128ELi32ELNS4_4UMMA5MajorE0ELS17_0ELNS16_7ScaleInE0ELS18_0EEEEEENSM_INS5_IJSD_SD_SD_EEENS5_IJSV_SV_SV_EEEEENS5_IJNS4_10UnderscoreES1E_S1E_EEEEENS5_IJNS4_23SM90_TMA_LOAD_MULTICASTES1H_EEENS5_IJNS4_14ComposedLayoutINS4_7SwizzleILi2ELi4ELi3EEENS4_18smem_ptr_flag_bitsILi4EEENSM_INS5_IJNSA_ILi8EEESG_EEENS5_IJSG_SD_EEEEEEENSM_INS5_IJNS5_IJNS5_IJSO_SD_EEENS5_IJSN_SB_EEEEEESD_NS5_IJSB_SD_EEEEEENS5_IJNS5_IJNS5_IJST_SX_EEESW_EEESV_NS5_IJSB_SX_EEEEEEEEEEEvNS4_8identityES1I_S23_vS24_EENS_8epilogue10collective18CollectiveEpilogueINS26_23Sm100TmaWarpSpecializedILi4ELi2ELi16ELb1ELb0EEEJNS5_IJNSA_ILi64EEESG_SG_EEENS5_IJNSM_IS2B_SD_EENSM_INS5_IJSS_SB_EEENS5_IJSD_S2B_EEEEEEEENS_10bfloat16_tESL_S2I_SL_NS26_6fusion15FusionCallbacksIS2A_NS2J_17LinearCombinationIS2I_fS2I_fLNS_15FloatRoundStyleE2EEES2C_S2H_JEEENS4_5SM1004TMEM4LOAD26SM100_TMEM_LOAD_32dp32b16xENS4_13SM90_TMA_LOADENS1J_INS1K_ILi1ELi4ELi3EEENS1M_ILi16EEENSM_INS5_IJS1O_SS_EEENS5_IJSS_SD_EEEEEEENS4_39AutoVectorizingCopyWithAssumedAlignmentILi128EEENS4_14SM90_TMA_STOREES2Z_S31_S31_EEEvvEEEEvNT_6ParamsE --------------------------
	.section	.nv.constant0._ZN7cutlass13device_kernelINS_4gemm6kernel13GemmUniversalIN4cute5tupleIJiiiiEEENS1_10collective13CollectiveMmaINS1_46MainloopSm100TmaUmmaWarpSpecializedBlockScaledILi12ELi2ELi2ENS5_IJNS4_1CILi2EEENSA_ILi4EEENSA_ILi1EEEEEEEENS5_IJNSA_ILi128EEESG_SG_EEENS5_IJNS_12float_e2m1_tENS_13float_ue8m0_tEEEENS5_IJNS5_IJlSD_lEEENS4_6LayoutINS5_IJNS5_IJNS5_IJNSA_ILi32EEESC_EEEiEEESP_NS5_IJSD_iEEEEEENS5_IJNS5_IJNS5_IJNSA_ILi16EEESC_EEEiEEENS5_IJNS5_IJNSA_ILi0EEESD_EEENSA_ILi512EEEEEENS5_IJSV_iEEEEEEEEEEESK_S12_NS4_8TiledMMAINS4_8MMA_AtomIJNS4_17SM100_MMA_MXF4_SSISI_SI_fSJ_Li128ELi128ELi32ELNS4_4UMMA5MajorE0ELS17_0ELNS16_7ScaleInE0ELS18_0EEEEEENSM_INS5_IJSD_SD_SD_EEENS5_IJSV_SV_SV_EEEEENS5_IJNS4_10UnderscoreES1E_S1E_EEEEENS5_IJNS4_23SM90_TMA_LOAD_MULTICASTES1H_EEENS5_IJNS4_14ComposedLayoutINS4_7SwizzleILi2ELi4ELi3EEENS4_18smem_ptr_flag_bitsILi4EEENSM_INS5_IJNSA_ILi8EEESG_EEENS5_IJSG_SD_EEEEEEENSM_INS5_IJNS5_IJNS5_IJSO_SD_EEENS5_IJSN_SB_EEEEEESD_NS5_IJSB_SD_EEEEEENS5_IJNS5_IJNS5_IJST_SX_EEESW_EEESV_NS5_IJSB_SX_EEEEEEEEEEEvNS4_8identityES1I_S23_vS24_EENS_8epilogue10collective18CollectiveEpilogueINS26_23Sm100TmaWarpSpecializedILi4ELi2ELi16ELb1ELb0EEEJNS5_IJNSA_ILi64EEESG_SG_EEENS5_IJNSM_IS2B_SD_EENSM_INS5_IJSS_SB_EEENS5_IJSD_S2B_EEEEEEEENS_10bfloat16_tESL_S2I_SL_NS26_6fusion15FusionCallbacksIS2A_NS2J_17LinearCombinationIS2I_fS2I_fLNS_15FloatRoundStyleE2EEES2C_S2H_JEEENS4_5SM1004TMEM4LOAD26SM100_TMEM_LOAD_32dp32b16xENS4_13SM90_TMA_LOADENS1J_INS1K_ILi1ELi4ELi3EEENS1M_ILi16EEENSM_INS5_IJS1O_SS_EEENS5_IJSS_SD_EEEEEEENS4_39AutoVectorizingCopyWithAssumedAlignmentILi128EEENS4_14SM90_TMA_STOREES2Z_S31_S31_EEEvvEEEEvNT_6ParamsE,"a",@progbits
	.sectionflags	@""
	.align	4
.nv.constant0._ZN7cutlass13device_kernelINS_4gemm6kernel13GemmUniversalIN4cute5tupleIJiiiiEEENS1_10collective13CollectiveMmaINS1_46MainloopSm100TmaUmmaWarpSpecializedBlockScaledILi12ELi2ELi2ENS5_IJNS4_1CILi2EEENSA_ILi4EEENSA_ILi1EEEEEEEENS5_IJNSA_ILi128EEESG_SG_EEENS5_IJNS_12float_e2m1_tENS_13float_ue8m0_tEEEENS5_IJNS5_IJlSD_lEEENS4_6LayoutINS5_IJNS5_IJNS5_IJNSA_ILi32EEESC_EEEiEEESP_NS5_IJSD_iEEEEEENS5_IJNS5_IJNS5_IJNSA_ILi16EEESC_EEEiEEENS5_IJNS5_IJNSA_ILi0EEESD_EEENSA_ILi512EEEEEENS5_IJSV_iEEEEEEEEEEESK_S12_NS4_8TiledMMAINS4_8MMA_AtomIJNS4_17SM100_MMA_MXF4_SSISI_SI_fSJ_Li128ELi128ELi32ELNS4_4UMMA5MajorE0ELS17_0ELNS16_7ScaleInE0ELS18_0EEEEEENSM_INS5_IJSD_SD_SD_EEENS5_IJSV_SV_SV_EEEEENS5_IJNS4_10UnderscoreES1E_S1E_EEEEENS5_IJNS4_23SM90_TMA_LOAD_MULTICASTES1H_EEENS5_IJNS4_14ComposedLayoutINS4_7SwizzleILi2ELi4ELi3EEENS4_18smem_ptr_flag_bitsILi4EEENSM_INS5_IJNSA_ILi8EEESG_EEENS5_IJSG_SD_EEEEEEENSM_INS5_IJNS5_IJNS5_IJSO_SD_EEENS5_IJSN_SB_EEEEEESD_NS5_IJSB_SD_EEEEEENS5_IJNS5_IJNS5_IJST_SX_EEESW_EEESV_NS5_IJSB_SX_EEEEEEEEEEEvNS4_8identityES1I_S23_vS24_EENS_8epilogue10collective18CollectiveEpilogueINS26_23Sm100TmaWarpSpecializedILi4ELi2ELi16ELb1ELb0EEEJNS5_IJNSA_ILi64EEESG_SG_EEENS5_IJNSM_IS2B_SD_EENSM_INS5_IJSS_SB_EEENS5_IJSD_S2B_EEEEEEEENS_10bfloat16_tESL_S2I_SL_NS26_6fusion15FusionCallbacksIS2A_NS2J_17LinearCombinationIS2I_fS2I_fLNS_15FloatRoundStyleE2EEES2C_S2H_JEEENS4_5SM1004TMEM4LOAD26SM100_TMEM_LOAD_32dp32b16xENS4_13SM90_TMA_LOADENS1J_INS1K_ILi1ELi4ELi3EEENS1M_ILi16EEENSM_INS5_IJS1O_SS_EEENS5_IJSS_SD_EEEEEEENS4_39AutoVectorizingCopyWithAssumedAlignmentILi128EEENS4_14SM90_TMA_STOREES2Z_S31_S31_EEEvvEEEEvNT_6ParamsE:
	.zero		3968


//--------------------- SYMBOLS --------------------------

	.type		.nv.reservedSmem.offset0,@object
	.size		.nv.reservedSmem.offset0,0x4
	.type		.nv.reservedSmem.cap,@object
	.size		.nv.reservedSmem.cap,0x4
	.type		__assertfail,@function
